def attn_fwd(
    Q,
    K,
    V,
    Out,
    Lse,
    sm_scale,
    stride_qz,
    stride_qh,
    stride_qm,
    stride_qk,
    stride_kz,
    stride_kh,
    stride_kn,
    stride_kk,
    stride_vz,
    stride_vh,
    stride_vn,
    stride_vk,
    stride_oz,
    stride_oh,
    stride_om,
    stride_ok,
    seqlen_q,
    seqlen_k,
    BLOCK_M: tl.constexpr,
    BLOCK_N: tl.constexpr,
    HEAD_DIM: tl.constexpr,
    CAUSAL: tl.constexpr,
):
    start_m = tl.program_id(0)
    off_hz = tl.program_id(1)
    q_off = off_hz * stride_qh
    k_off = off_hz * stride_kh
    v_off = off_hz * stride_vh
    offs_m = start_m * BLOCK_M + tl.arange(0, BLOCK_M)
    offs_d = tl.arange(0, HEAD_DIM)
    offs_n = tl.arange(0, BLOCK_N)
    q_ptrs = Q + q_off + offs_m[:, None] * stride_qm + offs_d[None, :] * stride_qk
    k_ptrs = K + k_off + offs_d[:, None] * stride_kk + offs_n[None, :] * stride_kn
    v_ptrs = V + v_off + offs_n[:, None] * stride_vn + offs_d[None, :] * stride_vk
    m_i = tl.full([BLOCK_M], float("-inf"), dtype=tl.float32)
    l_i = tl.zeros([BLOCK_M], dtype=tl.float32) + 1.0
    acc = tl.zeros([BLOCK_M, HEAD_DIM], dtype=tl.float32)
    q = tl.load(q_ptrs)
    acc, l_i, m_i = _attn_fwd_inner(
        acc,
        l_i,
        m_i,
        q,
        k_ptrs,
        v_ptrs,
        sm_scale,
        stride_kn,
        stride_vn,
        start_m,
        seqlen_k,
        BLOCK_M,
        BLOCK_N,
        HEAD_DIM,
        CAUSAL,
    )
    acc = acc / l_i[:, None]
    lse = m_i + tl.math.log2(l_i) / 1.4426950408889634
    o_ptrs = (
        Out
        + off_hz * stride_oh
        + offs_m[:, None] * stride_om
        + offs_d[None, :] * stride_ok
    )
    tl.store(o_ptrs, acc.to(Out.dtype.element_ty))
    tl.store(Lse + off_hz * seqlen_q + offs_m, lse)

# config = {"BLOCK_M": 256, "BLOCK_N": 64, "HEAD_DIM": 256, "arch": "sm_100", "causal": true, "dtype": "bf16", "num_stages": 3, "num_warps": 16}
# arch = sm_100


// ===== COMPILED SASS (sm_100a) =====

	.target	sm_100a

	.elftype	@"ET_EXEC"


//--------------------- .note.nv.tkinfo           --------------------------
	.section	.note.nv.tkinfo,"",@"SHT_NOTE"
	.sectionflags	@"SHF_NOTE_NV_TKINFO"
	.tkinfo
        /*0018*/ 	.word	0x00000081
        /*0030*/ 	.string	""
        /*0030*/ 	.string	"ptxas-blackwell"
        /*0030*/ 	.string	"Cuda compilation tools, release 12.9, V12.9.86"
        /*0030*/ 	.string	"Build cuda_12.9.r12.9/compiler.36037853_0"
        /*0030*/ 	.string	"-v  -suppress-debug-info  -lineinfo  -arch sm_100a "



//--------------------- .note.nv.cuver            --------------------------
	.section	.note.nv.cuver,"",@"SHT_NOTE"
	.sectionflags	@"SHF_NOTE_NV_CUVER"
        /*0018*/ 	.short	0x0001
        /*001a*/ 	.short	0x0064
        /*001c*/ 	.short	0x0001
        /*001e*/ 	.short	0x0000
        /*0020*/ 	.short	0x0001
        /*0022*/ 	.short	0x0000


//--------------------- .nv.info                  --------------------------
	.section	.nv.info,"",@"SHT_CUDA_INFO"
	.align	4


	//----- nvinfo : EIATTR_REGCOUNT
	.align		4
        /*0000*/ 	.byte	0x04, 0x2f
        /*0002*/ 	.short	(.L_2 - .L_1)
	.align		4
.L_1:
        /*0004*/ 	.word	index@(attn_fwd)
        /*0008*/ 	.word	0x00000040


	//----- nvinfo : EIATTR_FRAME_SIZE
	.align		4
.L_2:
        /*000c*/ 	.byte	0x04, 0x11
        /*000e*/ 	.short	(.L_4 - .L_3)
	.align		4
.L_3:
        /*0010*/ 	.word	index@(attn_fwd)
        /*0014*/ 	.word	0x00000c30


	//----- nvinfo : EIATTR_MIN_STACK_SIZE
	.align		4
.L_4:
        /*0018*/ 	.byte	0x04, 0x12
        /*001a*/ 	.short	(.L_6 - .L_5)
	.align		4
.L_5:
        /*001c*/ 	.word	index@(attn_fwd)
        /*0020*/ 	.word	0x00000c30
.L_6:


//--------------------- .nv.info.attn_fwd         --------------------------
	.section	.nv.info.attn_fwd,"",@"SHT_CUDA_INFO"
	.sectionflags	@""
	.align	4


	//----- nvinfo : EIATTR_CUDA_API_VERSION
	.align		4
        /*0000*/ 	.byte	0x04, 0x37
        /*0002*/ 	.short	(.L_8 - .L_7)
.L_7:
        /*0004*/ 	.word	0x00000081


	//----- nvinfo : EIATTR_KPARAM_INFO
	.align		4
.L_8:
        /*0008*/ 	.byte	0x04, 0x17
        /*000a*/ 	.short	(.L_10 - .L_9)
.L_9:
        /*000c*/ 	.word	0x00000000
        /*0010*/ 	.short	0x0019
        /*0012*/ 	.short	0x0080
        /*0014*/ 	.byte	0x00, 0xf4, 0x21, 0x00


	//----- nvinfo : EIATTR_KPARAM_INFO
	.align		4
.L_10:
        /*0018*/ 	.byte	0x04, 0x17
        /*001a*/ 	.short	(.L_12 - .L_11)
.L_11:
        /*001c*/ 	.word	0x00000000
        /*0020*/ 	.short	0x0018
        /*0022*/ 	.short	0x0078
        /*0024*/ 	.byte	0x00, 0xf4, 0x21, 0x00


	//----- nvinfo : EIATTR_KPARAM_INFO
	.align		4
.L_12:
        /*0028*/ 	.byte	0x04, 0x17
        /*002a*/ 	.short	(.L_14 - .L_13)
.L_13:
        /*002c*/ 	.word	0x00000000
        /*0030*/ 	.short	0x0017
        /*0032*/ 	.short	0x0070
        /*0034*/ 	.byte	0x00, 0xf0, 0x11, 0x00


	//----- nvinfo : EIATTR_KPARAM_INFO
	.align		4
.L_14:
        /*0038*/ 	.byte	0x04, 0x17
        /*003a*/ 	.short	(.L_16 - .L_15)
.L_15:
        /*003c*/ 	.word	0x00000000
        /*0040*/ 	.short	0x0016
        /*0042*/ 	.short	0x006c
        /*0044*/ 	.byte	0x00, 0xf0, 0x11, 0x00


	//----- nvinfo : EIATTR_KPARAM_INFO
	.align		4
.L_16:
        /*0048*/ 	.byte	0x04, 0x17
        /*004a*/ 	.short	(.L_18 - .L_17)
.L_17:
        /*004c*/ 	.word	0x00000000
        /*0050*/ 	.short	0x0015
        /*0052*/ 	.short	0x0068
        /*0054*/ 	.byte	0x00, 0xf0, 0x11, 0x00


	//----- nvinfo : EIATTR_KPARAM_INFO
	.align		4
.L_18:
        /*0058*/ 	.byte	0x04, 0x17
        /*005a*/ 	.short	(.L_20 - .L_19)
.L_19:
        /*005c*/ 	.word	0x00000000
        /*0060*/ 	.short	0x0014
        /*0062*/ 	.short	0x0064
        /*0064*/ 	.byte	0x00, 0xf0, 0x11, 0x00


	//----- nvinfo : EIATTR_KPARAM_INFO
	.align		4
.L_20:
        /*0068*/ 	.byte	0x04, 0x17
        /*006a*/ 	.short	(.L_22 - .L_21)
.L_21:
        /*006c*/ 	.word	0x00000000
        /*0070*/ 	.short	0x0013
        /*0072*/ 	.short	0x0060
        /*0074*/ 	.byte	0x00, 0xf0, 0x11, 0x00


	//----- nvinfo : EIATTR_KPARAM_INFO
	.align		4
.L_22:
        /*0078*/ 	.byte	0x04, 0x17
        /*007a*/ 	.short	(.L_24 - .L_23)
.L_23:
        /*007c*/ 	.word	0x00000000
        /*0080*/ 	.short	0x0012
        /*0082*/ 	.short	0x005c
        /*0084*/ 	.byte	0x00, 0xf0, 0x11, 0x00


	//----- nvinfo : EIATTR_KPARAM_INFO
	.align		4
.L_24:
        /*0088*/ 	.byte	0x04, 0x17
        /*008a*/ 	.short	(.L_26 - .L_25)
.L_25:
        /*008c*/ 	.word	0x00000000
        /*0090*/ 	.short	0x0011
        /*0092*/ 	.short	0x0058
        /*0094*/ 	.byte	0x00, 0xf0, 0x11, 0x00


	//----- nvinfo : EIATTR_KPARAM_INFO
	.align		4
.L_26:
        /*0098*/ 	.byte	0x04, 0x17
        /*009a*/ 	.short	(.L_28 - .L_27)
.L_27:
        /*009c*/ 	.word	0x00000000
        /*00a0*/ 	.short	0x0010
        /*00a2*/ 	.short	0x0054
        /*00a4*/ 	.byte	0x00, 0xf0, 0x11, 0x00


	//----- nvinfo : EIATTR_KPARAM_INFO
	.align		4
.L_28:
        /*00a8*/ 	.byte	0x04, 0x17
        /*00aa*/ 	.short	(.L_30 - .L_29)
.L_29:
        /*00ac*/ 	.word	0x00000000
        /*00b0*/ 	.short	0x000f
        /*00b2*/ 	.short	0x0050
        /*00b4*/ 	.byte	0x00, 0xf0, 0x11, 0x00


	//----- nvinfo : EIATTR_KPARAM_INFO
	.align		4
.L_30:
        /*00b8*/ 	.byte	0x04, 0x17
        /*00ba*/ 	.short	(.L_32 - .L_31)
.L_31:
        /*00bc*/ 	.word	0x00000000
        /*00c0*/ 	.short	0x000e
        /*00c2*/ 	.short	0x004c
        /*00c4*/ 	.byte	0x00, 0xf0, 0x11, 0x00


	//----- nvinfo : EIATTR_KPARAM_INFO
	.align		4
.L_32:
        /*00c8*/ 	.byte	0x04, 0x17
        /*00ca*/ 	.short	(.L_34 - .L_33)
.L_33:
        /*00cc*/ 	.word	0x00000000
        /*00d0*/ 	.short	0x000d
        /*00d2*/ 	.short	0x0048
        /*00d4*/ 	.byte	0x00, 0xf0, 0x11, 0x00


	//----- nvinfo : EIATTR_KPARAM_INFO
	.align		4
.L_34:
        /*00d8*/ 	.byte	0x04, 0x17
        /*00da*/ 	.short	(.L_36 - .L_35)
.L_35:
        /*00dc*/ 	.word	0x00000000
        /*00e0*/ 	.short	0x000c
        /*00e2*/ 	.short	0x0044
        /*00e4*/ 	.byte	0x00, 0xf0, 0x11, 0x00


	//----- nvinfo : EIATTR_KPARAM_INFO
	.align		4
.L_36:
        /*00e8*/ 	.byte	0x04, 0x17
        /*00ea*/ 	.short	(.L_38 - .L_37)
.L_37:
        /*00ec*/ 	.word	0x00000000
        /*00f0*/ 	.short	0x000b
        /*00f2*/ 	.short	0x0040
        /*00f4*/ 	.byte	0x00, 0xf0, 0x11, 0x00


	//----- nvinfo : EIATTR_KPARAM_INFO
	.align		4
.L_38:
        /*00f8*/ 	.byte	0x04, 0x17
        /*00fa*/ 	.short	(.L_40 - .L_39)
.L_39:
        /*00fc*/ 	.word	0x00000000
        /*0100*/ 	.short	0x000a
        /*0102*/ 	.short	0x003c
        /*0104*/ 	.byte	0x00, 0xf0, 0x11, 0x00


	//----- nvinfo : EIATTR_KPARAM_INFO
	.align		4
.L_40:
        /*0108*/ 	.byte	0x04, 0x17
        /*010a*/ 	.short	(.L_42 - .L_41)
.L_41:
        /*010c*/ 	.word	0x00000000
        /*0110*/ 	.short	0x0009
        /*0112*/ 	.short	0x0038
        /*0114*/ 	.byte	0x00, 0xf0, 0x11, 0x00


	//----- nvinfo : EIATTR_KPARAM_INFO
	.align		4
.L_42:
        /*0118*/ 	.byte	0x04, 0x17
        /*011a*/ 	.short	(.L_44 - .L_43)
.L_43:
        /*011c*/ 	.word	0x00000000
        /*0120*/ 	.short	0x0008
        /*0122*/ 	.short	0x0034
        /*0124*/ 	.byte	0x00, 0xf0, 0x11, 0x00


	//----- nvinfo : EIATTR_KPARAM_INFO
	.align		4
.L_44:
        /*0128*/ 	.byte	0x04, 0x17
        /*012a*/ 	.short	(.L_46 - .L_45)
.L_45:
        /*012c*/ 	.word	0x00000000
        /*0130*/ 	.short	0x0007
        /*0132*/ 	.short	0x0030
        /*0134*/ 	.byte	0x00, 0xf0, 0x11, 0x00


	//----- nvinfo : EIATTR_KPARAM_INFO
	.align		4
.L_46:
        /*0138*/ 	.byte	0x04, 0x17
        /*013a*/ 	.short	(.L_48 - .L_47)
.L_47:
        /*013c*/ 	.word	0x00000000
        /*0140*/ 	.short	0x0006
        /*0142*/ 	.short	0x002c
        /*0144*/ 	.byte	0x00, 0xf0, 0x11, 0x00


	//----- nvinfo : EIATTR_KPARAM_INFO
	.align		4
.L_48:
        /*0148*/ 	.byte	0x04, 0x17
        /*014a*/ 	.short	(.L_50 - .L_49)
.L_49:
        /*014c*/ 	.word	0x00000000
        /*0150*/ 	.short	0x0005
        /*0152*/ 	.short	0x0028
        /*0154*/ 	.byte	0x00, 0xf0, 0x11, 0x00


	//----- nvinfo : EIATTR_KPARAM_INFO
	.align		4
.L_50:
        /*0158*/ 	.byte	0x04, 0x17
        /*015a*/ 	.short	(.L_52 - .L_51)
.L_51:
        /*015c*/ 	.word	0x00000000
        /*0160*/ 	.short	0x0004
        /*0162*/ 	.short	0x0020
        /*0164*/ 	.byte	0x00, 0xf4, 0x21, 0x00


	//----- nvinfo : EIATTR_KPARAM_INFO
	.align		4
.L_52:
        /*0168*/ 	.byte	0x04, 0x17
        /*016a*/ 	.short	(.L_54 - .L_53)
.L_53:
        /*016c*/ 	.word	0x00000000
        /*0170*/ 	.short	0x0003
        /*0172*/ 	.short	0x0018
        /*0174*/ 	.byte	0x00, 0xf4, 0x21, 0x00


	//----- nvinfo : EIATTR_KPARAM_INFO
	.align		4
.L_54:
        /*0178*/ 	.byte	0x04, 0x17
        /*017a*/ 	.short	(.L_56 - .L_55)
.L_55:
        /*017c*/ 	.word	0x00000000
        /*0180*/ 	.short	0x0002
        /*0182*/ 	.short	0x0010
        /*0184*/ 	.byte	0x00, 0xf4, 0x21, 0x00


	//----- nvinfo : EIATTR_KPARAM_INFO
	.align		4
.L_56:
        /*0188*/ 	.byte	0x04, 0x17
        /*018a*/ 	.short	(.L_58 - .L_57)
.L_57:
        /*018c*/ 	.word	0x00000000
        /*0190*/ 	.short	0x0001
        /*0192*/ 	.short	0x0008
        /*0194*/ 	.byte	0x00, 0xf4, 0x21, 0x00


	//----- nvinfo : EIATTR_KPARAM_INFO
	.align		4
.L_58:
        /*0198*/ 	.byte	0x04, 0x17
        /*019a*/ 	.short	(.L_60 - .L_59)
.L_59:
        /*019c*/ 	.word	0x00000000
        /*01a0*/ 	.short	0x0000
        /*01a2*/ 	.short	0x0000
        /*01a4*/ 	.byte	0x00, 0xf4, 0x21, 0x00


	//----- nvinfo : EIATTR_SPARSE_MMA_MASK
	.align		4
.L_60:
        /*01a8*/ 	.byte	0x03, 0x50
        /*01aa*/ 	.short	0x0000


	//----- nvinfo : EIATTR_MAXREG_COUNT
	.align		4
        /*01ac*/ 	.byte	0x03, 0x1b
        /*01ae*/ 	.short	0x0080


	//----- nvinfo : EIATTR_NUM_BARRIERS
	.align		4
        /*01b0*/ 	.byte	0x02, 0x4c
        /*01b2*/ 	.byte	0x01
	.zero		1


	//----- nvinfo : EIATTR_ANNOTATIONS
	.align		4
        /*01b4*/ 	.byte	0x04, 0x55
        /*01b6*/ 	.short	(.L_62 - .L_61)


	//   ....[0]....
.L_61:
        /*01b8*/ 	.word	0x00000001
        /*01bc*/ 	.byte	0x10, 0x01, 0x00, 0x00, 0x01, 0x00, 0x00, 0x00, 0x40, 0x01, 0x00, 0x00, 0x01, 0x00, 0x00, 0x00
        /* <DEDUP_REMOVED lines=1069> */
        /*449c*/ 	.byte	0x90, 0x65, 0x01, 0x00


	//----- nvinfo : EIATTR_COOP_GROUP_MASK_REGIDS
	.align		4
.L_62:
        /*44a0*/ 	.byte	0x04, 0x29
        /*44a2*/ 	.short	(.L_64 - .L_63)


	//   ....[0]....
.L_63:
        /*44a4*/ 	.word	0xffffffff


	//   ....[1]....
        /*44a8*/ 	.word	0xffffffff


	//   ....[2]....
        /*44ac*/ 	.word	0xffffffff


	//   ....[3]....
        /*44b0*/ 	.word	0xffffffff


	//   ....[4]....
        /*44b4*/ 	.word	0xffffffff


	//   ....[5]....
        /*44b8*/ 	.word	0xffffffff


	//   ....[6]....
        /*44bc*/ 	.word	0xffffffff


	//   ....[7]....
        /*44c0*/ 	.word	0xffffffff


	//----- nvinfo : EIATTR_COOP_GROUP_INSTR_OFFSETS
	.align		4
.L_64:
        /*44c4*/ 	.byte	0x04, 0x28
        /*44c6*/ 	.short	(.L_66 - .L_65)


	//   ....[0]....
.L_65:
        /*44c8*/ 	.word	0x00009d10


	//   ....[1]....
        /*44cc*/ 	.word	0x0000a060


	//   ....[2]....
        /*44d0*/ 	.word	0x0000a0a0


	//   ....[3]....
        /*44d4*/ 	.word	0x0000a160


	//   ....[4]....
        /*44d8*/ 	.word	0x0000fcd0


	//   ....[5]....
        /*44dc*/ 	.word	0x0000fce0


	//   ....[6]....
        /*44e0*/ 	.word	0x0000fd50


	//   ....[7]....
        /*44e4*/ 	.word	0x0000fd60


	//----- nvinfo : EIATTR_VRC_CTA_INIT_COUNT
	.align		4
.L_66:
        /*44e8*/ 	.byte	0x02, 0x4a
	.zero		1
	.zero		1


	//----- nvinfo : EIATTR_EXIT_INSTR_OFFSETS
	.align		4
        /*44ec*/ 	.byte	0x04, 0x1c
        /*44ee*/ 	.short	(.L_68 - .L_67)


	//   ....[0]....
.L_67:
        /*44f0*/ 	.word	0x00016580


	//   ....[1]....
        /*44f4*/ 	.word	0x000165c0


	//----- nvinfo : EIATTR_REQNTID
	.align		4
.L_68:
        /*44f8*/ 	.byte	0x04, 0x10
        /*44fa*/ 	.short	(.L_70 - .L_69)
.L_69:
        /*44fc*/ 	.word	0x00000200
        /*4500*/ 	.word	0x00000001
        /*4504*/ 	.word	0x00000001


	//----- nvinfo : EIATTR_CBANK_PARAM_SIZE
	.align		4
.L_70:
        /*4508*/ 	.byte	0x03, 0x19
        /*450a*/ 	.short	0x0088


	//----- nvinfo : EIATTR_PARAM_CBANK
	.align		4
        /*450c*/ 	.byte	0x04, 0x0a
        /*450e*/ 	.short	(.L_72 - .L_71)
	.align		4
.L_71:
        /*4510*/ 	.word	index@(.nv.constant0.attn_fwd)
        /*4514*/ 	.short	0x0380
        /*4516*/ 	.short	0x0088


	//----- nvinfo : EIATTR_SW_WAR
	.align		4
.L_72:
        /*4518*/ 	.byte	0x04, 0x36
        /*451a*/ 	.short	(.L_74 - .L_73)
.L_73:
        /*451c*/ 	.word	0x00000008
.L_74:


//--------------------- .nv.compat                --------------------------
	.section	.nv.compat,"",@"SHT_CUDA_COMPAT_INFO"
	.align	4
        /*0000*/ 	.byte	0x02, 0x02, 0x01, 0x00, 0x02, 0x05, 0x05, 0x00, 0x02, 0x03, 0x00, 0x00, 0x02, 0x06, 0x01, 0x00


//--------------------- .nv.callgraph             --------------------------
	.section	.nv.callgraph,"",@"SHT_CUDA_CALLGRAPH"
	.align	4
	.sectionentsize	8
	.align		4
        /*0000*/ 	.word	0x00000000
	.align		4
        /*0004*/ 	.word	0xffffffff
	.align		4
        /*0008*/ 	.word	0x00000000
	.align		4
        /*000c*/ 	.word	0xfffffffe
	.align		4
        /*0010*/ 	.word	0x00000000
	.align		4
        /*0014*/ 	.word	0xfffffffd
	.align		4
        /*0018*/ 	.word	0x00000000
	.align		4
        /*001c*/ 	.word	0xfffffffc


//--------------------- .nv.constant4             --------------------------
	.section	.nv.constant4,"a",@progbits
	.align	8
	.align		8
.nv.constant4:
        /*0000*/ 	.dword	_$_str


//--------------------- .text.attn_fwd            --------------------------
	.section	.text.attn_fwd,"ax",@progbits
	.align	128
        .global         attn_fwd
        .type           attn_fwd,@function
        .size           attn_fwd,(.L_x_3 - attn_fwd)
        .other          attn_fwd,@"STO_CUDA_ENTRY STV_DEFAULT"
attn_fwd:
.text.attn_fwd:
[----:B------:R-:W0:Y:S01]  /*0000*/  LDC R1, c[0x0][0x37c] ;  /* 0x0000df00ff017b82 */ /* 0x000e220000000800 */
[----:B------:R-:W1:Y:S07]  /*0010*/  S2R R6, SR_TID.X ;  /* 0x0000000000067919 */ /* 0x000e6e0000002100 */
[----:B------:R-:W2:Y:S01]  /*0020*/  LDC R2, c[0x0][0x3b8] ;  /* 0x0000ee00ff027b82 */ /* 0x000ea20000000800 */
[----:B0-----:R-:W-:Y:S01]  /*0030*/  VIADD R1, R1, 0xfffff3d0 ;  /* 0xfffff3d001017836 */ /* 0x001fe20000000000 */
[----:B------:R-:W0:Y:S01]  /*0040*/  LDCU.64 UR4, c[0x0][0x3b0] ;  /* 0x00007600ff0477ac */ /* 0x000e220008000a00 */
[----:B------:R-:W3:Y:S05]  /*0050*/  LDCU.64 UR8, c[0x0][0x358] ;  /* 0x00006b00ff0877ac */ /* 0x000eea0008000a00 */
[----:B------:R-:W0:Y:S08]  /*0060*/  S2UR UR7, SR_CTAID.Y ;  /* 0x00000000000779c3 */ /* 0x000e300000002600 */
[----:B------:R-:W4:Y:S01]  /*0070*/  LDC.64 R4, c[0x0][0x380] ;  /* 0x0000e000ff047b82 */ /* 0x000f220000000a00 */
[----:B-1----:R-:W-:Y:S01]  /*0080*/  SHF.R.U32.HI R0, RZ, 0x8, R6 ;  /* 0x00000008ff007819 */ /* 0x002fe20000011606 */
[----:B0-----:R-:W-:-:S03]  /*0090*/  UIMAD UR4, UR7, UR4, URZ ;  /* 0x00000004070472a4 */ /* 0x001fc6000f8e02ff */
[----:B------:R-:W-:Y:S01]  /*00a0*/  SGXT.U32 R3, R0, 0x1 ;  /* 0x000000010003781a */ /* 0x000fe20000000000 */
[----:B------:R-:W-:-:S04]  /*00b0*/  USHF.L.U32 UR6, UR4, 0x1, URZ ;  /* 0x0000000104067899 */ /* 0x000fc800080006ff */
[----:B--2---:R-:W-:-:S04]  /*00c0*/  IMAD R17, R3, R2, RZ ;  /* 0x0000000203117224 */ /* 0x004fc800078e02ff */
[----:B------:R-:W-:-:S04]  /*00d0*/  IMAD R34, R2, 0x2, R17 ;  /* 0x0000000202227824 */ /* 0x000fc800078e0211 */
[----:B------:R-:W-:-:S05]  /*00e0*/  IMAD R0, R2, 0x2, R34 ;  /* 0x0000000202007824 */ /* 0x000fca00078e0222 */
[----:B------:R-:W-:-:S05]  /*00f0*/  LEA R3, R2, R0, 0x1 ;  /* 0x0000000002037211 */ /* 0x000fca00078e08ff */
[C---:B------:R-:W-:Y:S01]  /*0100*/  IMAD R7, R2.reuse, 0x2, R3 ;  /* 0x0000000202077824 */ /* 0x040fe200078e0203 */
[----:B------:R-:W-:Y:S03]  /*0110*/  STL [R1+0x708], R3 ;  /* 0x0007080301007387 */ /* 0x000fe60000100800 */
[----:B------:R-:W-:-:S04]  /*0120*/  IMAD R27, R2, 0x2, R7 ;  /* 0x00000002021b7824 */ /* 0x000fc800078e0207 */
[C---:B------:R-:W-:Y:S01]  /*0130*/  IMAD R0, R2.reuse, 0x2, R27 ;  /* 0x0000000202007824 */ /* 0x040fe200078e021b */
[----:B------:R-:W-:Y:S04]  /*0140*/  STL [R1+0x710], R27 ;  /* 0x0007101b01007387 */ /* 0x000fe80000100800 */
[----:B------:R0:W-:Y:S02]  /*0150*/  STL [R1], R0 ;  /* 0x0000000001007387 */ /* 0x0001e40000100800 */
[----:B0-----:R-:W-:-:S05]  /*0160*/  LEA R0, R2, R0, 0x1 ;  /* 0x0000000002007211 */ /* 0x001fca00078e08ff */
[----:B------:R-:W-:-:S04]  /*0170*/  IMAD R9, R2, 0x2, R0 ;  /* 0x0000000202097824 */ /* 0x000fc800078e0200 */
[----:B------:R-:W-:-:S04]  /*0180*/  IMAD R26, R2, 0x2, R9 ;  /* 0x00000002021a7824 */ /* 0x000fc800078e0209 */
[----:B------:R-:W-:-:S05]  /*0190*/  IMAD R61, R2, 0x2, R26 ;  /* 0x00000002023d7824 */ /* 0x000fca00078e021a */
[C---:B------:R-:W-:Y:S01]  /*01a0*/  LEA R0, R2.reuse, R61, 0x1 ;  /* 0x0000003d02007211 */ /* 0x040fe200078e08ff */
[----:B------:R-:W-:Y:S04]  /*01b0*/  STL [R1+0x70c], R61 ;  /* 0x00070c3d01007387 */ /* 0x000fe80000100800 */
[C---:B------:R-:W-:Y:S01]  /*01c0*/  IMAD R10, R2.reuse, 0x2, R0 ;  /* 0x00000002020a7824 */ /* 0x040fe200078e0200 */
[----:B------:R0:W-:Y:S03]  /*01d0*/  STL [R1+0x38], R0 ;  /* 0x0000380001007387 */ /* 0x0001e60000100800 */
[----:B------:R-:W-:-:S04]  /*01e0*/  IMAD R25, R2, 0x2, R10 ;  /* 0x0000000202197824 */ /* 0x000fc800078e020a */
[----:B0-----:R-:W-:-:S05]  /*01f0*/  IMAD R0, R2, 0x2, R25 ;  /* 0x0000000202007824 */ /* 0x001fca00078e0219 */
[----:B------:R-:W-:-:S05]  /*0200*/  LEA R0, R2, R0, 0x1 ;  /* 0x0000000002007211 */ /* 0x000fca00078e08ff */
[C---:B------:R-:W-:Y:S01]  /*0210*/  IMAD R11, R2.reuse, 0x2, R0 ;  /* 0x00000002020b7824 */ /* 0x040fe200078e0200 */
[----:B------:R0:W-:Y:S03]  /*0220*/  STL [R1+0x3c], R0 ;  /* 0x00003c0001007387 */ /* 0x0001e60000100800 */
[----:B------:R-:W-:-:S04]  /*0230*/  IMAD R23, R2, 0x2, R11 ;  /* 0x0000000202177824 */ /* 0x000fc800078e020b */
[----:B0-----:R-:W-:-:S05]  /*0240*/  IMAD R0, R2, 0x2, R23 ;  /* 0x0000000202007824 */ /* 0x001fca00078e0217 */
[----:B------:R0:W-:Y:S02]  /*0250*/  STL [R1+0x10], R0 ;  /* 0x0000100001007387 */ /* 0x0001e40000100800 */
[----:B0-----:R-:W-:-:S05]  /*0260*/  LEA R0, R2, R0, 0x1 ;  /* 0x0000000002007211 */ /* 0x001fca00078e08ff */
        /* <DEDUP_REMOVED lines=18> */
[----:B------:R0:W-:Y:S01]  /*0390*/  STL [R1+0x54], R0 ;  /* 0x0000540001007387 */ /* 0x0001e20000100800 */
[----:B------:R-:W-:-:S04]  /*03a0*/  IMAD R14, R2, 0x2, R0 ;  /* 0x00000002020e7824 */ /* 0x000fc800078e0200 */
[----:B------:R-:W-:-:S04]  /*03b0*/  IMAD R19, R2, 0x2, R14 ;  /* 0x0000000202137824 */ /* 0x000fc800078e020e */
[C---:B------:R-:W-:Y:S01]  /*03c0*/  IMAD R3, R2.reuse, 0x2, R19 ;  /* 0x0000000202037824 */ /* 0x040fe200078e0213 */
[----:B0-----:R-:W0:Y:S04]  /*03d0*/  S2R R0, SR_CTAID.X ;  /* 0x0000000000007919 */ /* 0x001e280000002500 */
[----:B------:R1:W-:Y:S02]  /*03e0*/  STL [R1+0x20], R3 ;  /* 0x0000200301007387 */ /* 0x0003e40000100800 */
[----:B-1----:R-:W-:-:S05]  /*03f0*/  LEA R3, R2, R3, 0x1 ;  /* 0x0000000302037211 */ /* 0x002fca00078e08ff */
[C---:B------:R-:W-:Y:S01]  /*0400*/  IMAD R12, R2.reuse, 0x2, R3 ;  /* 0x00000002020c7824 */ /* 0x040fe200078e0203 */
[----:B------:R1:W-:Y:S03]  /*0410*/  STL [R1+0x5c], R3 ;  /* 0x00005c0301007387 */ /* 0x0003e60000100800 */
[----:B------:R-:W-:-:S04]  /*0420*/  IMAD R18, R2, 0x2, R12 ;  /* 0x0000000202127824 */ /* 0x000fc800078e020c */
[----:B-1----:R-:W-:Y:S01]  /*0430*/  IMAD R3, R2, 0x2, R18 ;  /* 0x0000000202037824 */ /* 0x002fe200078e0212 */
[----:B0-----:R-:W-:-:S04]  /*0440*/  PRMT R0, R6, 0x6540, R0 ;  /* 0x0000654006007816 */ /* 0x001fc80000000000 */
[----:B------:R0:W-:Y:S01]  /*0450*/  STL [R1+0x24], R3 ;  /* 0x0000240301007387 */ /* 0x0001e20000100800 */
[----:B------:R-:W-:Y:S01]  /*0460*/  IMAD R0, R0, UR5, RZ ;  /* 0x0000000500007c24 */ /* 0x000fe2000f8e02ff */
[----:B------:R-:W-:-:S03]  /*0470*/  UIMAD.WIDE UR4, UR4, 0x2, URZ ;  /* 0x00000002040478a5 */ /* 0x000fc6000f8e02ff */
[C---:B------:R-:W-:Y:S02]  /*0480*/  IMAD.SHL.U32 R29, R0.reuse, 0x2, RZ ;  /* 0x00000002001d7824 */ /* 0x040fe400078e00ff */
[----:B------:R-:W-:Y:S01]  /*0490*/  IMAD.HI R0, R0, 0x2, RZ ;  /* 0x0000000200007827 */ /* 0x000fe200078e02ff */
[----:B0-----:R-:W-:Y:S02]  /*04a0*/  LEA R3, R2, R3, 0x1 ;  /* 0x0000000302037211 */ /* 0x001fe400078e08ff */
[----:B----4-:R-:W-:-:S03]  /*04b0*/  IADD3 R24, P0, P1, R29, UR6, R4 ;  /* 0x000000061d187c10 */ /* 0x010fc6000f91e004 */
[----:B------:R-:W-:Y:S01]  /*04c0*/  IMAD R36, R2, 0x2, R3 ;  /* 0x0000000202247824 */ /* 0x000fe200078e0203 */
[----:B------:R-:W-:Y:S01]  /*04d0*/  IADD3.X R0, PT, PT, R0, UR5, R5, P0, P1 ;  /* 0x0000000500007c10 */ /* 0x000fe200087e2405 */
[----:B------:R0:W-:Y:S01]  /*04e0*/  STL [R1+0x60], R3 ;  /* 0x0000600301007387 */ /* 0x0001e20000100800 */
[-C--:B------:R-:W-:Y:S01]  /*04f0*/  LEA R4, P0, R17, R24.reuse, 0x1 ;  /* 0x0000001811047211 */ /* 0x080fe200078008ff */
[C---:B------:R-:W-:Y:S01]  /*0500*/  IMAD R42, R2.reuse, 0x2, R36 ;  /* 0x00000002022a7824 */ /* 0x040fe200078e0224 */
[----:B------:R-:W-:Y:S02]  /*0510*/  LEA R8, P1, R9, R24, 0x1 ;  /* 0x0000001809087211 */ /* 0x000fe400078208ff */
[----:B------:R-:W-:Y:S01]  /*0520*/  LEA.HI.X.SX32 R5, R17, R0, 0x1, P0 ;  /* 0x0000000011057211 */ /* 0x000fe200000f0eff */
[----:B------:R-:W-:Y:S01]  /*0530*/  IMAD R59, R2, 0x2, R42 ;  /* 0x00000002023b7824 */ /* 0x000fe200078e022a */
[----:B------:R-:W-:Y:S02]  /*0540*/  LEA R6, P0, R7, R24, 0x1 ;  /* 0x0000001807067211 */ /* 0x000fe400078008ff */
[-C--:B------:R-:W-:Y:S01]  /*0550*/  LEA.HI.X.SX32 R9, R9, R0.reuse, 0x1, P1 ;  /* 0x0000000009097211 */ /* 0x080fe200008f0eff */
[----:B---3--:R1:W2:Y:S01]  /*0560*/  LDG.E.U16 R27, desc[UR8][R4.64] ;  /* 0x00000008041b7981 */ /* 0x0082a2000c1e1500 */
[----:B------:R-:W-:-:S02]  /*0570*/  LEA.HI.X.SX32 R7, R7, R0, 0x1, P0 ;  /* 0x0000000007077211 */ /* 0x000fc400000f0eff */
[C---:B0-----:R-:W-:Y:S02]  /*0580*/  LEA R3, R2.reuse, R59, 0x1 ;  /* 0x0000003b02037211 */ /* 0x041fe400078e08ff */
[----:B------:R-:W3:Y:S03]  /*0590*/  LDG.E.U16 R9, desc[UR8][R8.64] ;  /* 0x0000000808097981 */ /* 0x000ee6000c1e1500 */
[----:B------:R-:W-:Y:S01]  /*05a0*/  IMAD R13, R2, 0x2, R3 ;  /* 0x00000002020d7824 */ /* 0x000fe200078e0203 */
[----:B------:R0:W4:Y:S01]  /*05b0*/  LDG.E.U16 R61, desc[UR8][R6.64] ;  /* 0x00000008063d7981 */ /* 0x000122000c1e1500 */
[----:B-1----:R-:W-:Y:S02]  /*05c0*/  LEA R4, P0, R10, R24, 0x1 ;  /* 0x000000180a047211 */ /* 0x002fe400078008ff */
[----:B------:R-:W-:Y:S01]  /*05d0*/  IMAD R43, R2, 0x2, R13 ;  /* 0x00000002022b7824 */ /* 0x000fe200078e020d */
[----:B------:R1:W-:Y:S01]  /*05e0*/  STL [R1+0x68], R3 ;  /* 0x0000680301007387 */ /* 0x0003e20000100800 */
[----:B------:R-:W-:-:S03]  /*05f0*/  LEA.HI.X.SX32 R5, R10, R0, 0x1, P0 ;  /* 0x000000000a057211 */ /* 0x000fc600000f0eff */
[C---:B------:R-:W-:Y:S02]  /*0600*/  LEA R58, R2.reuse, R43, 0x1 ;  /* 0x0000002b023a7211 */ /* 0x040fe400078e08ff */
[C---:B0-----:R-:W-:Y:S01]  /*0610*/  LEA R6, P0, R11.reuse, R24, 0x1 ;  /* 0x000000180b067211 */ /* 0x041fe200078008ff */
[----:B------:R0:W5:Y:S03]  /*0620*/  LDG.E.U16 R8, desc[UR8][R4.64] ;  /* 0x0000000804087981 */ /* 0x000166000c1e1500 */
[----:B------:R-:W-:Y:S01]  /*0630*/  LEA.HI.X.SX32 R7, R11, R0, 0x1, P0 ;  /* 0x000000000b077211 */ /* 0x000fe200000f0eff */
[----:B-1----:R-:W-:-:S04]  /*0640*/  IMAD R3, R2, 0x2, R58 ;  /* 0x0000000202037824 */ /* 0x002fc800078e023a */
[C---:B------:R-:W-:Y:S01]  /*0650*/  IMAD R28, R2.reuse, 0x2, R3 ;  /* 0x00000002021c7824 */ /* 0x040fe200078e0203 */
[----:B------:R1:W2:Y:S03]  /*0660*/  LDG.E.U16 R7, desc[UR8][R6.64] ;  /* 0x0000000806077981 */ /* 0x0002a6000c1e1500 */
[C---:B------:R-:W-:Y:S01]  /*0670*/  IMAD R44, R2.reuse, 0x2, R28 ;  /* 0x00000002022c7824 */ /* 0x040fe200078e021c */
[----:B------:R0:W-:Y:S04]  /*0680*/  STL [R1+0x70], R3 ;  /* 0x0000700301007387 */ /* 0x0001e80000100800 */
[----:B------:R-:W-:-:S05]  /*0690*/  LEA R57, R2, R44, 0x1 ;  /* 0x0000002c02397211 */ /* 0x000fca00078e08ff */
[----:B0-----:R-:W-:-:S04]  /*06a0*/  IMAD R3, R2, 0x2, R57 ;  /* 0x0000000202037824 */ /* 0x001fc800078e0239 */
[----:B------:R-:W-:-:S04]  /*06b0*/  IMAD R29, R2, 0x2, R3 ;  /* 0x00000002021d7824 */ /* 0x000fc800078e0203 */
        /* <DEDUP_REMOVED lines=9> */
[----:B------:R-:W-:-:S05]  /*0750*/  IMAD R38, R2, 0x2, R3 ;  /* 0x0000000202267824 */ /* 0x000fca00078e0203 */
[C---:B------:R-:W-:Y:S01]  /*0760*/  LEA R47, R2.reuse, R38, 0x1 ;  /* 0x00000026022f7211 */ /* 0x040fe200078e08ff */
[----:B------:R0:W-:Y:S04]  /*0770*/  STL [R1+0x7c], R3 ;  /* 0x00007c0301007387 */ /* 0x0001e80000100800 */
[----:B------:R-:W-:-:S04]  /*0780*/  IMAD R54, R2, 0x2, R47 ;  /* 0x0000000202367824 */ /* 0x000fc800078e022f */
[----:B0-----:R-:W-:-:S05]  /*0790*/  IMAD R3, R2, 0x2, R54 ;  /* 0x0000000202037824 */ /* 0x001fca00078e0236 */
[----:B------:R-:W-:-:S05]  /*07a0*/  LEA R32, R2, R3, 0x1 ;  /* 0x0000000302207211 */ /* 0x000fca00078e08ff */
[----:B------:R-:W-:-:S04]  /*07b0*/  IMAD R48, R2, 0x2, R32 ;  /* 0x0000000202307824 */ /* 0x000fc800078e0220 */
[C---:B------:R-:W-:Y:S01]  /*07c0*/  IMAD R53, R2.reuse, 0x2, R48 ;  /* 0x0000000202357824 */ /* 0x040fe200078e0230 */
[----:B------:R0:W-:Y:S04]  /*07d0*/  STL [R1+0x84], R3 ;  /* 0x0000840301007387 */ /* 0x0001e80000100800 */
[----:B0-----:R-:W-:-:S05]  /*07e0*/  LEA R3, R2, R53, 0x1 ;  /* 0x0000003502037211 */ /* 0x001fca00078e08ff */
        /* <DEDUP_REMOVED lines=10> */
[C---:B------:R-:W-:Y:S01]  /*0890*/  LEA R31, R2.reuse, R3, 0x1 ;  /* 0x00000003021f7211 */ /* 0x040fe200078e08ff */
[----:B------:R0:W-:Y:S04]  /*08a0*/  STL [R1+0x94], R3 ;  /* 0x0000940301007387 */ /* 0x0001e80000100800 */
[----:B------:R-:W-:-:S04]  /*08b0*/  IMAD R51, R2, 0x2, R31 ;  /* 0x0000000202337824 */ /* 0x000fc800078e021f */
[----:B0-----:R-:W-:-:S05]  /*08c0*/  IMAD R3, R2, 0x2, R51 ;  /* 0x0000000202037824 */ /* 0x001fca00078e0233 */
[----:B------:R-:W-:-:S05]  /*08d0*/  LEA R3, R2, R3, 0x1 ;  /* 0x0000000302037211 */ /* 0x000fca00078e08ff */
[----:B------:R-:W-:-:S04]  /*08e0*/  IMAD R41, R2, 0x2, R3 ;  /* 0x0000000202297824 */ /* 0x000fc800078e0203 */
[----:B------:R-:W-:Y:S01]  /*08f0*/  IMAD R17, R2, 0x2, R41 ;  /* 0x0000000202117824 */ /* 0x000fe200078e0229 */
[----:B------:R0:W-:Y:S01]  /*0900*/  STL [R1+0x9c], R3 ;  /* 0x00009c0301007387 */ /* 0x0001e20000100800 */
[----:B------:R-:W-:-:S03]  /*0910*/  LEA R10, P1, R37, R24, 0x1 ;  /* 0x00000018250a7211 */ /* 0x000fc600078208ff */
[----:B0-----:R-:W-:-:S05]  /*0920*/  LEA R3, R2, R17, 0x1 ;  /* 0x0000001102037211 */ /* 0x001fca00078e08ff */
[C---:B------:R-:W-:Y:S01]  /*0930*/  IMAD R16, R2.reuse, 0x2, R3 ;  /* 0x0000000202107824 */ /* 0x040fe200078e0203 */
[----:B------:R-:W-:Y:S02]  /*0940*/  LEA.HI.X.SX32 R11, R37, R0, 0x1, P1 ;  /* 0x00000000250b7211 */ /* 0x000fe400008f0eff */
[C---:B------:R-:W-:Y:S01]  /*0950*/  LEA R4, P0, R15.reuse, R24, 0x1 ;  /* 0x000000180f047211 */ /* 0x040fe200078008ff */
[C---:B------:R-:W-:Y:S01]  /*0960*/  IMAD R40, R2.reuse, 0x2, R16 ;  /* 0x0000000202287824 */ /* 0x040fe200078e0210 */
[----:B------:R0:W-:Y:S02]  /*0970*/  STL [R1+0x98], R16 ;  /* 0x0000981001007387 */ /* 0x0001e40000100800 */
[----:B------:R-:W-:Y:S02]  /*0980*/  LEA.HI.X.SX32 R5, R15, R0, 0x1, P0 ;  /* 0x000000000f057211 */ /* 0x000fe400000f0eff */
[----:B------:R1:W4:Y:S01]  /*0990*/  LDG.E.U16 R15, desc[UR8][R10.64] ;  /* 0x000000080a0f7981 */ /* 0x000322000c1e1500 */
[----:B0-----:R-:W-:-:S02]  /*09a0*/  LEA R16, R2, R40, 0x1 ;  /* 0x0000002802107211 */ /* 0x001fc400078e08ff */
[-C--:B-1----:R-:W-:Y:S02]  /*09b0*/  LEA R6, P0, R35, R24.reuse, 0x1 ;  /* 0x0000001823067211 */ /* 0x082fe400078008ff */
[----:B------:R-:W-:-:S04]  /*09c0*/  LEA R10, P1, R14, R24, 0x1 ;  /* 0x000000180e0a7211 */ /* 0x000fc800078208ff */
[----:B------:R-:W-:Y:S01]  /*09d0*/  LEA.HI.X.SX32 R11, R14, R0, 0x1, P1 ;  /* 0x000000000e0b7211 */ /* 0x000fe200008f0eff */
[----:B---3--:R0:W-:Y:S02]  /*09e0*/  STL [R1+0x1a4], R9 ;  /* 0x0001a40901007387 */ /* 0x0081e40000100800 */
[C---:B0-----:R-:W-:Y:S02]  /*09f0*/  IMAD R9, R2.reuse, 0x2, R16 ;  /* 0x0000000202097824 */ /* 0x041fe400078e0210 */
[----:B-----5:R0:W-:Y:S02]  /*0a00*/  STL [R1+0x1a0], R8 ;  /* 0x0001a00801007387 */ /* 0x0201e40000100800 */
[----:B0-----:R-:W-:-:S05]  /*0a10*/  IMAD R8, R2, 0x2, R9 ;  /* 0x0000000202087824 */ /* 0x001fca00078e0209 */
[----:B------:R-:W-:Y:S04]  /*0a20*/  STL [R1+0x8c], R8 ;  /* 0x00008c0801007387 */ /* 0x000fe80000100800 */
[----:B--2---:R0:W-:Y:S02]  /*0a30*/  STL [R1+0x19c], R7 ;  /* 0x00019c0701007387 */ /* 0x0041e40000100800 */
[----:B0-----:R-:W-:Y:S02]  /*0a40*/  LEA.HI.X.SX32 R7, R35, R0, 0x1, P0 ;  /* 0x0000000023077211 */ /* 0x001fe400000f0eff */
[----:B------:R0:W2:Y:S04]  /*0a50*/  LDG.E.U16 R35, desc[UR8][R4.64] ;  /* 0x0000000804237981 */ /* 0x0000a8000c1e1500 */
[----:B------:R-:W3:Y:S01]  /*0a60*/  LDG.E.U16 R7, desc[UR8][R6.64] ;  /* 0x0000000806077981 */ /* 0x000ee2000c1e1500 */
[----:B0-----:R-:W-:-:S04]  /*0a70*/  LEA R4, P0, R12, R24, 0x1 ;  /* 0x000000180c047211 */ /* 0x001fc800078008ff */
[----:B------:R-:W-:Y:S01]  /*0a80*/  LEA.HI.X.SX32 R5, R12, R0, 0x1, P0 ;  /* 0x000000000c057211 */ /* 0x000fe200000f0eff */
[----:B------:R0:W5:Y:S01]  /*0a90*/  LDG.E.U16 R6, desc[UR8][R10.64] ;  /* 0x000000080a067981 */ /* 0x000162000c1e1500 */
[CC--:B------:R-:W-:Y:S02]  /*0aa0*/  LEA R12, P1, R13.reuse, R24.reuse, 0x1 ;  /* 0x000000180d0c7211 */ /* 0x0c0fe400078208ff */
[C---:B0-----:R-:W-:Y:S02]  /*0ab0*/  LEA R10, P0, R36.reuse, R24, 0x1 ;  /* 0x00000018240a7211 */ /* 0x041fe400078008ff */
[-C--:B------:R-:W-:Y:S02]  /*0ac0*/  LEA.HI.X.SX32 R13, R13, R0.reuse, 0x1, P1 ;  /* 0x000000000d0d7211 */ /* 0x080fe400008f0eff */
[----:B------:R-:W-:Y:S02]  /*0ad0*/  LEA.HI.X.SX32 R11, R36, R0, 0x1, P0 ;  /* 0x00000000240b7211 */ /* 0x000fe400000f0eff */
[----:B------:R0:W5:Y:S04]  /*0ae0*/  LDG.E.U16 R36, desc[UR8][R4.64] ;  /* 0x0000000804247981 */ /* 0x000168000c1e1500 */
[----:B------:R1:W5:Y:S04]  /*0af0*/  LDG.E.U16 R11, desc[UR8][R10.64] ;  /* 0x000000080a0b7981 */ /* 0x000368000c1e1500 */
[----:B------:R-:W5:Y:S01]  /*0b00*/  LDG.E.U16 R12, desc[UR8][R12.64] ;  /* 0x000000080c0c7981 */ /* 0x000f62000c1e1500 */
[----:B------:R-:W-:-:S02]  /*0b10*/  LEA R37, R2, R8, 0x1 ;  /* 0x0000000802257211 */ /* 0x000fc400078e08ff */
[----:B0-----:R-:W-:-:S04]  /*0b20*/  LEA R4, P0, R28, R24, 0x1 ;  /* 0x000000181c047211 */ /* 0x001fc800078008ff */
[----:B------:R-:W-:Y:S02]  /*0b30*/  LEA.HI.X.SX32 R5, R28, R0, 0x1, P0 ;  /* 0x000000001c057211 */ /* 0x000fe400000f0eff */
[-C--:B-1----:R-:W-:Y:S02]  /*0b40*/  LEA R10, P0, R29, R24.reuse, 0x1 ;  /* 0x000000181d0a7211 */ /* 0x082fe400078008ff */
[----:B------:R-:W-:Y:S01]  /*0b50*/  LEA R28, P1, R39, R24, 0x1 ;  /* 0x00000018271c7211 */ /* 0x000fe200078208ff */
[----:B----4-:R0:W-:Y:S02]  /*0b60*/  STL [R1+0x198], R15 ;  /* 0x0001980f01007387 */ /* 0x0101e40000100800 */
[----:B0-----:R-:W-:-:S04]  /*0b70*/  IMAD R15, R2, 0x2, R37 ;  /* 0x00000002020f7824 */ /* 0x001fc800078e0225 */
[----:B------:R-:W-:-:S05]  /*0b80*/  IMAD R8, R2, 0x2, R15 ;  /* 0x0000000202087824 */ /* 0x000fca00078e020f */
[----:B------:R-:W-:-:S05]  /*0b90*/  LEA R14, R2, R8, 0x1 ;  /* 0x00000008020e7211 */ /* 0x000fca00078e08ff */
[----:B------:R-:W-:Y:S04]  /*0ba0*/  STL [R1+0x80], R14 ;  /* 0x0000800e01007387 */ /* 0x000fe80000100800 */
[----:B--2---:R0:W-:Y:S02]  /*0bb0*/  STL [R1+0x194], R35 ;  /* 0x0001942301007387 */ /* 0x0041e40000100800 */
[----:B0-----:R-:W-:-:S04]  /*0bc0*/  IMAD R35, R2, 0x2, R14 ;  /* 0x0000000202237824 */ /* 0x001fc800078e020e */
[C---:B------:R-:W-:Y:S01]  /*0bd0*/  IMAD R14, R2.reuse, 0x2, R35 ;  /* 0x00000002020e7824 */ /* 0x040fe200078e0223 */
[----:B---3--:R0:W-:Y:S04]  /*0be0*/  STL [R1+0x190], R7 ;  /* 0x0001900701007387 */ /* 0x0081e80000100800 */
[----:B-----5:R1:W-:Y:S01]  /*0bf0*/  STL [R1+0x18c], R6 ;  /* 0x00018c0601007387 */ /* 0x0203e20000100800 */
[----:B0-----:R-:W-:-:S05]  /*0c00*/  LEA R7, R2, R14, 0x1 ;  /* 0x0000000e02077211 */ /* 0x001fca00078e08ff */
[----:B-1----:R-:W-:-:S05]  /*0c10*/  IMAD R6, R2, 0x2, R7 ;  /* 0x0000000202067824 */ /* 0x002fca00078e0207 */
[----:B------:R-:W-:Y:S04]  /*0c20*/  STL [R1+0x74], R6 ;  /* 0x0000740601007387 */ /* 0x000fe80000100800 */
[----:B------:R-:W-:Y:S04]  /*0c30*/  STL [R1+0x188], R36 ;  /* 0x0001882401007387 */ /* 0x000fe80000100800 */
[----:B------:R0:W-:Y:S04]  /*0c40*/  STL [R1+0x184], R11 ;  /* 0x0001840b01007387 */ /* 0x0001e80000100800 */
[----:B------:R1:W-:Y:S01]  /*0c50*/  STL [R1+0x180], R12 ;  /* 0x0001800c01007387 */ /* 0x0003e20000100800 */
[----:B0-----:R-:W-:-:S03]  /*0c60*/  LEA.HI.X.SX32 R11, R29, R0, 0x1, P0 ;  /* 0x000000001d0b7211 */ /* 0x001fc600000f0eff */
[----:B-1----:R0:W2:Y:S01]  /*0c70*/  LDG.E.U16 R12, desc[UR8][R4.64] ;  /* 0x00000008040c7981 */ /* 0x0020a2000c1e1500 */
[----:B------:R-:W-:-:S03]  /*0c80*/  LEA.HI.X.SX32 R29, R39, R0, 0x1, P1 ;  /* 0x00000000271d7211 */ /* 0x000fc600008f0eff */
[----:B------:R1:W3:Y:S04]  /*0c90*/  LDG.E.U16 R11, desc[UR8][R10.64] ;  /* 0x000000080a0b7981 */ /* 0x0002e8000c1e1500 */
[----:B------:R4:W5:Y:S01]  /*0ca0*/  LDG.E.U16 R39, desc[UR8][R28.64] ;  /* 0x000000081c277981 */ /* 0x000962000c1e1500 */
[----:B------:R-:W-:-:S05]  /*0cb0*/  IMAD R36, R2, 0x2, R6 ;  /* 0x0000000202247824 */ /* 0x000fca00078e0206 */
[----:B------:R-:W-:Y:S02]  /*0cc0*/  LEA R13, R2, R36, 0x1 ;  /* 0x00000024020d7211 */ /* 0x000fe400078e08ff */
[----:B0-----:R-:W-:-:S03]  /*0cd0*/  LEA R4, P0, R38, R24, 0x1 ;  /* 0x0000001826047211 */ /* 0x001fc600078008ff */
[----:B------:R-:W-:Y:S01]  /*0ce0*/  IMAD R6, R2, 0x2, R13 ;  /* 0x0000000202067824 */ /* 0x000fe200078e020d */
[----:B------:R-:W-:Y:S02]  /*0cf0*/  LEA.HI.X.SX32 R5, R38, R0, 0x1, P0 ;  /* 0x0000000026057211 */ /* 0x000fe400000f0eff */
[-C--:B-1----:R-:W-:Y:S02]  /*0d00*/  LEA R10, P0, R32, R24.reuse, 0x1 ;  /* 0x00000018200a7211 */ /* 0x082fe400078008ff */
[----:B----4-:R-:W-:-:S04]  /*0d10*/  LEA R28, P1, R33, R24, 0x1 ;  /* 0x00000018211c7211 */ /* 0x010fc800078208ff */
[----:B------:R-:W-:Y:S01]  /*0d20*/  LEA.HI.X.SX32 R29, R33, R0, 0x1, P1 ;  /* 0x00000000211d7211 */ /* 0x000fe200008f0eff */
[----:B--2---:R0:W-:Y:S02]  /*0d30*/  STL [R1+0x17c], R12 ;  /* 0x00017c0c01007387 */ /* 0x0041e40000100800 */
[----:B0-----:R-:W-:-:S05]  /*0d40*/  IMAD R12, R2, 0x2, R6 ;  /* 0x00000002020c7824 */ /* 0x001fca00078e0206 */
[----:B------:R-:W-:Y:S04]  /*0d50*/  STL [R1+0x64], R12 ;  /* 0x0000640c01007387 */ /* 0x000fe80000100800 */
[----:B---3--:R0:W-:Y:S04]  /*0d60*/  STL [R1+0x178], R11 ;  /* 0x0001780b01007387 */ /* 0x0081e80000100800 */
[----:B-----5:R1:W-:Y:S01]  /*0d70*/  STL [R1+0x174], R39 ;  /* 0x0001742701007387 */ /* 0x0203e20000100800 */
[----:B0-----:R-:W-:-:S03]  /*0d80*/  LEA.HI.X.SX32 R11, R32, R0, 0x1, P0 ;  /* 0x00000000200b7211 */ /* 0x001fc600000f0eff */
[----:B-1----:R0:W2:Y:S04]  /*0d90*/  LDG.E.U16 R39, desc[UR8][R4.64] ;  /* 0x0000000804277981 */ /* 0x0020a8000c1e1500 */
[----:B------:R-:W3:Y:S04]  /*0da0*/  LDG.E.U16 R11, desc[UR8][R10.64] ;  /* 0x000000080a0b7981 */ /* 0x000ee8000c1e1500 */
[----:B------:R1:W4:Y:S01]  /*0db0*/  LDG.E.U16 R10, desc[UR8][R28.64] ;  /* 0x000000081c0a7981 */ /* 0x000322000c1e1500 */
[----:B------:R-:W-:-:S05]  /*0dc0*/  LEA R38, R2, R12, 0x1 ;  /* 0x0000000c02267211 */ /* 0x000fca00078e08ff */
[----:B------:R-:W-:-:S04]  /*0dd0*/  IMAD R12, R2, 0x2, R38 ;  /* 0x00000002020c7824 */ /* 0x000fc800078e0226 */
[----:B0-----:R-:W-:Y:S01]  /*0de0*/  IMAD R5, R2, 0x2, R12 ;  /* 0x0000000202057824 */ /* 0x001fe200078e020c */
[----:B------:R-:W-:-:S04]  /*0df0*/  LEA R32, P0, R30, R24, 0x1 ;  /* 0x000000181e207211 */ /* 0x000fc800078008ff */
[----:B------:R-:W-:Y:S02]  /*0e00*/  LEA R4, R2, R5, 0x1 ;  /* 0x0000000502047211 */ /* 0x000fe400078e08ff */
[----:B------:R-:W-:Y:S02]  /*0e10*/  LEA.HI.X.SX32 R33, R30, R0, 0x1, P0 ;  /* 0x000000001e217211 */ /* 0x000fe400000f0eff */
[C---:B-1----:R-:W-:Y:S01]  /*0e20*/  LEA R28, P0, R31.reuse, R24, 0x1 ;  /* 0x000000181f1c7211 */ /* 0x042fe200078008ff */
[----:B------:R-:W-:Y:S03]  /*0e30*/  STL [R1+0x58], R4 ;  /* 0x0000580401007387 */ /* 0x000fe60000100800 */
[----:B------:R-:W-:Y:S02]  /*0e40*/  LEA.HI.X.SX32 R29, R31, R0, 0x1, P0 ;  /* 0x000000001f1d7211 */ /* 0x000fe400000f0eff */
[----:B------:R-:W-:-:S04]  /*0e50*/  LEA R30, P1, R41, R24, 0x1 ;  /* 0x00000018291e7211 */ /* 0x000fc800078208ff */
[----:B------:R-:W5:Y:S01]  /*0e60*/  LDG.E.U16 R29, desc[UR8][R28.64] ;  /* 0x000000081c1d7981 */ /* 0x000f62000c1e1500 */
[----:B------:R-:W-:-:S05]  /*0e70*/  LEA.HI.X.SX32 R31, R41, R0, 0x1, P1 ;  /* 0x00000000291f7211 */ /* 0x000fca00008f0eff */
[----:B------:R-:W5:Y:S04]  /*0e80*/  LDG.E.U16 R41, desc[UR8][R30.64] ;  /* 0x000000081e297981 */ /* 0x000f68000c1e1500 */
[----:B--2---:R-:W-:Y:S04]  /*0e90*/  STL [R1+0x170], R39 ;  /* 0x0001702701007387 */ /* 0x004fe80000100800 */
[----:B---3--:R-:W-:Y:S04]  /*0ea0*/  STL [R1+0x16c], R11 ;  /* 0x00016c0b01007387 */ /* 0x008fe80000100800 */
[----:B----4-:R0:W-:Y:S04]  /*0eb0*/  STL [R1+0x168], R10 ;  /* 0x0001680a01007387 */ /* 0x0101e80000100800 */
[----:B0-----:R0:W2:Y:S01]  /*0ec0*/  LDG.E.U16 R10, desc[UR8][R32.64] ;  /* 0x00000008200a7981 */ /* 0x0010a2000c1e1500 */
[----:B------:R-:W-:-:S04]  /*0ed0*/  IMAD R39, R2, 0x2, R4 ;  /* 0x0000000202277824 */ /* 0x000fc800078e0204 */
[----:B------:R-:W-:-:S05]  /*0ee0*/  IMAD R11, R2, 0x2, R39 ;  /* 0x00000002020b7824 */ /* 0x000fca00078e0227 */
[----:B------:R-:W-:Y:S02]  /*0ef0*/  LEA R4, R2, R11, 0x1 ;  /* 0x0000000b02047211 */ /* 0x000fe400078e08ff */
[----:B0-----:R-:W-:-:S04]  /*0f00*/  LEA R32, P0, R40, R24, 0x1 ;  /* 0x0000001828207211 */ /* 0x001fc800078008ff */
[----:B------:R-:W-:Y:S02]  /*0f10*/  LEA.HI.X.SX32 R33, R40, R0, 0x1, P0 ;  /* 0x0000000028217211 */ /* 0x000fe400000f0eff */
[-C--:B------:R-:W-:Y:S02]  /*0f20*/  LEA R28, P0, R37, R24.reuse, 0x1 ;  /* 0x00000018251c7211 */ /* 0x080fe400078008ff */
[----:B------:R-:W-:-:S04]  /*0f30*/  LEA R30, P1, R35, R24, 0x1 ;  /* 0x00000018231e7211 */ /* 0x000fc800078208ff */
[----:B------:R-:W-:-:S06]  /*0f40*/  LEA.HI.X.SX32 R31, R35, R0, 0x1, P1 ;  /* 0x00000000231f7211 */ /* 0x000fcc00008f0eff */
[----:B------:R-:W3:Y:S04]  /*0f50*/  LDG.E.U16 R31, desc[UR8][R30.64] ;  /* 0x000000081e1f7981 */ /* 0x000ee8000c1e1500 */
[----:B--2---:R0:W-:Y:S02]  /*0f60*/  STL [R1+0x164], R10 ;  /* 0x0001640a01007387 */ /* 0x0041e40000100800 */
[----:B0-----:R-:W-:-:S05]  /*0f70*/  IMAD R10, R2, 0x2, R4 ;  /* 0x00000002020a7824 */ /* 0x001fca00078e0204 */
[----:B------:R-:W-:Y:S04]  /*0f80*/  STL [R1+0x4c], R10 ;  /* 0x00004c0a01007387 */ /* 0x000fe80000100800 */
[----:B-----5:R0:W-:Y:S02]  /*0f90*/  STL [R1+0x160], R29 ;  /* 0x0001601d01007387 */ /* 0x0201e40000100800 */
[----:B0-----:R-:W-:Y:S02]  /*0fa0*/  LEA.HI.X.SX32 R29, R37, R0, 0x1, P0 ;  /* 0x00000000251d7211 */ /* 0x001fe400000f0eff */
[----:B------:R0:W2:Y:S04]  /*0fb0*/  LDG.E.U16 R37, desc[UR8][R32.64] ;  /* 0x0000000820257981 */ /* 0x0000a8000c1e1500 */
[----:B------:R1:W-:Y:S01]  /*0fc0*/  STL [R1+0x15c], R41 ;  /* 0x00015c2901007387 */ /* 0x0003e20000100800 */
[----:B0-----:R-:W-:-:S03]  /*0fd0*/  LEA R32, P0, R36, R24, 0x1 ;  /* 0x0000001824207211 */ /* 0x001fc600078008ff */
[----:B-1----:R0:W4:Y:S01]  /*0fe0*/  LDG.E.U16 R41, desc[UR8][R28.64] ;  /* 0x000000081c297981 */ /* 0x002122000c1e1500 */
[----:B------:R-:W-:Y:S02]  /*0ff0*/  LEA.HI.X.SX32 R33, R36, R0, 0x1, P0 ;  /* 0x0000000024217211 */ /* 0x000fe400000f0eff */
[----:B0-----:R-:W-:-:S04]  /*1000*/  LEA R28, P0, R38, R24, 0x1 ;  /* 0x00000018261c7211 */ /* 0x001fc800078008ff */
[----:B------:R-:W-:Y:S02]  /*1010*/  LEA.HI.X.SX32 R29, R38, R0, 0x1, P0 ;  /* 0x00000000261d7211 */ /* 0x000fe400000f0eff */
[----:B------:R0:W5:Y:S02]  /*1020*/  LDG.E.U16 R38, desc[UR8][R32.64] ;  /* 0x0000000820267981 */ /* 0x000164000c1e1500 */
[----:B0-----:R-:W-:-:S04]  /*1030*/  LEA R32, P0, R39, R24, 0x1 ;  /* 0x0000001827207211 */ /* 0x001fc800078008ff */
[----:B------:R-:W-:Y:S02]  /*1040*/  LEA.HI.X.SX32 R33, R39, R0, 0x1, P0 ;  /* 0x0000000027217211 */ /* 0x000fe400000f0eff */
[----:B------:R0:W5:Y:S01]  /*1050*/  LDG.E.U16 R39, desc[UR8][R28.64] ;  /* 0x000000081c277981 */ /* 0x000162000c1e1500 */
[----:B------:R-:W-:-:S05]  /*1060*/  IMAD R40, R2, 0x2, R10 ;  /* 0x0000000202287824 */ /* 0x000fca00078e020a */
[----:B------:R-:W-:-:S05]  /*1070*/  LEA R10, R2, R40, 0x1 ;  /* 0x00000028020a7211 */ /* 0x000fca00078e08ff */
[----:B------:R-:W-:Y:S01]  /*1080*/  IMAD R35, R2, 0x2, R10 ;  /* 0x0000000202237824 */ /* 0x000fe200078e020a */
[----:B------:R-:W-:Y:S01]  /*1090*/  LEA R30, P1, R40, R24, 0x1 ;  /* 0x00000018281e7211 */ /* 0x000fe200078208ff */
[----:B--2---:R1:W-:Y:S02]  /*10a0*/  STL [R1+0x158], R37 ;  /* 0x0001582501007387 */ /* 0x0043e40000100800 */
[----:B-1----:R-:W-:-:S05]  /*10b0*/  IMAD R37, R2, 0x2, R35 ;  /* 0x0000000202257824 */ /* 0x002fca00078e0223 */
[----:B------:R-:W-:Y:S04]  /*10c0*/  STL [R1+0x2c], R37 ;  /* 0x00002c2501007387 */ /* 0x000fe80000100800 */
[----:B----4-:R1:W-:Y:S02]  /*10d0*/  STL [R1+0x154], R41 ;  /* 0x0001542901007387 */ /* 0x0103e40000100800 */
[----:B-1----:R-:W-:-:S05]  /*10e0*/  LEA R41, R2, R37, 0x1 ;  /* 0x0000002502297211 */ /* 0x002fca00078e08ff */
[C---:B------:R-:W-:Y:S01]  /*10f0*/  IMAD R36, R2.reuse, 0x2, R41 ;  /* 0x0000000202247824 */ /* 0x040fe200078e0229 */
[----:B---3--:R1:W-:Y:S03]  /*1100*/  STL [R1+0x150], R31 ;  /* 0x0001501f01007387 */ /* 0x0083e60000100800 */
[----:B------:R-:W-:Y:S01]  /*1110*/  IMAD R37, R2, 0x2, R36 ;  /* 0x0000000202257824 */ /* 0x000fe200078e0224 */
[----:B-----5:R2:W-:Y:S01]  /*1120*/  STL [R1+0x14c], R38 ;  /* 0x00014c2601007387 */ /* 0x0205e20000100800 */
[----:B0-----:R-:W-:Y:S02]  /*1130*/  LEA R28, P0, R41, R24, 0x1 ;  /* 0x00000018291c7211 */ /* 0x001fe400078008ff */
[----:B-1----:R-:W-:Y:S02]  /*1140*/  LEA.HI.X.SX32 R31, R40, R0, 0x1, P1 ;  /* 0x00000000281f7211 */ /* 0x002fe400008f0eff */
[----:B--2---:R-:W-:-:S03]  /*1150*/  LEA R38, R2, R37, 0x1 ;  /* 0x0000002502267211 */ /* 0x004fc600078e08ff */
[----:B------:R0:W2:Y:S04]  /*1160*/  LDG.E.U16 R40, desc[UR8][R30.64] ;  /* 0x000000081e287981 */ /* 0x0000a8000c1e1500 */
[----:B------:R-:W-:Y:S04]  /*1170*/  STL [R1+0x28], R38 ;  /* 0x0000282601007387 */ /* 0x000fe80000100800 */
[----:B------:R1:W-:Y:S01]  /*1180*/  STL [R1+0x148], R39 ;  /* 0x0001482701007387 */ /* 0x0003e20000100800 */
[----:B------:R-:W-:-:S06]  /*1190*/  LEA.HI.X.SX32 R29, R41, R0, 0x1, P0 ;  /* 0x00000000291d7211 */ /* 0x000fcc00000f0eff */
[----:B------:R-:W3:Y:S04]  /*11a0*/  LDG.E.U16 R29, desc[UR8][R28.64] ;  /* 0x000000081c1d7981 */ /* 0x000ee8000c1e1500 */
[----:B-1----:R1:W4:Y:S01]  /*11b0*/  LDG.E.U16 R39, desc[UR8][R32.64] ;  /* 0x0000000820277981 */ /* 0x002322000c1e1500 */
[----:B------:R-:W-:-:S04]  /*11c0*/  IMAD R38, R2, 0x2, R38 ;  /* 0x0000000202267824 */ /* 0x000fc800078e0226 */
[----:B0-----:R-:W-:Y:S01]  /*11d0*/  IMAD R30, R2, 0x2, R38 ;  /* 0x00000002021e7824 */ /* 0x001fe200078e0226 */
[----:B-1----:R-:W-:-:S04]  /*11e0*/  LEA R32, P0, R38, R24, 0x1 ;  /* 0x0000001826207211 */ /* 0x002fc800078008ff */
[----:B------:R-:W-:Y:S02]  /*11f0*/  LEA R31, R2, R30, 0x1 ;  /* 0x0000001e021f7211 */ /* 0x000fe400078e08ff */
[----:B------:R-:W-:-:S05]  /*1200*/  LEA.HI.X.SX32 R33, R38, R0, 0x1, P0 ;  /* 0x0000000026217211 */ /* 0x000fca00000f0eff */
[----:B------:R0:W5:Y:S02]  /*1210*/  LDG.E.U16 R41, desc[UR8][R32.64] ;  /* 0x0000000820297981 */ /* 0x000164000c1e1500 */
[C---:B0-----:R-:W-:Y:S01]  /*1220*/  IMAD R32, R2.reuse, 0x2, R31 ;  /* 0x0000000202207824 */ /* 0x041fe200078e021f */
[----:B------:R-:W0:Y:S01]  /*1230*/  S2UR UR6, SR_CgaCtaId ;  /* 0x00000000000679c3 */ /* 0x000e220000008800 */
[----:B----4-:R-:W-:Y:S04]  /*1240*/  STL [R1+0x144], R39 ;  /* 0x0001442701007387 */ /* 0x010fe80000100800 */
[----:B--2---:R1:W-:Y:S02]  /*1250*/  STL [R1+0x140], R40 ;  /* 0x0001402801007387 */ /* 0x0043e40000100800 */
[----:B-1----:R-:W-:-:S02]  /*1260*/  IMAD R40, R2, 0x2, R32 ;  /* 0x0000000202287824 */ /* 0x002fc400078e0220 */
[----:B---3--:R1:W-:Y:S03]  /*1270*/  STL [R1+0x13c], R29 ;  /* 0x00013c1d01007387 */ /* 0x0083e60000100800 */
[----:B------:R-:W-:-:S04]  /*1280*/  LEA R28, P0, R40, R24, 0x1 ;  /* 0x00000018281c7211 */ /* 0x000fc800078008ff */
[----:B-1----:R-:W-:-:S06]  /*1290*/  LEA.HI.X.SX32 R29, R40, R0, 0x1, P0 ;  /* 0x00000000281d7211 */ /* 0x002fcc00000f0eff */
[----:B------:R1:W2:Y:S01]  /*12a0*/  LDG.E.U16 R29, desc[UR8][R28.64] ;  /* 0x000000081c1d7981 */ /* 0x0002a2000c1e1500 */
[----:B------:R-:W3:Y:S01]  /*12b0*/  S2R R39, SR_TID.X ;  /* 0x0000000000277919 */ /* 0x000ee20000002100 */
[----:B------:R-:W-:Y:S02]  /*12c0*/  UMOV UR4, 0x400 ;  /* 0x0000040000047882 */ /* 0x000fe40000000000 */
[----:B0-----:R-:W-:Y:S01]  /*12d0*/  ULEA UR6, UR6, UR4, 0x18 ;  /* 0x0000000406067291 */ /* 0x001fe2000f8ec0ff */
[----:B------:R-:W-:Y:S01]  /*12e0*/  IMAD R40, R2, 0x2, R40 ;  /* 0x0000000202287824 */ /* 0x000fe200078e0228 */
[----:B---3--:R-:W-:Y:S02]  /*12f0*/  SHF.R.S32.HI R38, RZ, 0x8, R39 ;  /* 0x00000008ff267819 */ /* 0x008fe40000011427 */
[----:B------:R-:W-:Y:S02]  /*1300*/  LOP3.LUT R33, R39, 0xff, RZ, 0xc0, !PT ;  /* 0x000000ff27217812 */ /* 0x000fe400078ec0ff */
[----:B------:R-:W-:-:S02]  /*1310*/  SGXT R38, R38, 0x1 ;  /* 0x000000012626781a */ /* 0x000fc40000000200 */
[----:B------:R-:W-:-:S04]  /*1320*/  SHF.L.U32 R33, R33, 0x1, RZ ;  /* 0x0000000121217819 */ /* 0x000fc800000006ff */
[----:B------:R-:W-:Y:S01]  /*1330*/  LOP3.LUT R33, R33, 0x210, R38, 0x78, !PT ;  /* 0x0000021021217812 */ /* 0x000fe200078e7826 */
[----:B------:R-:W-:-:S04]  /*1340*/  IMAD R38, R2, 0x2, R40 ;  /* 0x0000000202267824 */ /* 0x000fc800078e0228 */
[----:B------:R0:W-:Y:S04]  /*1350*/  STS.U16 [R33+UR6], R27 ;  /* 0x0000001b21007988 */ /* 0x0001e80008000406 */
[----:B0-----:R-:W3:Y:S04]  /*1360*/  LDL.LU R27, [R1+0x710] ;  /* 0x00071000011b7983 */ /* 0x001ee80000300800 */
[----:B-----5:R0:W-:Y:S02]  /*1370*/  STL [R1+0x138], R41 ;  /* 0x0001382901007387 */ /* 0x0201e40000100800 */
[----:B0-----:R-:W-:-:S05]  /*1380*/  LEA R41, R2, R38, 0x1 ;  /* 0x0000002602297211 */ /* 0x001fca00078e08ff */
[----:B------:R-:W-:-:S05]  /*1390*/  IMAD R39, R2, 0x2, R41 ;  /* 0x0000000202277824 */ /* 0x000fca00078e0229 */
[C---:B-1----:R-:W-:Y:S01]  /*13a0*/  LEA R28, P0, R39.reuse, R24, 0x1 ;  /* 0x00000018271c7211 */ /* 0x042fe200078008ff */
[----:B--2---:R0:W-:Y:S03]  /*13b0*/  STL [R1+0x134], R29 ;  /* 0x0001341d01007387 */ /* 0x0041e60000100800 */
[----:B0-----:R-:W-:-:S06]  /*13c0*/  LEA.HI.X.SX32 R29, R39, R0, 0x1, P0 ;  /* 0x00000000271d7211 */ /* 0x001fcc00000f0eff */
[----:B------:R0:W2:Y:S02]  /*13d0*/  LDG.E.U16 R29, desc[UR8][R28.64] ;  /* 0x000000081c1d7981 */ /* 0x0000a4000c1e1500 */
[C---:B0-----:R-:W-:Y:S02]  /*13e0*/  LEA R28, P0, R34.reuse, R24, 0x1 ;  /* 0x00000018221c7211 */ /* 0x041fe400078008ff */
[----:B--2---:R0:W-:Y:S02]  /*13f0*/  STL [R1+0x130], R29 ;  /* 0x0001301d01007387 */ /* 0x0041e40000100800 */
[----:B0-----:R-:W-:-:S05]  /*1400*/  LEA.HI.X.SX32 R29, R34, R0, 0x1, P0 ;  /* 0x00000000221d7211 */ /* 0x001fca00000f0eff */
[----:B------:R3:W2:Y:S02]  /*1410*/  LDG.E.U16 R34, desc[UR8][R28.64] ;  /* 0x000000081c227981 */ /* 0x0006a4000c1e1500 */
[----:B---3--:R-:W-:-:S04]  /*1420*/  LEA R28, P0, R27, R24, 0x1 ;  /* 0x000000181b1c7211 */ /* 0x008fc800078008ff */
[----:B------:R-:W-:-:S05]  /*1430*/  LEA.HI.X.SX32 R29, R27, R0, 0x1, P0 ;  /* 0x000000001b1d7211 */ /* 0x000fca00000f0eff */
[----:B------:R0:W3:Y:S02]  /*1440*/  LDG.E.U16 R27, desc[UR8][R28.64] ;  /* 0x000000081c1b7981 */ /* 0x0000e4000c1e1500 */
[----:B0-----:R-:W-:-:S04]  /*1450*/  LEA R28, P0, R26, R24, 0x1 ;  /* 0x000000181a1c7211 */ /* 0x001fc800078008ff */
[----:B------:R-:W-:Y:S02]  /*1460*/  LEA.HI.X.SX32 R29, R26, R0, 0x1, P0 ;  /* 0x000000001a1d7211 */ /* 0x000fe400000f0eff */
[C---:B------:R-:W-:Y:S01]  /*1470*/  LEA R26, P0, R25.reuse, R24, 0x1 ;  /* 0x00000018191a7211 */ /* 0x040fe200078008ff */
[----:B--2---:R0:W-:Y:S04]  /*1480*/  STL [R1+0x12c], R34 ;  /* 0x00012c2201007387 */ /* 0x0041e80000100800 */
[----:B0-----:R-:W2:Y:S04]  /*1490*/  LDG.E.U16 R34, desc[UR8][R28.64] ;  /* 0x000000081c227981 */ /* 0x001ea8000c1e1500 */
[----:B---3--:R0:W-:Y:S02]  /*14a0*/  STL [R1+0x128], R27 ;  /* 0x0001281b01007387 */ /* 0x0081e40000100800 */
[----:B0-----:R-:W-:-:S05]  /*14b0*/  LEA.HI.X.SX32 R27, R25, R0, 0x1, P0 ;  /* 0x00000000191b7211 */ /* 0x001fca00000f0eff */
[----:B------:R0:W3:Y:S02]  /*14c0*/  LDG.E.U16 R28, desc[UR8][R26.64] ;  /* 0x000000081a1c7981 */ /* 0x0000e4000c1e1500 */
[----:B0-----:R-:W-:-:S04]  /*14d0*/  LEA R26, P0, R23, R24, 0x1 ;  /* 0x00000018171a7211 */ /* 0x001fc800078008ff */
[----:B------:R-:W-:-:S05]  /*14e0*/  LEA.HI.X.SX32 R27, R23, R0, 0x1, P0 ;  /* 0x00000000171b7211 */ /* 0x000fca00000f0eff */
[----:B------:R0:W4:Y:S02]  /*14f0*/  LDG.E.U16 R29, desc[UR8][R26.64] ;  /* 0x000000081a1d7981 */ /* 0x000124000c1e1500 */
[----:B0-----:R-:W-:-:S04]  /*1500*/  LEA R26, P0, R22, R24, 0x1 ;  /* 0x00000018161a7211 */ /* 0x001fc800078008ff */
[----:B------:R-:W-:Y:S02]  /*1510*/  LEA.HI.X.SX32 R27, R22, R0, 0x1, P0 ;  /* 0x00000000161b7211 */ /* 0x000fe400000f0eff */
[----:B------:R-:W-:-:S04]  /*1520*/  LEA R22, P0, R21, R24, 0x1 ;  /* 0x0000001815167211 */ /* 0x000fc800078008ff */
[----:B------:R-:W-:Y:S01]  /*1530*/  LEA.HI.X.SX32 R23, R21, R0, 0x1, P0 ;  /* 0x0000000015177211 */ /* 0x000fe200000f0eff */
[----:B--2---:R0:W-:Y:S04]  /*1540*/  STL [R1+0x124], R34 ;  /* 0x0001242201007387 */ /* 0x0041e80000100800 */
[----:B0-----:R-:W2:Y:S04]  /*1550*/  LDG.E.U16 R34, desc[UR8][R26.64] ;  /* 0x000000081a227981 */ /* 0x001ea8000c1e1500 */
[----:B------:R0:W5:Y:S02]  /*1560*/  LDG.E.U16 R26, desc[UR8][R22.64] ;  /* 0x00000008161a7981 */ /* 0x000164000c1e1500 */
[----:B0-----:R-:W-:-:S04]  /*1570*/  LEA R22, P0, R20, R24, 0x1 ;  /* 0x0000001814167211 */ /* 0x001fc800078008ff */
[----:B------:R-:W-:Y:S02]  /*1580*/  LEA.HI.X.SX32 R23, R20, R0, 0x1, P0 ;  /* 0x0000000014177211 */ /* 0x000fe400000f0eff */
[----:B------:R-:W-:-:S03]  /*1590*/  LEA R20, P0, R19, R24, 0x1 ;  /* 0x0000001813147211 */ /* 0x000fc600078008ff */
[----:B------:R-:W5:Y:S01]  /*15a0*/  LDG.E.U16 R27, desc[UR8][R22.64] ;  /* 0x00000008161b7981 */ /* 0x000f62000c1e1500 */
[----:B------:R-:W-:-:S05]  /*15b0*/  LEA.HI.X.SX32 R21, R19, R0, 0x1, P0 ;  /* 0x0000000013157211 */ /* 0x000fca00000f0eff */
[----:B------:R0:W5:Y:S02]  /*15c0*/  LDG.E.U16 R25, desc[UR8][R20.64] ;  /* 0x0000000814197981 */ /* 0x000164000c1e1500 */
[----:B0-----:R-:W-:-:S04]  /*15d0*/  LEA R20, P0, R18, R24, 0x1 ;  /* 0x0000001812147211 */ /* 0x001fc800078008ff */
[----:B------:R-:W-:Y:S02]  /*15e0*/  LEA.HI.X.SX32 R21, R18, R0, 0x1, P0 ;  /* 0x0000000012157211 */ /* 0x000fe400000f0eff */
[C---:B------:R-:W-:Y:S01]  /*15f0*/  LEA R18, P0, R42.reuse, R24, 0x1 ;  /* 0x000000182a127211 */ /* 0x040fe200078008ff */
[----:B---3--:R0:W-:Y:S03]  /*1600*/  STL [R1+0x120], R28 ;  /* 0x0001201c01007387 */ /* 0x0081e60000100800 */
[----:B------:R-:W-:Y:S01]  /*1610*/  LEA.HI.X.SX32 R19, R42, R0, 0x1, P0 ;  /* 0x000000002a137211 */ /* 0x000fe200000f0eff */
[----:B----4-:R1:W-:Y:S04]  /*1620*/  STL [R1+0x11c], R29 ;  /* 0x00011c1d01007387 */ /* 0x0103e80000100800 */
[----:B0-----:R-:W3:Y:S04]  /*1630*/  LDG.E.U16 R28, desc[UR8][R20.64] ;  /* 0x00000008141c7981 */ /* 0x001ee8000c1e1500 */
[----:B-1----:R0:W4:Y:S02]  /*1640*/  LDG.E.U16 R29, desc[UR8][R18.64] ;  /* 0x00000008121d7981 */ /* 0x002124000c1e1500 */
[----:B0-----:R-:W-:-:S04]  /*1650*/  LEA R18, P0, R43, R24, 0x1 ;  /* 0x000000182b127211 */ /* 0x001fc800078008ff */
[----:B------:R-:W-:-:S05]  /*1660*/  LEA.HI.X.SX32 R19, R43, R0, 0x1, P0 ;  /* 0x000000002b137211 */ /* 0x000fca00000f0eff */
[----:B------:R0:W3:Y:S02]  /*1670*/  LDG.E.U16 R22, desc[UR8][R18.64] ;  /* 0x0000000812167981 */ /* 0x0000e4000c1e1500 */
[----:B0-----:R-:W-:-:S04]  /*1680*/  LEA R18, P0, R44, R24, 0x1 ;  /* 0x000000182c127211 */ /* 0x001fc800078008ff */
[----:B------:R-:W-:-:S05]  /*1690*/  LEA.HI.X.SX32 R19, R44, R0, 0x1, P0 ;  /* 0x000000002c137211 */ /* 0x000fca00000f0eff */
[----:B------:R0:W4:Y:S02]  /*16a0*/  LDG.E.U16 R42, desc[UR8][R18.64] ;  /* 0x00000008122a7981 */ /* 0x000124000c1e1500 */
        /* <DEDUP_REMOVED lines=10> */
[----:B------:R-:W-:Y:S01]  /*1750*/  LEA.HI.X.SX32 R19, R48, R0, 0x1, P0 ;  /* 0x0000000030137211 */ /* 0x000fe200000f0eff */
[----:B--2---:R0:W-:Y:S04]  /*1760*/  STL [R1+0x118], R34 ;  /* 0x0001182201007387 */ /* 0x0041e80000100800 */
[----:B0-----:R0:W2:Y:S02]  /*1770*/  LDG.E.U16 R34, desc[UR8][R18.64] ;  /* 0x0000000812227981 */ /* 0x0010a4000c1e1500 */
[----:B0-----:R-:W-:-:S04]  /*1780*/  LEA R18, P0, R49, R24, 0x1 ;  /* 0x0000001831127211 */ /* 0x001fc800078008ff */
[----:B------:R-:W-:Y:S01]  /*1790*/  LEA.HI.X.SX32 R19, R49, R0, 0x1, P0 ;  /* 0x0000000031137211 */ /* 0x000fe200000f0eff */
[----:B-----5:R0:W-:Y:S04]  /*17a0*/  STL [R1+0x114], R26 ;  /* 0x0001141a01007387 */ /* 0x0201e80000100800 */
[----:B0-----:R0:W5:Y:S02]  /*17b0*/  LDG.E.U16 R26, desc[UR8][R18.64] ;  /* 0x00000008121a7981 */ /* 0x001164000c1e1500 */
[----:B0-----:R-:W-:-:S04]  /*17c0*/  LEA R18, P0, R50, R24, 0x1 ;  /* 0x0000001832127211 */ /* 0x001fc800078008ff */
[----:B------:R-:W-:Y:S01]  /*17d0*/  LEA.HI.X.SX32 R19, R50, R0, 0x1, P0 ;  /* 0x0000000032137211 */ /* 0x000fe200000f0eff */
[----:B------:R0:W-:Y:S04]  /*17e0*/  STL [R1+0x110], R27 ;  /* 0x0001101b01007387 */ /* 0x0001e80000100800 */
[----:B0-----:R0:W5:Y:S02]  /*17f0*/  LDG.E.U16 R27, desc[UR8][R18.64] ;  /* 0x00000008121b7981 */ /* 0x001164000c1e1500 */
[----:B0-----:R-:W-:-:S04]  /*1800*/  LEA R18, P0, R51, R24, 0x1 ;  /* 0x0000001833127211 */ /* 0x001fc800078008ff */
[----:B------:R-:W-:Y:S01]  /*1810*/  LEA.HI.X.SX32 R19, R51, R0, 0x1, P0 ;  /* 0x0000000033137211 */ /* 0x000fe200000f0eff */
[----:B------:R0:W-:Y:S04]  /*1820*/  STL [R1+0x10c], R25 ;  /* 0x00010c1901007387 */ /* 0x0001e80000100800 */
[----:B0-----:R0:W5:Y:S02]  /*1830*/  LDG.E.U16 R25, desc[UR8][R18.64] ;  /* 0x0000000812197981 */ /* 0x001164000c1e1500 */
[----:B0-----:R-:W-:-:S04]  /*1840*/  LEA R18, P0, R17, R24, 0x1 ;  /* 0x0000001811127211 */ /* 0x001fc800078008ff */
[----:B------:R-:W-:Y:S01]  /*1850*/  LEA.HI.X.SX32 R19, R17, R0, 0x1, P0 ;  /* 0x0000000011137211 */ /* 0x000fe200000f0eff */
[----:B---3--:R0:W-:Y:S04]  /*1860*/  STL [R1+0x108], R28 ;  /* 0x0001081c01007387 */ /* 0x0081e80000100800 */
[----:B0-----:R0:W3:Y:S02]  /*1870*/  LDG.E.U16 R28, desc[UR8][R18.64] ;  /* 0x00000008121c7981 */ /* 0x0010e4000c1e1500 */
[----:B0-----:R-:W-:-:S04]  /*1880*/  LEA R18, P0, R16, R24, 0x1 ;  /* 0x0000001810127211 */ /* 0x001fc800078008ff */
[----:B------:R-:W-:Y:S02]  /*1890*/  LEA.HI.X.SX32 R19, R16, R0, 0x1, P0 ;  /* 0x0000000010137211 */ /* 0x000fe400000f0eff */
[C---:B------:R-:W-:Y:S01]  /*18a0*/  LEA R16, P0, R15.reuse, R24, 0x1 ;  /* 0x000000180f107211 */ /* 0x040fe200078008ff */
[----:B----4-:R0:W-:Y:S03]  /*18b0*/  STL [R1+0x104], R29 ;  /* 0x0001041d01007387 */ /* 0x0101e60000100800 */
[----:B------:R-:W-:Y:S01]  /*18c0*/  LEA.HI.X.SX32 R17, R15, R0, 0x1, P0 ;  /* 0x000000000f117211 */ /* 0x000fe200000f0eff */
[----:B------:R1:W-:Y:S04]  /*18d0*/  STL [R1+0x100], R22 ;  /* 0x0001001601007387 */ /* 0x0003e80000100800 */
[----:B0-----:R-:W4:Y:S04]  /*18e0*/  LDG.E.U16 R29, desc[UR8][R18.64] ;  /* 0x00000008121d7981 */ /* 0x001f28000c1e1500 */
[----:B-1----:R0:W4:Y:S02]  /*18f0*/  LDG.E.U16 R22, desc[UR8][R16.64] ;  /* 0x0000000810167981 */ /* 0x002124000c1e1500 */
[----:B0-----:R-:W-:-:S04]  /*1900*/  LEA R16, P0, R14, R24, 0x1 ;  /* 0x000000180e107211 */ /* 0x001fc800078008ff */
[----:B------:R-:W-:-:S05]  /*1910*/  LEA.HI.X.SX32 R17, R14, R0, 0x1, P0 ;  /* 0x000000000e117211 */ /* 0x000fca00000f0eff */
[----:B------:R-:W4:Y:S01]  /*1920*/  LDG.E.U16 R16, desc[UR8][R16.64] ;  /* 0x0000000810107981 */ /* 0x000f22000c1e1500 */
[----:B------:R-:W-:-:S04]  /*1930*/  LEA R14, P0, R13, R24, 0x1 ;  /* 0x000000180d0e7211 */ /* 0x000fc800078008ff */
[----:B------:R-:W-:Y:S01]  /*1940*/  LEA.HI.X.SX32 R15, R13, R0, 0x1, P0 ;  /* 0x000000000d0f7211 */ /* 0x000fe200000f0eff */
[----:B------:R-:W-:Y:S04]  /*1950*/  STL [R1+0xfc], R42 ;  /* 0x0000fc2a01007387 */ /* 0x000fe80000100800 */
[----:B------:R0:W-:Y:S04]  /*1960*/  STL [R1+0xf8], R21 ;  /* 0x0000f81501007387 */ /* 0x0001e80000100800 */
[----:B0-----:R0:W4:Y:S04]  /*1970*/  LDG.E.U16 R21, desc[UR8][R14.64] ;  /* 0x000000080e157981 */ /* 0x001128000c1e1500 */
[----:B------:R1:W-:Y:S04]  /*1980*/  STL [R1+0xf4], R23 ;  /* 0x0000f41701007387 */ /* 0x0003e80000100800 */
[----:B-1----:R-:W4:Y:S04]  /*1990*/  LDL.LU R23, [R1] ;  /* 0x0000000001177983 */ /* 0x002f280000300800 */
[----:B------:R1:W-:Y:S04]  /*19a0*/  STL [R1+0xf0], R20 ;  /* 0x0000f01401007387 */ /* 0x0003e80000100800 */
[----:B------:R-:W-:Y:S01]  /*19b0*/  STS.U16 [R33+UR6+0x1000], R61 ;  /* 0x0010003d21007988 */ /* 0x000fe20008000406 */
[----:B0-----:R-:W-:-:S04]  /*19c0*/  LEA R14, P0, R12, R24, 0x1 ;  /* 0x000000180c0e7211 */ /* 0x001fc800078008ff */
[----:B------:R-:W-:Y:S02]  /*19d0*/  LEA.HI.X.SX32 R15, R12, R0, 0x1, P0 ;  /* 0x000000000c0f7211 */ /* 0x000fe400000f0eff */
[----:B------:R-:W-:-:S03]  /*19e0*/  LEA R12, P0, R11, R24, 0x1 ;  /* 0x000000180b0c7211 */ /* 0x000fc600078008ff */
[----:B-1----:R-:W4:Y:S01]  /*19f0*/  LDG.E.U16 R20, desc[UR8][R14.64] ;  /* 0x000000080e147981 */ /* 0x002f22000c1e1500 */
[----:B------:R-:W-:-:S05]  /*1a00*/  LEA.HI.X.SX32 R13, R11, R0, 0x1, P0 ;  /* 0x000000000b0d7211 */ /* 0x000fca00000f0eff */
[----:B------:R0:W4:Y:S02]  /*1a10*/  LDG.E.U16 R19, desc[UR8][R12.64] ;  /* 0x000000080c137981 */ /* 0x000124000c1e1500 */
[----:B0-----:R-:W-:-:S04]  /*1a20*/  LEA R12, P0, R10, R24, 0x1 ;  /* 0x000000180a0c7211 */ /* 0x001fc800078008ff */
[----:B------:R-:W-:Y:S02]  /*1a30*/  LEA.HI.X.SX32 R13, R10, R0, 0x1, P0 ;  /* 0x000000000a0d7211 */ /* 0x000fe400000f0eff */
[----:B------:R-:W-:-:S03]  /*1a40*/  LEA R10, P0, R36, R24, 0x1 ;  /* 0x00000018240a7211 */ /* 0x000fc600078008ff */
[----:B------:R-:W4:Y:S01]  /*1a50*/  LDG.E.U16 R18, desc[UR8][R12.64] ;  /* 0x000000080c127981 */ /* 0x000f22000c1e1500 */
[----:B------:R-:W-:-:S05]  /*1a60*/  LEA.HI.X.SX32 R11, R36, R0, 0x1, P0 ;  /* 0x00000000240b7211 */ /* 0x000fca00000f0eff */
[----:B------:R0:W4:Y:S04]  /*1a70*/  LDG.E.U16 R17, desc[UR8][R10.64] ;  /* 0x000000080a117981 */ /* 0x000128000c1e1500 */
[----:B--2---:R-:W-:Y:S04]  /*1a80*/  STL [R1+0xec], R34 ;  /* 0x0000ec2201007387 */ /* 0x004fe80000100800 */
[----:B-----5:R1:W-:Y:S04]  /*1a90*/  STL [R1+0xe8], R26 ;  /* 0x0000e81a01007387 */ /* 0x0203e80000100800 */
[----:B-1----:R-:W2:Y:S04]  /*1aa0*/  LDL.LU R26, [R1+0x10] ;  /* 0x00001000011a7983 */ /* 0x002ea80000300800 */
[----:B------:R1:W-:Y:S04]  /*1ab0*/  STL [R1+0xe4], R27 ;  /* 0x0000e41b01007387 */ /* 0x0003e80000100800 */
[----:B-1----:R-:W5:Y:S04]  /*1ac0*/  LDL.LU R27, [R1+0x14] ;  /* 0x00001400011b7983 */ /* 0x002f680000300800 */
[----:B------:R1:W-:Y:S04]  /*1ad0*/  STL [R1+0xe0], R25 ;  /* 0x0000e01901007387 */ /* 0x0003e80000100800 */
[----:B-1----:R-:W2:Y:S04]  /*1ae0*/  LDL.LU R25, [R1+0x18] ;  /* 0x0000180001197983 */ /* 0x002ea80000300800 */
[----:B---3--:R1:W-:Y:S04]  /*1af0*/  STL [R1+0xdc], R28 ;  /* 0x0000dc1c01007387 */ /* 0x0083e80000100800 */
[----:B-1----:R-:W3:Y:S04]  /*1b00*/  LDL.LU R28, [R1+0x1c] ;  /* 0x00001c00011c7983 */ /* 0x002ee80000300800 */
[----:B----4-:R1:W-:Y:S04]  /*1b10*/  STL [R1+0xd8], R29 ;  /* 0x0000d81d01007387 */ /* 0x0103e80000100800 */
[----:B------:R-:W-:Y:S04]  /*1b20*/  STL [R1+0xd4], R22 ;  /* 0x0000d41601007387 */ /* 0x000fe80000100800 */
[----:B-1----:R-:W4:Y:S04]  /*1b30*/  LDL.LU R29, [R1+0x20] ;  /* 0x00002000011d7983 */ /* 0x002f280000300800 */
[----:B------:R1:W-:Y:S04]  /*1b40*/  STL [R1+0xd0], R16 ;  /* 0x0000d01001007387 */ /* 0x0003e80000100800 */
[----:B------:R-:W2:Y:S01]  /*1b50*/  LDL.LU R61, [R1+0x70c] ;  /* 0x00070c00013d7983 */ /* 0x000ea20000300800 */
[----:B------:R-:W1:Y:S01]  /*1b60*/  S2R R34, SR_TID.X ;  /* 0x0000000000227919 */ /* 0x000e620000002100 */
[----:B0-----:R-:W-:-:S04]  /*1b70*/  LEA R10, P0, R30, R24, 0x1 ;  /* 0x000000181e0a7211 */ /* 0x001fc800078008ff */
[----:B------:R-:W-:-:S05]  /*1b80*/  LEA.HI.X.SX32 R11, R30, R0, 0x1, P0 ;  /* 0x000000001e0b7211 */ /* 0x000fca00000f0eff */
[----:B------:R0:W3:Y:S01]  /*1b90*/  LDG.E.U16 R15, desc[UR8][R10.64] ;  /* 0x000000080a0f7981 */ /* 0x0000e2000c1e1500 */
[----:B-1----:R-:W-:Y:S01]  /*1ba0*/  IMAD R16, R2, 0x2, R39 ;  /* 0x0000000202107824 */ /* 0x002fe200078e0227 */
[----:B0-----:R-:W-:-:S04]  /*1bb0*/  LEA R10, P0, R40, R24, 0x1 ;  /* 0x00000018280a7211 */ /* 0x001fc800078008ff */
[----:B------:R-:W-:-:S05]  /*1bc0*/  LEA.HI.X.SX32 R11, R40, R0, 0x1, P0 ;  /* 0x00000000280b7211 */ /* 0x000fca00000f0eff */
[----:B------:R0:W3:Y:S01]  /*1bd0*/  LDG.E.U16 R14, desc[UR8][R10.64] ;  /* 0x000000080a0e7981 */ /* 0x0000e2000c1e1500 */
[----:B------:R-:W-:-:S04]  /*1be0*/  SHF.R.U32.HI R22, RZ, 0x8, R34 ;  /* 0x00000008ff167819 */ /* 0x000fc80000011622 */
[----:B------:R-:W-:-:S05]  /*1bf0*/  SGXT.U32 R22, R22, 0x1 ;  /* 0x000000011616781a */ /* 0x000fca0000000000 */
[----:B------:R-:W-:Y:S01]  /*1c00*/  IMAD R22, R22, R2, RZ ;  /* 0x0000000216167224 */ /* 0x000fe200078e02ff */
[----:B0-----:R-:W-:-:S04]  /*1c10*/  LEA R10, P0, R16, R24, 0x1 ;  /* 0x00000018100a7211 */ /* 0x001fc800078008ff */
[----:B------:R-:W-:Y:S02]  /*1c20*/  LEA R22, R2, R22, 0x1 ;  /* 0x0000001602167211 */ /* 0x000fe400078e08ff */
[----:B------:R-:W-:-:S03]  /*1c30*/  LEA.HI.X.SX32 R11, R16, R0, 0x1, P0 ;  /* 0x00000000100b7211 */ /* 0x000fc600000f0eff */
[----:B------:R-:W-:Y:S01]  /*1c40*/  IMAD R22, R2, 0x2, R22 ;  /* 0x0000000202167824 */ /* 0x000fe200078e0216 */
[----:B------:R0:W-:Y:S04]  /*1c50*/  STL [R1+0xcc], R21 ;  /* 0x0000cc1501007387 */ /* 0x0001e80000100800 */
[----:B------:R1:W3:Y:S04]  /*1c60*/  LDG.E.U16 R13, desc[UR8][R10.64] ;  /* 0x000000080a0d7981 */ /* 0x0002e8000c1e1500 */
[----:B------:R-:W3:Y:S01]  /*1c70*/  LDL.LU R34, [R1+0x24] ;  /* 0x0000240001227983 */ /* 0x000ee20000300800 */
[----:B-1----:R-:W-:-:S04]  /*1c80*/  LEA R10, P0, R22, R24, 0x1 ;  /* 0x00000018160a7211 */ /* 0x002fc800078008ff */
[----:B------:R-:W-:-:S05]  /*1c90*/  LEA.HI.X.SX32 R11, R22, R0, 0x1, P0 ;  /* 0x00000000160b7211 */ /* 0x000fca00000f0eff */
[----:B------:R1:W3:Y:S02]  /*1ca0*/  LDG.E.U16 R12, desc[UR8][R10.64] ;  /* 0x000000080a0c7981 */ /* 0x0002e4000c1e1500 */
[----:B-1----:R-:W-:-:S04]  /*1cb0*/  LEA R10, P0, R23, R24, 0x1 ;  /* 0x00000018170a7211 */ /* 0x002fc800078008ff */
[----:B------:R-:W-:-:S05]  /*1cc0*/  LEA.HI.X.SX32 R11, R23, R0, 0x1, P0 ;  /* 0x00000000170b7211 */ /* 0x000fca00000f0eff */
[----:B0-----:R0:W4:Y:S04]  /*1cd0*/  LDG.E.U16 R21, desc[UR8][R10.64] ;  /* 0x000000080a157981 */ /* 0x001128000c1e1500 */
[----:B------:R1:W-:Y:S04]  /*1ce0*/  STL [R1+0xc8], R20 ;  /* 0x0000c81401007387 */ /* 0x0003e80000100800 */
[----:B------:R0:W-:Y:S04]  /*1cf0*/  STL [R1+0xc4], R19 ;  /* 0x0000c41301007387 */ /* 0x0001e80000100800 */
[----:B------:R0:W-:Y:S04]  /*1d00*/  STL [R1+0xc0], R18 ;  /* 0x0000c01201007387 */ /* 0x0001e80000100800 */
[----:B------:R0:W-:Y:S01]  /*1d10*/  STL [R1+0xbc], R17 ;  /* 0x0000bc1101007387 */ /* 0x0001e20000100800 */
[----:B--2---:R-:W-:Y:S01]  /*1d20*/  IMAD R23, R2, 0x2, R61 ;  /* 0x0000000202177824 */ /* 0x004fe200078e023d */
[----:B0-----:R-:W-:-:S04]  /*1d30*/  LEA R10, P0, R61, R24, 0x1 ;  /* 0x000000183d0a7211 */ /* 0x001fc800078008ff */
[----:B------:R-:W-:Y:S02]  /*1d40*/  LEA R23, R2, R23, 0x1 ;  /* 0x0000001702177211 */ /* 0x000fe400078e08ff */
[----:B------:R-:W-:-:S03]  /*1d50*/  LEA.HI.X.SX32 R11, R61, R0, 0x1, P0 ;  /* 0x000000003d0b7211 */ /* 0x000fc600000f0eff */
[C---:B------:R-:W-:Y:S02]  /*1d60*/  IMAD R23, R2.reuse, 0x2, R23 ;  /* 0x0000000202177824 */ /* 0x040fe400078e0217 */
[----:B-1----:R0:W2:Y:S02]  /*1d70*/  LDG.E.U16 R20, desc[UR8][R10.64] ;  /* 0x000000080a147981 */ /* 0x0020a4000c1e1500 */
[----:B------:R-:W-:-:S05]  /*1d80*/  IMAD R23, R2, 0x2, R23 ;  /* 0x0000000202177824 */ /* 0x000fca00078e0217 */
[----:B0-----:R-:W-:-:S04]  /*1d90*/  LEA R10, P0, R23, R24, 0x1 ;  /* 0x00000018170a7211 */ /* 0x001fc800078008ff */
[----:B------:R-:W-:-:S05]  /*1da0*/  LEA.HI.X.SX32 R11, R23, R0, 0x1, P0 ;  /* 0x00000000170b7211 */ /* 0x000fca00000f0eff */
[----:B------:R0:W2:Y:S02]  /*1db0*/  LDG.E.U16 R19, desc[UR8][R10.64] ;  /* 0x000000080a137981 */ /* 0x0000a4000c1e1500 */
[----:B0-----:R-:W-:-:S04]  /*1dc0*/  LEA R10, P0, R26, R24, 0x1 ;  /* 0x000000181a0a7211 */ /* 0x001fc800078008ff */
[----:B------:R-:W-:-:S05]  /*1dd0*/  LEA.HI.X.SX32 R11, R26, R0, 0x1, P0 ;  /* 0x000000001a0b7211 */ /* 0x000fca00000f0eff */
[----:B------:R5:W2:Y:S02]  /*1de0*/  LDG.E.U16 R18, desc[UR8][R10.64] ;  /* 0x000000080a127981 */ /* 0x000aa4000c1e1500 */
[----:B-----5:R-:W-:-:S04]  /*1df0*/  LEA R10, P0, R27, R24, 0x1 ;  /* 0x000000181b0a7211 */ /* 0x020fc800078008ff */
[----:B------:R-:W-:-:S05]  /*1e00*/  LEA.HI.X.SX32 R11, R27, R0, 0x1, P0 ;  /* 0x000000001b0b7211 */ /* 0x000fca00000f0eff */
[----:B------:R0:W5:Y:S02]  /*1e10*/  LDG.E.U16 R17, desc[UR8][R10.64] ;  /* 0x000000080a117981 */ /* 0x000164000c1e1500 */
[----:B0-----:R-:W-:-:S04]  /*1e20*/  LEA R10, P0, R25, R24, 0x1 ;  /* 0x00000018190a7211 */ /* 0x001fc800078008ff */
[----:B------:R-:W-:Y:S01]  /*1e30*/  LEA.HI.X.SX32 R11, R25, R0, 0x1, P0 ;  /* 0x00000000190b7211 */ /* 0x000fe200000f0eff */
[----:B---3--:R0:W-:Y:S04]  /*1e40*/  STL [R1+0xb8], R15 ;  /* 0x0000b80f01007387 */ /* 0x0081e80000100800 */
[----:B0-----:R0:W3:Y:S02]  /*1e50*/  LDG.E.U16 R15, desc[UR8][R10.64] ;  /* 0x000000080a0f7981 */ /* 0x0010e4000c1e1500 */
[----:B0-----:R-:W-:-:S04]  /*1e60*/  LEA R10, P0, R28, R24, 0x1 ;  /* 0x000000181c0a7211 */ /* 0x001fc800078008ff */
[----:B------:R-:W-:Y:S01]  /*1e70*/  LEA.HI.X.SX32 R11, R28, R0, 0x1, P0 ;  /* 0x000000001c0b7211 */ /* 0x000fe200000f0eff */
[----:B------:R0:W-:Y:S04]  /*1e80*/  STL [R1+0xb4], R14 ;  /* 0x0000b40e01007387 */ /* 0x0001e80000100800 */
[----:B0-----:R4:W2:Y:S02]  /*1e90*/  LDG.E.U16 R14, desc[UR8][R10.64] ;  /* 0x000000080a0e7981 */ /* 0x0018a4000c1e1500 */
[----:B----4-:R-:W-:-:S04]  /*1ea0*/  LEA R10, P0, R29, R24, 0x1 ;  /* 0x000000181d0a7211 */ /* 0x010fc800078008ff */
[----:B------:R-:W-:Y:S01]  /*1eb0*/  LEA.HI.X.SX32 R11, R29, R0, 0x1, P0 ;  /* 0x000000001d0b7211 */ /* 0x000fe200000f0eff */
[----:B------:R0:W-:Y:S04]  /*1ec0*/  STL [R1+0xb0], R13 ;  /* 0x0000b00d01007387 */ /* 0x0001e80000100800 */
[----:B0-----:R0:W4:Y:S02]  /*1ed0*/  LDG.E.U16 R13, desc[UR8][R10.64] ;  /* 0x000000080a0d7981 */ /* 0x001124000c1e1500 */
[----:B0-----:R-:W-:-:S04]  /*1ee0*/  LEA R10, P0, R34, R24, 0x1 ;  /* 0x00000018220a7211 */ /* 0x001fc800078008ff */
[----:B------:R-:W-:Y:S01]  /*1ef0*/  LEA.HI.X.SX32 R11, R34, R0, 0x1, P0 ;  /* 0x00000000220b7211 */ /* 0x000fe200000f0eff */
[----:B------:R0:W-:Y:S04]  /*1f00*/  STL [R1+0xac], R12 ;  /* 0x0000ac0c01007387 */ /* 0x0001e80000100800 */
[----:B0-----:R0:W2:Y:S02]  /*1f10*/  LDG.E.U16 R12, desc[UR8][R10.64] ;  /* 0x000000080a0c7981 */ /* 0x0010a4000c1e1500 */
[----:B0-----:R-:W-:-:S04]  /*1f20*/  LEA R10, P0, R59, R24, 0x1 ;  /* 0x000000183b0a7211 */ /* 0x001fc800078008ff */
[----:B------:R-:W-:-:S05]  /*1f30*/  LEA.HI.X.SX32 R11, R59, R0, 0x1, P0 ;  /* 0x000000003b0b7211 */ /* 0x000fca00000f0eff */
[----:B------:R0:W2:Y:S02]  /*1f40*/  LDG.E.U16 R61, desc[UR8][R10.64] ;  /* 0x000000080a3d7981 */ /* 0x0000a4000c1e1500 */
        /* <DEDUP_REMOVED lines=8> */
[----:B------:R0:W5:Y:S02]  /*1fd0*/  LDG.E.U16 R56, desc[UR8][R10.64] ;  /* 0x000000080a387981 */ /* 0x000164000c1e1500 */
[----:B0-----:R-:W-:-:S04]  /*1fe0*/  LEA R10, P0, R55, R24, 0x1 ;  /* 0x00000018370a7211 */ /* 0x001fc800078008ff */
[----:B------:R-:W-:Y:S02]  /*1ff0*/  LEA.HI.X.SX32 R11, R55, R0, 0x1, P0 ;  /* 0x00000000370b7211 */ /* 0x000fe400000f0eff */
[----:B------:R-:W-:-:S03]  /*2000*/  LEA R34, R2, R60, 0x1 ;  /* 0x0000003c02227211 */ /* 0x000fc600078e08ff */
[----:B------:R0:W5:Y:S02]  /*2010*/  LDG.E.U16 R55, desc[UR8][R10.64] ;  /* 0x000000080a377981 */ /* 0x000164000c1e1500 */
[----:B------:R-:W-:Y:S01]  /*2020*/  IMAD R34, R2, 0x2, R34 ;  /* 0x0000000202227824 */ /* 0x000fe200078e0222 */
[----:B0-----:R-:W-:-:S04]  /*2030*/  LEA R10, P0, R54, R24, 0x1 ;  /* 0x00000018360a7211 */ /* 0x001fc800078008ff */
[----:B------:R-:W-:Y:S02]  /*2040*/  LEA.HI.X.SX32 R11, R54, R0, 0x1, P0 ;  /* 0x00000000360b7211 */ /* 0x000fe400000f0eff */
[C---:B------:R-:W-:Y:S01]  /*2050*/  LEA R48, P0, R53.reuse, R24, 0x1 ;  /* 0x0000001835307211 */ /* 0x040fe200078008ff */
[----:B------:R-:W-:Y:S02]  /*2060*/  IMAD R34, R2, 0x2, R34 ;  /* 0x0000000202227824 */ /* 0x000fe400078e0222 */
[----:B------:R0:W5:Y:S01]  /*2070*/  LDG.E.U16 R54, desc[UR8][R10.64] ;  /* 0x000000080a367981 */ /* 0x000162000c1e1500 */
[----:B------:R-:W-:Y:S02]  /*2080*/  LEA.HI.X.SX32 R49, R53, R0, 0x1, P0 ;  /* 0x0000000035317211 */ /* 0x000fe400000f0eff */
[----:B------:R-:W-:Y:S02]  /*2090*/  LEA R46, P0, R52, R24, 0x1 ;  /* 0x00000018342e7211 */ /* 0x000fe400078008ff */
[----:B------:R-:W-:Y:S01]  /*20a0*/  LEA R34, R2, R34, 0x1 ;  /* 0x0000002202227211 */ /* 0x000fe200078e08ff */
[----:B------:R-:W5:Y:S01]  /*20b0*/  LDG.E.U16 R48, desc[UR8][R48.64] ;  /* 0x0000000830307981 */ /* 0x000f62000c1e1500 */
[----:B------:R-:W-:-:S02]  /*20c0*/  LEA.HI.X.SX32 R47, R52, R0, 0x1, P0 ;  /* 0x00000000342f7211 */ /* 0x000fc400000f0eff */
[----:B------:R-:W-:-:S03]  /*20d0*/  LEA R44, P0, R60, R24, 0x1 ;  /* 0x000000183c2c7211 */ /* 0x000fc600078008ff */
[----:B------:R-:W5:Y:S01]  /*20e0*/  LDG.E.U16 R46, desc[UR8][R46.64] ;  /* 0x000000082e2e7981 */ /* 0x000f62000c1e1500 */
[----:B------:R-:W-:Y:S02]  /*20f0*/  LEA.HI.X.SX32 R45, R60, R0, 0x1, P0 ;  /* 0x000000003c2d7211 */ /* 0x000fe400000f0eff */
[----:B------:R-:W-:-:S03]  /*2100*/  LEA R42, P0, R34, R24, 0x1 ;  /* 0x00000018222a7211 */ /* 0x000fc600078008ff */
[----:B------:R-:W5:Y:S01]  /*2110*/  LDG.E.U16 R44, desc[UR8][R44.64] ;  /* 0x000000082c2c7981 */ /* 0x000f62000c1e1500 */
[----:B------:R-:W-:-:S05]  /*2120*/  LEA.HI.X.SX32 R43, R34, R0, 0x1, P0 ;  /* 0x00000000222b7211 */ /* 0x000fca00000f0eff */
[----:B------:R-:W5:Y:S04]  /*2130*/  LDG.E.U16 R42, desc[UR8][R42.64] ;  /* 0x000000082a2a7981 */ /* 0x000f68000c1e1500 */
[----:B------:R-:W-:Y:S01]  /*2140*/  STL [R1+0xa8], R21 ;  /* 0x0000a81501007387 */ /* 0x000fe20000100800 */
[----:B0-----:R-:W-:-:S04]  /*2150*/  LEA R10, P0, R3, R24, 0x1 ;  /* 0x00000018030a7211 */ /* 0x001fc800078008ff */
[----:B------:R-:W-:-:S05]  /*2160*/  LEA.HI.X.SX32 R11, R3, R0, 0x1, P0 ;  /* 0x00000000030b7211 */ /* 0x000fca00000f0eff */
[----:B------:R0:W5:Y:S04]  /*2170*/  LDG.E.U16 R40, desc[UR8][R10.64] ;  /* 0x000000080a287981 */ /* 0x000168000c1e1500 */
[----:B--2---:R-:W-:Y:S04]  /*2180*/  STL [R1+0x6a8], R61 ;  /* 0x0006a83d01007387 */ /* 0x004fe80000100800 */
[----:B---3--:R-:W-:Y:S04]  /*2190*/  STL [R1+0x6ac], R59 ;  /* 0x0006ac3b01007387 */ /* 0x008fe80000100800 */
[----:B------:R-:W-:Y:S04]  /*21a0*/  STL [R1+0xa4], R20 ;  /* 0x0000a41401007387 */ /* 0x000fe80000100800 */
[----:B----4-:R-:W-:Y:S04]  /*21b0*/  STL [R1+0x6b0], R57 ;  /* 0x0006b03901007387 */ /* 0x010fe80000100800 */
[----:B------:R-:W-:Y:S04]  /*21c0*/  STL [R1+0xa0], R19 ;  /* 0x0000a01301007387 */ /* 0x000fe80000100800 */
[----:B------:R-:W-:Y:S04]  /*21d0*/  STL [R1+0x44], R18 ;  /* 0x0000441201007387 */ /* 0x000fe80000100800 */
[----:B-----5:R-:W-:Y:S04]  /*21e0*/  STL [R1+0x6b4], R56 ;  /* 0x0006b43801007387 */ /* 0x020fe80000100800 */
[----:B------:R-:W-:Y:S04]  /*21f0*/  STL [R1+0x34], R17 ;  /* 0x0000341101007387 */ /* 0x000fe80000100800 */
[----:B------:R-:W-:Y:S04]  /*2200*/  STL [R1+0x6b8], R55 ;  /* 0x0006b83701007387 */ /* 0x000fe80000100800 */
[----:B------:R-:W-:Y:S04]  /*2210*/  STL [R1+0x14], R15 ;  /* 0x0000140f01007387 */ /* 0x000fe80000100800 */
[----:B------:R-:W-:Y:S04]  /*2220*/  STL [R1+0x6bc], R54 ;  /* 0x0006bc3601007387 */ /* 0x000fe80000100800 */
[----:B------:R-:W-:Y:S04]  /*2230*/  STL [R1+0x10], R14 ;  /* 0x0000100e01007387 */ /* 0x000fe80000100800 */
[----:B------:R-:W-:Y:S04]  /*2240*/  STL [R1+0xc], R13 ;  /* 0x00000c0d01007387 */ /* 0x000fe80000100800 */
[----:B------:R-:W-:Y:S04]  /*2250*/  STL [R1+0x6c0], R48 ;  /* 0x0006c03001007387 */ /* 0x000fe80000100800 */
[----:B------:R1:W-:Y:S04]  /*2260*/  STL [R1], R12 ;  /* 0x0000000c01007387 */ /* 0x0003e80000100800 */
[----:B------:R-:W-:Y:S04]  /*2270*/  STL [R1+0x6c4], R46 ;  /* 0x0006c42e01007387 */ /* 0x000fe80000100800 */
[----:B------:R-:W-:Y:S04]  /*2280*/  STL [R1+0x6c8], R44 ;  /* 0x0006c82c01007387 */ /* 0x000fe80000100800 */
[----:B------:R-:W-:Y:S04]  /*2290*/  STL [R1+0x6cc], R42 ;  /* 0x0006cc2a01007387 */ /* 0x000fe80000100800 */
[----:B------:R-:W1:Y:S04]  /*22a0*/  LDL.LU R3, [R1+0x708] ;  /* 0x0007080001037983 */ /* 0x000e680000300800 */
[----:B------:R-:W2:Y:S01]  /*22b0*/  LDL.LU R23, [R1+0x38] ;  /* 0x0000380001177983 */ /* 0x000ea20000300800 */
[----:B0-----:R-:W-:-:S03]  /*22c0*/  LEA R10, P0, R9, R24, 0x1 ;  /* 0x00000018090a7211 */ /* 0x001fc600078008ff */
[----:B------:R-:W3:Y:S01]  /*22d0*/  LDL.LU R25, [R1+0x3c] ;  /* 0x00003c0001197983 */ /* 0x000ee20000300800 */
[----:B------:R-:W-:-:S03]  /*22e0*/  LEA.HI.X.SX32 R11, R9, R0, 0x1, P0 ;  /* 0x00000000090b7211 */ /* 0x000fc600000f0eff */
[----:B------:R-:W4:Y:S04]  /*22f0*/  LDL.LU R28, [R1+0x40] ;  /* 0x00004000011c7983 */ /* 0x000f280000300800 */
[----:B------:R0:W5:Y:S04]  /*2300*/  LDG.E.U16 R39, desc[UR8][R10.64] ;  /* 0x000000080a277981 */ /* 0x000168000c1e1500 */
[----:B------:R-:W2:Y:S01]  /*2310*/  LDL.LU R29, [R1+0x48] ;  /* 0x00004800011d7983 */ /* 0x000ea20000300800 */
[----:B0-----:R-:W-:-:S04]  /*2320*/  LEA R10, P0, R8, R24, 0x1 ;  /* 0x00000018080a7211 */ /* 0x001fc800078008ff */
[----:B------:R-:W-:Y:S02]  /*2330*/  LEA.HI.X.SX32 R11, R8, R0, 0x1, P0 ;  /* 0x00000000080b7211 */ /* 0x000fe400000f0eff */
[----:B------:R-:W-:-:S03]  /*2340*/  LEA R8, P0, R7, R24, 0x1 ;  /* 0x0000001807087211 */ /* 0x000fc600078008ff */
[----:B------:R-:W2:Y:S01]  /*2350*/  LDG.E.U16 R36, desc[UR8][R10.64] ;  /* 0x000000080a247981 */ /* 0x000ea2000c1e1500 */
        /* <DEDUP_REMOVED lines=15> */
[----:B------:R-:W-:Y:S02]  /*2450*/  LEA.HI.X.SX32 R9, R37, R0, 0x1, P0 ;  /* 0x0000000025097211 */ /* 0x000fe400000f0eff */
[----:B------:R-:W-:-:S03]  /*2460*/  LEA R10, P0, R31, R24, 0x1 ;  /* 0x000000181f0a7211 */ /* 0x000fc600078008ff */
[----:B------:R-:W4:Y:S01]  /*2470*/  LDG.E.U16 R8, desc[UR8][R8.64] ;  /* 0x0000000808087981 */ /* 0x000f22000c1e1500 */
[----:B------:R-:W-:-:S05]  /*2480*/  LEA.HI.X.SX32 R11, R31, R0, 0x1, P0 ;  /* 0x000000001f0b7211 */ /* 0x000fca00000f0eff */
[----:B------:R0:W4:Y:S02]  /*2490*/  LDG.E.U16 R9, desc[UR8][R10.64] ;  /* 0x000000080a097981 */ /* 0x000124000c1e1500 */
[----:B0-----:R-:W-:-:S04]  /*24a0*/  LEA R10, P0, R38, R24, 0x1 ;  /* 0x00000018260a7211 */ /* 0x001fc800078008ff */
[----:B------:R-:W-:-:S05]  /*24b0*/  LEA.HI.X.SX32 R11, R38, R0, 0x1, P0 ;  /* 0x00000000260b7211 */ /* 0x000fca00000f0eff */
[----:B------:R-:W4:Y:S01]  /*24c0*/  LDG.E.U16 R10, desc[UR8][R10.64] ;  /* 0x000000080a0a7981 */ /* 0x000f22000c1e1500 */
[----:B-1----:R-:W-:-:S04]  /*24d0*/  LEA R12, P0, R3, R24, 0x1 ;  /* 0x00000018030c7211 */ /* 0x002fc800078008ff */
[----:B------:R-:W-:-:S05]  /*24e0*/  LEA.HI.X.SX32 R13, R3, R0, 0x1, P0 ;  /* 0x00000000030d7211 */ /* 0x000fca00000f0eff */
[----:B------:R0:W4:Y:S01]  /*24f0*/  LDG.E.U16 R15, desc[UR8][R12.64] ;  /* 0x000000080c0f7981 */ /* 0x000122000c1e1500 */
[----:B------:R-:W-:-:S04]  /*2500*/  IMAD R34, R2, 0x2, R3 ;  /* 0x0000000202227824 */ /* 0x000fc800078e0203 */
[----:B------:R-:W-:-:S05]  /*2510*/  IMAD R34, R2, 0x2, R34 ;  /* 0x0000000202227824 */ /* 0x000fca00078e0222 */
[----:B------:R-:W-:-:S05]  /*2520*/  LEA R34, R2, R34, 0x1 ;  /* 0x0000002202227211 */ /* 0x000fca00078e08ff */
[----:B------:R-:W-:-:S05]  /*2530*/  IMAD R34, R2, 0x2, R34 ;  /* 0x0000000202227824 */ /* 0x000fca00078e0222 */
[----:B0-----:R-:W-:-:S04]  /*2540*/  LEA R12, P0, R34, R24, 0x1 ;  /* 0x00000018220c7211 */ /* 0x001fc800078008ff */
[----:B------:R-:W-:-:S05]  /*2550*/  LEA.HI.X.SX32 R13, R34, R0, 0x1, P0 ;  /* 0x00000000220d7211 */ /* 0x000fca00000f0eff */
[----:B------:R2:W4:Y:S02]  /*2560*/  LDG.E.U16 R14, desc[UR8][R12.64] ;  /* 0x000000080c0e7981 */ /* 0x000524000c1e1500 */
[----:B--2---:R-:W-:-:S04]  /*2570*/  LEA R12, P0, R23, R24, 0x1 ;  /* 0x00000018170c7211 */ /* 0x004fc800078008ff */
[----:B------:R-:W-:-:S06]  /*2580*/  LEA.HI.X.SX32 R13, R23, R0, 0x1, P0 ;  /* 0x00000000170d7211 */ /* 0x000fcc00000f0eff */
[----:B------:R-:W2:Y:S04]  /*2590*/  LDG.E.U16 R13, desc[UR8][R12.64] ;  /* 0x000000080c0d7981 */ /* 0x000ea8000c1e1500 */
[----:B------:R-:W-:Y:S04]  /*25a0*/  STL [R1+0x6d0], R40 ;  /* 0x0006d02801007387 */ /* 0x000fe80000100800 */
[----:B-----5:R0:W-:Y:S04]  /*25b0*/  STL [R1+0x6d4], R39 ;  /* 0x0006d42701007387 */ /* 0x0201e80000100800 */
[----:B------:R-:W-:Y:S04]  /*25c0*/  STL [R1+0x6d8], R36 ;  /* 0x0006d82401007387 */ /* 0x000fe80000100800 */
[----:B------:R-:W-:Y:S04]  /*25d0*/  STL [R1+0x6dc], R27 ;  /* 0x0006dc1b01007387 */ /* 0x000fe80000100800 */
[----:B---3--:R-:W-:Y:S04]  /*25e0*/  STL [R1+0x6e0], R6 ;  /* 0x0006e00601007387 */ /* 0x008fe80000100800 */
[----:B----4-:R-:W-:Y:S04]  /*25f0*/  STL [R1+0x6e4], R5 ;  /* 0x0006e40501007387 */ /* 0x010fe80000100800 */
[----:B------:R-:W-:Y:S04]  /*2600*/  STL [R1+0x6e8], R4 ;  /* 0x0006e80401007387 */ /* 0x000fe80000100800 */
[----:B------:R-:W-:Y:S04]  /*2610*/  STL [R1+0x6ec], R7 ;  /* 0x0006ec0701007387 */ /* 0x000fe80000100800 */
[----:B------:R-:W-:Y:S04]  /*2620*/  STL [R1+0x6f0], R8 ;  /* 0x0006f00801007387 */ /* 0x000fe80000100800 */
[----:B------:R-:W-:Y:S04]  /*2630*/  STL [R1+0x6f4], R9 ;  /* 0x0006f40901007387 */ /* 0x000fe80000100800 */
[----:B------:R-:W-:Y:S04]  /*2640*/  STL [R1+0x6f8], R10 ;  /* 0x0006f80a01007387 */ /* 0x000fe80000100800 */
[----:B------:R-:W-:Y:S04]  /*2650*/  STL [R1+0x6fc], R15 ;  /* 0x0006fc0f01007387 */ /* 0x000fe80000100800 */
[----:B------:R-:W3:Y:S04]  /*2660*/  LDL.LU R26, [R1+0x50] ;  /* 0x00005000011a7983 */ /* 0x000ee80000300800 */
[----:B------:R-:W4:Y:S04]  /*2670*/  LDL.LU R34, [R1+0x54] ;  /* 0x0000540001227983 */ /* 0x000f280000300800 */
[----:B------:R-:W-:Y:S04]  /*2680*/  STL [R1+0x700], R14 ;  /* 0x0007000e01007387 */ /* 0x000fe80000100800 */
[----:B------:R-:W5:Y:S04]  /*2690*/  LDL.LU R58, [R1+0x5c] ;  /* 0x00005c00013a7983 */ /* 0x000f680000300800 */
[----:B--2---:R1:W-:Y:S04]  /*26a0*/  STL [R1+0x704], R13 ;  /* 0x0007040d01007387 */ /* 0x0043e80000100800 */
[----:B------:R-:W2:Y:S01]  /*26b0*/  LDL.LU R61, [R1+0x60] ;  /* 0x00006000013d7983 */ /* 0x000ea20000300800 */
[----:B------:R-:W-:-:S03]  /*26c0*/  LEA R18, P0, R25, R24, 0x1 ;  /* 0x0000001819127211 */ /* 0x000fc600078008ff */
[----:B------:R-:W2:Y:S01]  /*26d0*/  LDL.LU R30, [R1+0x68] ;  /* 0x00006800011e7983 */ /* 0x000ea20000300800 */
[----:B------:R-:W-:-:S03]  /*26e0*/  LEA.HI.X.SX32 R19, R25, R0, 0x1, P0 ;  /* 0x0000000019137211 */ /* 0x000fc600000f0eff */
[----:B------:R-:W2:Y:S04]  /*26f0*/  LDL.LU R51, [R1+0x70] ;  /* 0x0000700001337983 */ /* 0x000ea80000300800 */
[----:B------:R0:W2:Y:S01]  /*2700*/  LDG.E.U16 R12, desc[UR8][R18.64] ;  /* 0x00000008120c7981 */ /* 0x0000a2000c1e1500 */
[----:B------:R-:W-:-:S03]  /*2710*/  IMAD R16, R2, 0x2, R16 ;  /* 0x0000000202107824 */ /* 0x000fc600078e0210 */
[----:B------:R-:W2:Y:S01]  /*2720*/  LDL.LU R50, [R1+0x6c] ;  /* 0x00006c0001327983 */ /* 0x000ea20000300800 */
[----:B0-----:R-:W-:-:S03]  /*2730*/  LEA R18, P0, R28, R24, 0x1 ;  /* 0x000000181c127211 */ /* 0x001fc600078008ff */
[----:B------:R-:W2:Y:S01]  /*2740*/  LDL.LU R25, [R1+0x78] ;  /* 0x0000780001197983 */ /* 0x000ea20000300800 */
[----:B------:R-:W-:-:S05]  /*2750*/  LEA.HI.X.SX32 R19, R28, R0, 0x1, P0 ;  /* 0x000000001c137211 */ /* 0x000fca00000f0eff */
[----:B------:R0:W2:Y:S01]  /*2760*/  LDG.E.U16 R11, desc[UR8][R18.64] ;  /* 0x00000008120b7981 */ /* 0x0000a2000c1e1500 */
[----:B------:R-:W-:Y:S02]  /*2770*/  LEA R17, R2, R16, 0x1 ;  /* 0x0000001002117211 */ /* 0x000fe400078e08ff */
[----:B0-----:R-:W-:-:S04]  /*2780*/  LEA R18, P0, R29, R24, 0x1 ;  /* 0x000000181d127211 */ /* 0x001fc800078008ff */
[----:B------:R-:W-:Y:S02]  /*2790*/  LEA.HI.X.SX32 R19, R29, R0, 0x1, P0 ;  /* 0x000000001d137211 */ /* 0x000fe400000f0eff */
[----:B------:R-:W-:-:S03]  /*27a0*/  LEA R22, P0, R16, R24, 0x1 ;  /* 0x0000001810167211 */ /* 0x000fc600078008ff */
[----:B------:R3:W2:Y:S01]  /*27b0*/  LDG.E.U16 R3, desc[UR8][R18.64] ;  /* 0x0000000812037981 */ /* 0x0006a2000c1e1500 */
[----:B------:R-:W-:Y:S02]  /*27c0*/  LEA.HI.X.SX32 R23, R16, R0, 0x1, P0 ;  /* 0x0000000010177211 */ /* 0x000fe400000f0eff */
[----:B------:R-:W-:-:S03]  /*27d0*/  LEA R28, P0, R17, R24, 0x1 ;  /* 0x00000018111c7211 */ /* 0x000fc600078008ff */
[----:B------:R-:W2:Y:S01]  /*27e0*/  LDG.E.U16 R2, desc[UR8][R22.64] ;  /* 0x0000000816027981 */ /* 0x000ea2000c1e1500 */
[----:B------:R-:W-:-:S05]  /*27f0*/  LEA.HI.X.SX32 R29, R17, R0, 0x1, P0 ;  /* 0x00000000111d7211 */ /* 0x000fca00000f0eff */
[----:B------:R-:W2:Y:S01]  /*2800*/  LDG.E.U16 R16, desc[UR8][R28.64] ;  /* 0x000000081c107981 */ /* 0x000ea2000c1e1500 */
[----:B---3--:R-:W-:-:S04]  /*2810*/  LEA R18, P0, R26, R24, 0x1 ;  /* 0x000000181a127211 */ /* 0x008fc800078008ff */
[----:B------:R-:W-:Y:S02]  /*2820*/  LEA.HI.X.SX32 R19, R26, R0, 0x1, P0 ;  /* 0x000000001a137211 */ /* 0x000fe400000f0eff */
[----:B------:R-:W3:Y:S04]  /*2830*/  LDL.LU R26, [R1+0x7c] ;  /* 0x00007c00011a7983 */ /* 0x000ee80000300800 */
[----:B------:R4:W3:Y:S02]  /*2840*/  LDG.E.U16 R17, desc[UR8][R18.64] ;  /* 0x0000000812117981 */ /* 0x0008e4000c1e1500 */
[----:B----4-:R-:W-:-:S04]  /*2850*/  LEA R18, P0, R34, R24, 0x1 ;  /* 0x0000001822127211 */ /* 0x010fc800078008ff */
[----:B------:R-:W-:Y:S02]  /*2860*/  LEA.HI.X.SX32 R19, R34, R0, 0x1, P0 ;  /* 0x0000000022137211 */ /* 0x000fe400000f0eff */
[----:B------:R-:W4:Y:S04]  /*2870*/  LDL.LU R34, [R1+0x84] ;  /* 0x0000840001227983 */ /* 0x000f280000300800 */
[----:B------:R-:W4:Y:S04]  /*2880*/  LDL.LU R55, [R1+0x88] ;  /* 0x0000880001377983 */ /* 0x000f280000300800 */
[----:B------:R-:W4:Y:S01]  /*2890*/  LDL.LU R59, [R1+0x90] ;  /* 0x00009000013b7983 */ /* 0x000f220000300800 */
[----:B-----5:R-:W-:-:S03]  /*28a0*/  LEA R20, P0, R58, R24, 0x1 ;  /* 0x000000183a147211 */ /* 0x020fc600078008ff */
[----:B------:R-:W5:Y:S01]  /*28b0*/  LDG.E.U16 R18, desc[UR8][R18.64] ;  /* 0x0000000812127981 */ /* 0x000f62000c1e1500 */
[----:B------:R-:W-:-:S03]  /*28c0*/  LEA.HI.X.SX32 R21, R58, R0, 0x1, P0 ;  /* 0x000000003a157211 */ /* 0x000fc600000f0eff */
[----:B------:R-:W5:Y:S04]  /*28d0*/  LDL.LU R58, [R1+0x94] ;  /* 0x00009400013a7983 */ /* 0x000f680000300800 */
[----:B------:R2:W5:Y:S02]  /*28e0*/  LDG.E.U16 R19, desc[UR8][R20.64] ;  /* 0x0000000814137981 */ /* 0x000564000c1e1500 */
[----:B--2---:R-:W-:-:S04]  /*28f0*/  LEA R20, P0, R61, R24, 0x1 ;  /* 0x000000183d147211 */ /* 0x004fc800078008ff */
[----:B------:R-:W-:Y:S02]  /*2900*/  LEA.HI.X.SX32 R21, R61, R0, 0x1, P0 ;  /* 0x000000003d157211 */ /* 0x000fe400000f0eff */
[----:B------:R-:W2:Y:S01]  /*2910*/  LDL.LU R61, [R1+0x9c] ;  /* 0x00009c00013d7983 */ /* 0x000ea20000300800 */
[----:B------:R-:W-:-:S03]  /*2920*/  LEA R22, P0, R30, R24, 0x1 ;  /* 0x000000181e167211 */ /* 0x000fc600078008ff */
[----:B------:R-:W2:Y:S01]  /*2930*/  LDG.E.U16 R20, desc[UR8][R20.64] ;  /* 0x0000000814147981 */ /* 0x000ea2000c1e1500 */
[----:B------:R-:W-:-:S03]  /*2940*/  LEA.HI.X.SX32 R23, R30, R0, 0x1, P0 ;  /* 0x000000001e177211 */ /* 0x000fc600000f0eff */
[----:B------:R-:W2:Y:S04]  /*2950*/  LDL.LU R30, [R1+0x98] ;  /* 0x00009800011e7983 */ /* 0x000ea80000300800 */
[----:B------:R-:W2:Y:S04]  /*2960*/  LDL.LU R56, [R1+0x8c] ;  /* 0x00008c0001387983 */ /* 0x000ea80000300800 */
[----:B------:R0:W2:Y:S04]  /*2970*/  LDG.E.U16 R21, desc[UR8][R22.64] ;  /* 0x0000000816157981 */ /* 0x0000a8000c1e1500 */
[----:B------:R-:W2:Y:S01]  /*2980*/  LDL.LU R57, [R1+0x80] ;  /* 0x0000800001397983 */ /* 0x000ea20000300800 */
[----:B0-----:R-:W-:-:S04]  /*2990*/  LEA R22, P0, R51, R24, 0x1 ;  /* 0x0000001833167211 */ /* 0x001fc800078008ff */
[----:B------:R-:W-:Y:S02]  /*29a0*/  LEA.HI.X.SX32 R23, R51, R0, 0x1, P0 ;  /* 0x0000000033177211 */ /* 0x000fe400000f0eff */
[----:B------:R-:W-:-:S03]  /*29b0*/  LEA R28, P0, R50, R24, 0x1 ;  /* 0x00000018321c7211 */ /* 0x000fc600078008ff */
[----:B------:R-:W2:Y:S01]  /*29c0*/  LDG.E.U16 R22, desc[UR8][R22.64] ;  /* 0x0000000816167981 */ /* 0x000ea2000c1e1500 */
[----:B------:R-:W-:-:S03]  /*29d0*/  LEA.HI.X.SX32 R29, R50, R0, 0x1, P0 ;  /* 0x00000000321d7211 */ /* 0x000fc600000f0eff */
[----:B------:R-:W2:Y:S04]  /*29e0*/  LDL.LU R50, [R1+0x74] ;  /* 0x0000740001327983 */ /* 0x000ea80000300800 */
[----:B------:R-:W2:Y:S04]  /*29f0*/  LDL.LU R51, [R1+0x64] ;  /* 0x0000640001337983 */ /* 0x000ea80000300800 */
[----:B------:R0:W2:Y:S02]  /*2a00*/  LDG.E.U16 R23, desc[UR8][R28.64] ;  /* 0x000000081c177981 */ /* 0x0000a4000c1e1500 */
[----:B0-----:R-:W-:-:S04]  /*2a10*/  LEA R28, P0, R25, R24, 0x1 ;  /* 0x00000018191c7211 */ /* 0x001fc800078008ff */
[----:B------:R-:W-:-:S05]  /*2a20*/  LEA.HI.X.SX32 R29, R25, R0, 0x1, P0 ;  /* 0x00000000191d7211 */ /* 0x000fca00000f0eff */
[----:B------:R3:W2:Y:S02]  /*2a30*/  LDG.E.U16 R25, desc[UR8][R28.64] ;  /* 0x000000081c197981 */ /* 0x0006a4000c1e1500 */
[----:B---3--:R-:W-:-:S04]  /*2a40*/  LEA R28, P0, R26, R24, 0x1 ;  /* 0x000000181a1c7211 */ /* 0x008fc800078008ff */
[----:B------:R-:W-:-:S05]  /*2a50*/  LEA.HI.X.SX32 R29, R26, R0, 0x1, P0 ;  /* 0x000000001a1d7211 */ /* 0x000fca00000f0eff */
[----:B------:R4:W3:Y:S02]  /*2a60*/  LDG.E.U16 R26, desc[UR8][R28.64] ;  /* 0x000000081c1a7981 */ /* 0x0008e4000c1e1500 */
[----:B----4-:R-:W-:-:S04]  /*2a70*/  LEA R28, P0, R34, R24, 0x1 ;  /* 0x00000018221c7211 */ /* 0x010fc800078008ff */
[----:B------:R-:W-:-:S05]  /*2a80*/  LEA.HI.X.SX32 R29, R34, R0, 0x1, P0 ;  /* 0x00000000221d7211 */ /* 0x000fca00000f0eff */
[----:B------:R0:W4:Y:S02]  /*2a90*/  LDG.E.U16 R34, desc[UR8][R28.64] ;  /* 0x000000081c227981 */ /* 0x000124000c1e1500 */
[----:B0-----:R-:W-:-:S04]  /*2aa0*/  LEA R28, P0, R55, R24, 0x1 ;  /* 0x00000018371c7211 */ /* 0x001fc800078008ff */
[----:B------:R-:W-:-:S05]  /*2ab0*/  LEA.HI.X.SX32 R29, R55, R0, 0x1, P0 ;  /* 0x00000000371d7211 */ /* 0x000fca00000f0eff */
[----:B------:R0:W3:Y:S02]  /*2ac0*/  LDG.E.U16 R35, desc[UR8][R28.64] ;  /* 0x000000081c237981 */ /* 0x0000e4000c1e1500 */
[----:B0-----:R-:W-:-:S04]  /*2ad0*/  LEA R28, P0, R59, R24, 0x1 ;  /* 0x000000183b1c7211 */ /* 0x001fc800078008ff */
[----:B------:R-:W-:Y:S02]  /*2ae0*/  LEA.HI.X.SX32 R29, R59, R0, 0x1, P0 ;  /* 0x000000003b1d7211 */ /* 0x000fe400000f0eff */
[----:B------:R-:W3:Y:S04]  /*2af0*/  LDL.LU R59, [R1+0x58] ;  /* 0x00005800013b7983 */ /* 0x000ee80000300800 */
[----:B------:R5:W4:Y:S02]  /*2b00*/  LDG.E.U16 R37, desc[UR8][R28.64] ;  /* 0x000000081c257981 */ /* 0x000b24000c1e1500 */
[----:B-----5:R-:W-:-:S04]  /*2b10*/  LEA R28, P0, R58, R24, 0x1 ;  /* 0x000000183a1c7211 */ /* 0x020fc800078008ff */
[----:B------:R-:W-:Y:S02]  /*2b20*/  LEA.HI.X.SX32 R29, R58, R0, 0x1, P0 ;  /* 0x000000003a1d7211 */ /* 0x000fe400000f0eff */
[----:B------:R-:W5:Y:S04]  /*2b30*/  LDL.LU R58, [R1+0x4c] ;  /* 0x00004c00013a7983 */ /* 0x000f680000300800 */
[----:B------:R2:W4:Y:S02]  /*2b40*/  LDG.E.U16 R38, desc[UR8][R28.64] ;  /* 0x000000081c267981 */ /* 0x000524000c1e1500 */
[----:B--2---:R-:W-:-:S04]  /*2b50*/  LEA R28, P0, R61, R24, 0x1 ;  /* 0x000000183d1c7211 */ /* 0x004fc800078008ff */
[----:B------:R-:W-:Y:S02]  /*2b60*/  LEA.HI.X.SX32 R29, R61, R0, 0x1, P0 ;  /* 0x000000003d1d7211 */ /* 0x000fe400000f0eff */
[----:B------:R-:W2:Y:S04]  /*2b70*/  LDL.LU R61, [R1+0x2c] ;  /* 0x00002c00013d7983 */ /* 0x000ea80000300800 */
[----:B------:R0:W4:Y:S02]  /*2b80*/  LDG.E.U16 R43, desc[UR8][R28.64] ;  /* 0x000000081c2b7981 */ /* 0x000124000c1e1500 */
[----:B0-----:R-:W-:-:S04]  /*2b90*/  LEA R28, P0, R30, R24, 0x1 ;  /* 0x000000181e1c7211 */ /* 0x001fc800078008ff */
[----:B------:R-:W-:Y:S02]  /*2ba0*/  LEA.HI.X.SX32 R29, R30, R0, 0x1, P0 ;  /* 0x000000001e1d7211 */ /* 0x000fe400000f0eff */
[----:B------:R-:W4:Y:S04]  /*2bb0*/  LDL.LU R30, [R1+0x28] ;  /* 0x00002800011e7983 */ /* 0x000f280000300800 */
[----:B------:R0:W4:Y:S04]  /*2bc0*/  LDG.E.U16 R45, desc[UR8][R28.64] ;  /* 0x000000081c2d7981 */ /* 0x000128000c1e1500 */
[----:B------:R-:W4:Y:S04]  /*2bd0*/  LDL.LU R39, [R1+0x1a4] ;  /* 0x0001a40001277983 */ /* 0x000f280000300800 */
[----:B------:R-:W4:Y:S01]  /*2be0*/  LDL.LU R40, [R1+0x1a0] ;  /* 0x0001a00001287983 */ /* 0x000f220000300800 */
[----:B0-----:R-:W-:-:S03]  /*2bf0*/  LEA R28, P0, R56, R24, 0x1 ;  /* 0x00000018381c7211 */ /* 0x001fc600078008ff */
[----:B------:R-:W4:Y:S01]  /*2c00*/  LDL.LU R42, [R1+0x19c] ;  /* 0x00019c00012a7983 */ /* 0x000f220000300800 */
[----:B------:R-:W-:-:S03]  /*2c10*/  LEA.HI.X.SX32 R29, R56, R0, 0x1, P0 ;  /* 0x00000000381d7211 */ /* 0x000fc600000f0eff */
        /* <DEDUP_REMOVED lines=9> */
[----:B------:R-:W4:Y:S01]  /*2cb0*/  LDL.LU R56, [R1+0x184] ;  /* 0x0001840001387983 */ /* 0x000f220000300800 */
[----:B0-----:R-:W-:-:S04]  /*2cc0*/  LEA R28, P0, R50, R24, 0x1 ;  /* 0x00000018321c7211 */ /* 0x001fc800078008ff */
[----:B------:R-:W-:-:S05]  /*2cd0*/  LEA.HI.X.SX32 R29, R50, R0, 0x1, P0 ;  /* 0x00000000321d7211 */ /* 0x000fca00000f0eff */
[----:B------:R0:W4:Y:S02]  /*2ce0*/  LDG.E.U16 R50, desc[UR8][R28.64] ;  /* 0x000000081c327981 */ /* 0x000124000c1e1500 */
[----:B0-----:R-:W-:-:S04]  /*2cf0*/  LEA R28, P0, R51, R24, 0x1 ;  /* 0x00000018331c7211 */ /* 0x001fc800078008ff */
[----:B------:R-:W-:-:S05]  /*2d00*/  LEA.HI.X.SX32 R29, R51, R0, 0x1, P0 ;  /* 0x00000000331d7211 */ /* 0x000fca00000f0eff */
[----:B------:R3:W4:Y:S02]  /*2d10*/  LDG.E.U16 R51, desc[UR8][R28.64] ;  /* 0x000000081c337981 */ /* 0x000724000c1e1500 */
[----:B---3--:R-:W-:-:S04]  /*2d20*/  LEA R28, P0, R59, R24, 0x1 ;  /* 0x000000183b1c7211 */ /* 0x008fc800078008ff */
[----:B------:R-:W-:Y:S02]  /*2d30*/  LEA.HI.X.SX32 R29, R59, R0, 0x1, P0 ;  /* 0x000000003b1d7211 */ /* 0x000fe400000f0eff */
[----:B------:R-:W3:Y:S04]  /*2d40*/  LDL.LU R59, [R1+0x180] ;  /* 0x00018000013b7983 */ /* 0x000ee80000300800 */
[----:B------:R5:W3:Y:S02]  /*2d50*/  LDG.E.U16 R52, desc[UR8][R28.64] ;  /* 0x000000081c347981 */ /* 0x000ae4000c1e1500 */
[----:B-----5:R-:W-:-:S04]  /*2d60*/  LEA R28, P0, R58, R24, 0x1 ;  /* 0x000000183a1c7211 */ /* 0x020fc800078008ff */
[----:B------:R-:W-:-:S05]  /*2d70*/  LEA.HI.X.SX32 R29, R58, R0, 0x1, P0 ;  /* 0x000000003a1d7211 */ /* 0x000fca00000f0eff */
[----:B------:R2:W5:Y:S02]  /*2d80*/  LDG.E.U16 R53, desc[UR8][R28.64] ;  /* 0x000000081c357981 */ /* 0x000564000c1e1500 */
[----:B--2---:R-:W-:-:S04]  /*2d90*/  LEA R28, P0, R61, R24, 0x1 ;  /* 0x000000183d1c7211 */ /* 0x004fc800078008ff */
[----:B------:R-:W-:Y:S02]  /*2da0*/  LEA.HI.X.SX32 R29, R61, R0, 0x1, P0 ;  /* 0x000000003d1d7211 */ /* 0x000fe400000f0eff */
[----:B------:R-:W2:Y:S04]  /*2db0*/  LDL.LU R61, [R1+0x17c] ;  /* 0x00017c00013d7983 */ /* 0x000ea80000300800 */
[----:B------:R4:W5:Y:S04]  /*2dc0*/  LDG.E.U16 R58, desc[UR8][R28.64] ;  /* 0x000000081c3a7981 */ /* 0x000968000c1e1500 */
[----:B------:R-:W5:Y:S01]  /*2dd0*/  LDL.LU R57, [R1+0x178] ;  /* 0x0001780001397983 */ /* 0x000f620000300800 */
[----:B----4-:R-:W-:-:S04]  /*2de0*/  LEA R28, P0, R30, R24, 0x1 ;  /* 0x000000181e1c7211 */ /* 0x010fc800078008ff */
[----:B------:R-:W-:Y:S02]  /*2df0*/  LEA.HI.X.SX32 R29, R30, R0, 0x1, P0 ;  /* 0x000000001e1d7211 */ /* 0x000fe400000f0eff */
[----:B------:R-:W-:-:S03]  /*2e00*/  LEA R30, P1, R41, R24, 0x1 ;  /* 0x00000018291e7211 */ /* 0x000fc600078208ff */
[----:B------:R0:W4:Y:S01]  /*2e10*/  LDG.E.U16 R60, desc[UR8][R28.64] ;  /* 0x000000081c3c7981 */ /* 0x000122000c1e1500 */
[----:B------:R-:W-:-:S03]  /*2e20*/  LEA.HI.X.SX32 R31, R41, R0, 0x1, P1 ;  /* 0x00000000291f7211 */ /* 0x000fc600008f0eff */
[----:B------:R-:W4:Y:S04]  /*2e30*/  LDL.LU R41, [R1+0x174] ;  /* 0x0001740001297983 */ /* 0x000f280000300800 */
[----:B------:R-:W-:Y:S01]  /*2e40*/  STS.U16 [R33+UR6+0x2000], R39 ;  /* 0x0020002721007988 */ /* 0x000fe20008000406 */
[----:B0-----:R-:W-:-:S03]  /*2e50*/  LEA R28, P0, R32, R24, 0x1 ;  /* 0x00000018201c7211 */ /* 0x001fc600078008ff */
[----:B------:R-:W-:Y:S01]  /*2e60*/  STS.U16 [R33+UR6+0x3000], R40 ;  /* 0x0030002821007988 */ /* 0x000fe20008000406 */
[----:B------:R-:W-:-:S03]  /*2e70*/  LEA.HI.X.SX32 R29, R32, R0, 0x1, P0 ;  /* 0x00000000201d7211 */ /* 0x000fc600000f0eff */
[----:B------:R-:W4:Y:S04]  /*2e80*/  LDL.LU R0, [R1+0x170] ;  /* 0x0001700001007983 */ /* 0x000f280000300800 */
[----:B------:R-:W5:Y:S04]  /*2e90*/  LDL.LU R32, [R1+0x16c] ;  /* 0x00016c0001207983 */ /* 0x000f680000300800 */
[----:B------:R-:W5:Y:S04]  /*2ea0*/  LDL.LU R24, [R1+0x168] ;  /* 0x0001680001187983 */ /* 0x000f680000300800 */
[----:B-1----:R-:W5:Y:S04]  /*2eb0*/  LDL.LU R13, [R1+0x164] ;  /* 0x00016400010d7983 */ /* 0x002f680000300800 */
[----:B------:R-:W5:Y:S04]  /*2ec0*/  LDL.LU R14, [R1+0x160] ;  /* 0x00016000010e7983 */ /* 0x000f680000300800 */
        /* <DEDUP_REMOVED lines=8> */
[----:B------:R-:W-:Y:S04]  /*2f50*/  STS.U16 [R33+UR6+0x4000], R42 ;  /* 0x0040002a21007988 */ /* 0x000fe80008000406 */
[----:B------:R-:W-:Y:S04]  /*2f60*/  STS.U16 [R33+UR6+0x5000], R44 ;  /* 0x0050002c21007988 */ /* 0x000fe80008000406 */
[----:B------:R-:W-:Y:S04]  /*2f70*/  STS.U16 [R33+UR6+0x6000], R46 ;  /* 0x0060002e21007988 */ /* 0x000fe80008000406 */
[----:B------:R-:W-:Y:S04]  /*2f80*/  STS.U16 [R33+UR6+0x7000], R48 ;  /* 0x0070003021007988 */ /* 0x000fe80008000406 */
[----:B------:R-:W-:Y:S04]  /*2f90*/  STS.U16 [R33+UR6+0x8000], R54 ;  /* 0x0080003621007988 */ /* 0x000fe80008000406 */
[----:B------:R-:W-:Y:S04]  /*2fa0*/  STS.U16 [R33+UR6+0x9000], R55 ;  /* 0x0090003721007988 */ /* 0x000fe80008000406 */
[----:B------:R-:W-:Y:S04]  /*2fb0*/  STS.U16 [R33+UR6+0xa000], R56 ;  /* 0x00a0003821007988 */ /* 0x000fe80008000406 */
[----:B------:R-:W5:Y:S04]  /*2fc0*/  LDG.E.U16 R30, desc[UR8][R30.64] ;  /* 0x000000081e1e7981 */ /* 0x000f68000c1e1500 */
[----:B------:R-:W5:Y:S04]  /*2fd0*/  LDG.E.U16 R28, desc[UR8][R28.64] ;  /* 0x000000081c1c7981 */ /* 0x000f68000c1e1500 */
[----:B---3--:R0:W-:Y:S04]  /*2fe0*/  STS.U16 [R33+UR6+0xb000], R59 ;  /* 0x00b0003b21007988 */ /* 0x0081e80008000406 */
[----:B0-----:R-:W3:Y:S04]  /*2ff0*/  LDL.LU R59, [R1+0x13c] ;  /* 0x00013c00013b7983 */ /* 0x001ee80000300800 */
[----:B------:R-:W3:Y:S04]  /*3000*/  LDL.LU R27, [R1+0x138] ;  /* 0x00013800011b7983 */ /* 0x000ee80000300800 */
[----:B------:R-:W3:Y:S04]  /*3010*/  LDL.LU R36, [R1+0x134] ;  /* 0x0001340001247983 */ /* 0x000ee80000300800 */
[----:B------:R-:W3:Y:S04]  /*3020*/  LDL.LU R39, [R1+0x130] ;  /* 0x0001300001277983 */ /* 0x000ee80000300800 */
[----:B--2---:R0:W-:Y:S04]  /*3030*/  STS.U16 [R33+UR6+0xc000], R61 ;  /* 0x00c0003d21007988 */ /* 0x0041e80008000406 */
[----:B0-----:R-:W2:Y:S04]  /*3040*/  LDL.LU R61, [R1+0x12c] ;  /* 0x00012c00013d7983 */ /* 0x001ea80000300800 */
[----:B------:R-:W2:Y:S04]  /*3050*/  LDL.LU R40, [R1+0x128] ;  /* 0x0001280001287983 */ /* 0x000ea80000300800 */
[----:B------:R-:W2:Y:S04]  /*3060*/  LDL.LU R42, [R1+0x124] ;  /* 0x00012400012a7983 */ /* 0x000ea80000300800 */
[----:B------:R-:W2:Y:S04]  /*3070*/  LDL.LU R44, [R1+0x120] ;  /* 0x00012000012c7983 */ /* 0x000ea80000300800 */
[----:B------:R-:W2:Y:S04]  /*3080*/  LDL.LU R46, [R1+0x11c] ;  /* 0x00011c00012e7983 */ /* 0x000ea80000300800 */
[----:B------:R-:W2:Y:S04]  /*3090*/  LDL.LU R48, [R1+0x118] ;  /* 0x0001180001307983 */ /* 0x000ea80000300800 */
[----:B------:R-:W2:Y:S04]  /*30a0*/  LDL.LU R54, [R1+0x114] ;  /* 0x0001140001367983 */ /* 0x000ea80000300800 */
[----:B------:R-:W2:Y:S04]  /*30b0*/  LDL.LU R55, [R1+0x110] ;  /* 0x0001100001377983 */ /* 0x000ea80000300800 */
[----:B----4-:R0:W-:Y:S04]  /*30c0*/  STS.U16 [R33+UR6+0xf000], R0 ;  /* 0x00f0000021007988 */ /* 0x0101e80008000406 */
[----:B-----5:R1:W-:Y:S04]  /*30d0*/  STS.U16 [R33+UR6+0xd000], R57 ;  /* 0x00d0003921007988 */ /* 0x0203e80008000406 */
[----:B------:R-:W4:Y:S01]  /*30e0*/  LDL.LU R56, [R1+0x10c] ;  /* 0x00010c0001387983 */ /* 0x000f220000300800 */
[----:B0-----:R-:W-:-:S03]  /*30f0*/  LOP3.LUT R0, R33, 0x20, RZ, 0x3c, !PT ;  /* 0x0000002021007812 */ /* 0x001fc600078e3cff */
[----:B------:R-:W-:Y:S04]  /*3100*/  STS.U16 [R33+UR6+0xe000], R41 ;  /* 0x00e0002921007988 */ /* 0x000fe80008000406 */
[----:B-1----:R-:W5:Y:S04]  /*3110*/  LDL.LU R57, [R1+0x108] ;  /* 0x0001080001397983 */ /* 0x002f680000300800 */
[----:B------:R-:W-:Y:S04]  /*3120*/  STS.U16 [R33+UR6+0x10000], R32 ;  /* 0x0100002021007988 */ /* 0x000fe80008000406 */
        /* <DEDUP_REMOVED lines=11> */
[----:B---3--:R0:W-:Y:S04]  /*31e0*/  STS.U16 [R33+UR6+0x1c000], R59 ;  /* 0x01c0003b21007988 */ /* 0x0081e80008000406 */
[----:B------:R-:W-:Y:S04]  /*31f0*/  STS.U16 [R33+UR6+0x1d000], R27 ;  /* 0x01d0001b21007988 */ /* 0x000fe80008000406 */
[----:B------:R-:W-:Y:S04]  /*3200*/  STS.U16 [R33+UR6+0x1e000], R36 ;  /* 0x01e0002421007988 */ /* 0x000fe80008000406 */
[----:B------:R-:W-:Y:S04]  /*3210*/  STS.U16 [R33+UR6+0x1f000], R39 ;  /* 0x01f0002721007988 */ /* 0x000fe80008000406 */
[----:B0-----:R-:W3:Y:S04]  /*3220*/  LDL.LU R59, [R1+0x104] ;  /* 0x00010400013b7983 */ /* 0x001ee80000300800 */
        /* <DEDUP_REMOVED lines=14> */
[----:B------:R0:W-:Y:S04]  /*3310*/  STS.U16 [R0+UR6+0x1400], R40 ;  /* 0x0014002800007988 */ /* 0x0001e80008000406 */
[----:B------:R-:W2:Y:S04]  /*3320*/  LDL.LU R39, [R1+0xcc] ;  /* 0x0000cc0001277983 */ /* 0x000ea80000300800 */
[----:B------:R1:W-:Y:S04]  /*3330*/  STS.U16 [R0+UR6+0x2400], R42 ;  /* 0x0024002a00007988 */ /* 0x0003e80008000406 */
[----:B0-----:R-:W2:Y:S04]  /*3340*/  LDL.LU R40, [R1+0xc8] ;  /* 0x0000c80001287983 */ /* 0x001ea80000300800 */
[----:B------:R0:W-:Y:S04]  /*3350*/  STS.U16 [R0+UR6+0x3400], R44 ;  /* 0x0034002c00007988 */ /* 0x0001e80008000406 */
[----:B-1----:R-:W2:Y:S04]  /*3360*/  LDL.LU R42, [R1+0xc4] ;  /* 0x0000c400012a7983 */ /* 0x002ea80000300800 */
[----:B------:R-:W2:Y:S04]  /*3370*/  LDL.LU R24, [R1+0xc0] ;  /* 0x0000c00001187983 */ /* 0x000ea80000300800 */
[----:B------:R1:W-:Y:S04]  /*3380*/  STS.U16 [R0+UR6+0x4400], R46 ;  /* 0x0044002e00007988 */ /* 0x0003e80008000406 */
[----:B0-----:R-:W2:Y:S04]  /*3390*/  LDL.LU R44, [R1+0xbc] ;  /* 0x0000bc00012c7983 */ /* 0x001ea80000300800 */
[----:B------:R0:W-:Y:S04]  /*33a0*/  STS.U16 [R0+UR6+0x5400], R48 ;  /* 0x0054003000007988 */ /* 0x0001e80008000406 */
[----:B-1----:R-:W2:Y:S04]  /*33b0*/  LDL.LU R46, [R1+0xb8] ;  /* 0x0000b800012e7983 */ /* 0x002ea80000300800 */
[----:B------:R1:W-:Y:S04]  /*33c0*/  STS.U16 [R0+UR6+0x6400], R54 ;  /* 0x0064003600007988 */ /* 0x0003e80008000406 */
[----:B0-----:R-:W2:Y:S04]  /*33d0*/  LDL.LU R48, [R1+0xb4] ;  /* 0x0000b40001307983 */ /* 0x001ea80000300800 */
[----:B------:R0:W-:Y:S04]  /*33e0*/  STS.U16 [R0+UR6+0x7400], R55 ;  /* 0x0074003700007988 */ /* 0x0001e80008000406 */
[----:B-1----:R-:W2:Y:S04]  /*33f0*/  LDL.LU R54, [R1+0xb0] ;  /* 0x0000b00001367983 */ /* 0x002ea80000300800 */
[----:B----4-:R1:W-:Y:S04]  /*3400*/  STS.U16 [R0+UR6+0x8400], R56 ;  /* 0x0084003800007988 */ /* 0x0103e80008000406 */
[----:B0-----:R-:W4:Y:S04]  /*3410*/  LDL.LU R55, [R1+0xac] ;  /* 0x0000ac0001377983 */ /* 0x001f280000300800 */
[----:B-----5:R0:W-:Y:S04]  /*3420*/  STS.U16 [R0+UR6+0x9400], R57 ;  /* 0x0094003900007988 */ /* 0x0201e80008000406 */
[----:B-1----:R-:W5:Y:S04]  /*3430*/  LDL.LU R56, [R1+0xa8] ;  /* 0x0000a80001387983 */ /* 0x002f680000300800 */
[----:B0-----:R-:W4:Y:S04]  /*3440*/  LDL.LU R57, [R1+0xa4] ;  /* 0x0000a40001397983 */ /* 0x001f280000300800 */
[----:B---3--:R0:W-:Y:S04]  /*3450*/  STS.U16 [R0+UR6+0xa400], R59 ;  /* 0x00a4003b00007988 */ /* 0x0081e80008000406 */
[----:B0-----:R-:W3:Y:S04]  /*3460*/  LDL.LU R59, [R1+0xa0] ;  /* 0x0000a000013b7983 */ /* 0x001ee80000300800 */
[----:B--2---:R0:W-:Y:S04]  /*3470*/  STS.U16 [R0+UR6+0xb400], R61 ;  /* 0x00b4003d00007988 */ /* 0x0041e80008000406 */
[----:B0-----:R-:W2:Y:S04]  /*3480*/  LDL.LU R61, [R1+0x44] ;  /* 0x00004400013d7983 */ /* 0x001ea80000300800 */
[----:B------:R-:W2:Y:S04]  /*3490*/  LDL.LU R31, [R1+0x14] ;  /* 0x00001400011f7983 */ /* 0x000ea80000300800 */
[----:B------:R-:W2:Y:S04]  /*34a0*/  LDL.LU R29, [R1+0x10] ;  /* 0x00001000011d7983 */ /* 0x000ea80000300800 */
[----:B------:R-:W2:Y:S04]  /*34b0*/  LDL.LU R41, [R1+0xc] ;  /* 0x00000c0001297983 */ /* 0x000ea80000300800 */
[----:B------:R-:W2:Y:S04]  /*34c0*/  LDL.LU R32, [R1] ;  /* 0x0000000001207983 */ /* 0x000ea80000300800 */
[----:B------:R0:W-:Y:S04]  /*34d0*/  STS.U16 [R0+UR6+0xc400], R13 ;  /* 0x00c4000d00007988 */ /* 0x0001e80008000406 */
[----:B------:R1:W-:Y:S04]  /*34e0*/  STS.U16 [R0+UR6+0xd400], R14 ;  /* 0x00d4000e00007988 */ /* 0x0003e80008000406 */
[----:B------:R1:W-:Y:S04]  /*34f0*/  STS.U16 [R0+UR6+0xe400], R15 ;  /* 0x00e4000f00007988 */ /* 0x0003e80008000406 */
[----:B0-----:R-:W2:Y:S04]  /*3500*/  LDL.LU R13, [R1+0x704] ;  /* 0x00070400010d7983 */ /* 0x001ea80000300800 */
[----:B-1----:R-:W2:Y:S04]  /*3510*/  LDL.LU R14, [R1+0x700] ;  /* 0x00070000010e7983 */ /* 0x002ea80000300800 */
[----:B------:R-:W2:Y:S04]  /*3520*/  LDL.LU R15, [R1+0x6fc] ;  /* 0x0006fc00010f7983 */ /* 0x000ea80000300800 */
        /* <DEDUP_REMOVED lines=23> */
[----:B------:R0:W-:Y:S04]  /*36a0*/  STS.U16 [R0+UR6+0x1b400], R24 ;  /* 0x01b4001800007988 */ /* 0x0001e80008000406 */
[----:B----4-:R-:W4:Y:S04]  /*36b0*/  LDL.LU R42, [R1+0x6cc] ;  /* 0x0006cc00012a7983 */ /* 0x010f280000300800 */
[----:B------:R1:W-:Y:S01]  /*36c0*/  STS.U16 [R0+UR6+0x1c400], R44 ;  /* 0x01c4002c00007988 */ /* 0x0003e20008000406 */
[----:B0-----:R-:W-:-:S03]  /*36d0*/  LOP3.LUT R24, R33, 0x40, RZ, 0x3c, !PT ;  /* 0x0000004021187812 */ /* 0x001fc600078e3cff */
[----:B------:R0:W-:Y:S04]  /*36e0*/  STS.U16 [R0+UR6+0x1d400], R46 ;  /* 0x01d4002e00007988 */ /* 0x0001e80008000406 */
[----:B------:R5:W-:Y:S04]  /*36f0*/  STS.U16 [R0+UR6+0x1e400], R48 ;  /* 0x01e4003000007988 */ /* 0x000be80008000406 */
[----:B-1----:R-:W4:Y:S04]  /*3700*/  LDL.LU R44, [R1+0x6c8] ;  /* 0x0006c800012c7983 */ /* 0x002f280000300800 */
[----:B0-----:R-:W4:Y:S04]  /*3710*/  LDL.LU R46, [R1+0x6c4] ;  /* 0x0006c400012e7983 */ /* 0x001f280000300800 */
[----:B-----5:R-:W5:Y:S04]  /*3720*/  LDL.LU R48, [R1+0x6c0] ;  /* 0x0006c00001307983 */ /* 0x020f680000300800 */
[----:B------:R0:W-:Y:S04]  /*3730*/  STS.U16 [R0+UR6+0x1f400], R54 ;  /* 0x01f4003600007988 */ /* 0x0001e80008000406 */
[----:B------:R1:W-:Y:S04]  /*3740*/  STS.U16 [R24+UR6+0x800], R55 ;  /* 0x0008003718007988 */ /* 0x0003e80008000406 */
[----:B------:R1:W-:Y:S04]  /*3750*/  STS.U16 [R24+UR6+0x1800], R56 ;  /* 0x0018003818007988 */ /* 0x0003e80008000406 */
[----:B0-----:R-:W5:Y:S04]  /*3760*/  LDL.LU R54, [R1+0x6bc] ;  /* 0x0006bc0001367983 */ /* 0x001f680000300800 */
[----:B------:R-:W5:Y:S04]  /*3770*/  LDL.LU R0, [R1+0x34] ;  /* 0x0000340001007983 */ /* 0x000f680000300800 */
[----:B-1----:R-:W5:Y:S04]  /*3780*/  LDL.LU R55, [R1+0x6b8] ;  /* 0x0006b80001377983 */ /* 0x002f680000300800 */
[----:B------:R-:W5:Y:S04]  /*3790*/  LDL.LU R56, [R1+0x6b4] ;  /* 0x0006b40001387983 */ /* 0x000f680000300800 */
[----:B------:R0:W-:Y:S04]  /*37a0*/  STS.U16 [R24+UR6+0x2800], R57 ;  /* 0x0028003918007988 */ /* 0x0001e80008000406 */
[----:B0-----:R-:W5:Y:S04]  /*37b0*/  LDL.LU R57, [R1+0x6b0] ;  /* 0x0006b00001397983 */ /* 0x001f680000300800 */
[----:B---3--:R0:W-:Y:S04]  /*37c0*/  STS.U16 [R24+UR6+0x3800], R59 ;  /* 0x0038003b18007988 */ /* 0x0081e80008000406 */
[----:B0-----:R-:W3:Y:S04]  /*37d0*/  LDL.LU R59, [R1+0x6ac] ;  /* 0x0006ac00013b7983 */ /* 0x001ee80000300800 */
[----:B--2---:R0:W-:Y:S04]  /*37e0*/  STS.U16 [R24+UR6+0x4800], R61 ;  /* 0x0048003d18007988 */ /* 0x0041e80008000406 */
[----:B0-----:R-:W2:Y:S04]  /*37f0*/  LDL.LU R61, [R1+0x6a8] ;  /* 0x0006a800013d7983 */ /* 0x001ea80000300800 */
[----:B------:R-:W-:Y:S04]  /*3800*/  STS.U16 [R24+UR6+0x6800], R31 ;  /* 0x0068001f18007988 */ /* 0x000fe80008000406 */
[----:B------:R-:W-:Y:S04]  /*3810*/  STS.U16 [R24+UR6+0x7800], R29 ;  /* 0x0078001d18007988 */ /* 0x000fe80008000406 */
[----:B------:R-:W-:Y:S04]  /*3820*/  STS.U16 [R24+UR6+0x8800], R41 ;  /* 0x0088002918007988 */ /* 0x000fe80008000406 */
[----:B------:R-:W-:Y:S04]  /*3830*/  STS.U16 [R24+UR6+0x9800], R32 ;  /* 0x0098002018007988 */ /* 0x000fe80008000406 */
[----:B------:R0:W-:Y:S02]  /*3840*/  STS.U16 [R24+UR6+0x1f800], R2 ;  /* 0x01f8000218007988 */ /* 0x0001e40008000406 */
[----:B0-----:R-:W-:-:S02]  /*3850*/  MOV R2, 0x3f800000 ;  /* 0x3f80000000027802 */ /* 0x001fc40000000f00 */
        /* <DEDUP_REMOVED lines=11> */
[----:B----4-:R-:W-:Y:S04]  /*3910*/  STS.U16 [R24+UR6+0x13800], R42 ;  /* 0x0138002a18007988 */ /* 0x010fe80008000406 */
[----:B------:R-:W-:Y:S04]  /*3920*/  STS.U16 [R24+UR6+0x12800], R44 ;  /* 0x0128002c18007988 */ /* 0x000fe80008000406 */
[----:B------:R-:W-:Y:S04]  /*3930*/  STS.U16 [R24+UR6+0x11800], R46 ;  /* 0x0118002e18007988 */ /* 0x000fe80008000406 */
[----:B-----5:R-:W-:Y:S04]  /*3940*/  STS.U16 [R24+UR6+0x10800], R48 ;  /* 0x0108003018007988 */ /* 0x020fe80008000406 */
[----:B------:R0:W-:Y:S04]  /*3950*/  STS.U16 [R24+UR6+0x5800], R0 ;  /* 0x0058000018007988 */ /* 0x0001e80008000406 */
[----:B------:R-:W-:Y:S01]  /*3960*/  STS.U16 [R24+UR6+0xe800], R55 ;  /* 0x00e8003718007988 */ /* 0x000fe20008000406 */
[----:B0-----:R-:W-:-:S03]  /*3970*/  LOP3.LUT R0, R33, 0x60, RZ, 0x3c, !PT ;  /* 0x0000006021007812 */ /* 0x001fc600078e3cff */
[----:B------:R-:W-:Y:S04]  /*3980*/  STS.U16 [R24+UR6+0xd800], R56 ;  /* 0x00d8003818007988 */ /* 0x000fe80008000406 */
[----:B------:R-:W-:Y:S04]  /*3990*/  STS.U16 [R24+UR6+0xf800], R54 ;  /* 0x00f8003618007988 */ /* 0x000fe80008000406 */
[----:B------:R-:W-:Y:S04]  /*39a0*/  STS.U16 [R24+UR6+0xc800], R57 ;  /* 0x00c8003918007988 */ /* 0x000fe80008000406 */
[----:B---3--:R-:W-:Y:S04]  /*39b0*/  STS.U16 [R24+UR6+0xb800], R59 ;  /* 0x00b8003b18007988 */ /* 0x008fe80008000406 */
[----:B--2---:R-:W-:Y:S04]  /*39c0*/  STS.U16 [R24+UR6+0xa800], R61 ;  /* 0x00a8003d18007988 */ /* 0x004fe80008000406 */
[----:B------:R-:W-:Y:S04]  /*39d0*/  STS.U16 [R0+UR6+0xc00], R15 ;  /* 0x000c000f00007988 */ /* 0x000fe80008000406 */
[----:B------:R-:W-:Y:S04]  /*39e0*/  STS.U16 [R0+UR6+0x1c00], R14 ;  /* 0x001c000e00007988 */ /* 0x000fe80008000406 */
[----:B------:R-:W-:Y:S04]  /*39f0*/  STS.U16 [R0+UR6+0x2c00], R13 ;  /* 0x002c000d00007988 */ /* 0x000fe80008000406 */
[----:B------:R-:W-:Y:S04]  /*3a00*/  STS.U16 [R0+UR6+0x3c00], R12 ;  /* 0x003c000c00007988 */ /* 0x000fe80008000406 */
[----:B------:R-:W-:Y:S04]  /*3a10*/  STS.U16 [R0+UR6+0x4c00], R11 ;  /* 0x004c000b00007988 */ /* 0x000fe80008000406 */
[----:B------:R0:W-:Y:S04]  /*3a20*/  STS.U16 [R0+UR6+0x5c00], R3 ;  /* 0x005c000300007988 */ /* 0x0001e80008000406 */
[----:B------:R-:W-:Y:S04]  /*3a30*/  STS.U16 [R0+UR6+0x1fc00], R16 ;  /* 0x01fc001000007988 */ /* 0x000fe80008000406 */
[----:B------:R-:W-:Y:S01]  /*3a40*/  STS.U16 [R0+UR6+0x6c00], R17 ;  /* 0x006c001100007988 */ /* 0x000fe20008000406 */
[----:B0-----:R-:W-:-:S03]  /*3a50*/  IMAD.MOV.U32 R3, RZ, RZ, 0x3f800000 ;  /* 0x3f800000ff037424 */ /* 0x001fc600078e00ff */
        /* <DEDUP_REMOVED lines=23> */
[----:B------:R0:W-:Y:S02]  /*3bd0*/  STS.U16 [R0+UR6+0x1ec00], R30 ;  /* 0x01ec001e00007988 */ /* 0x0001e40008000406 */
[----:B0-----:R-:W-:-:S05]  /*3be0*/  IMAD.MOV.U32 R0, RZ, RZ, -0x800000 ;  /* 0xff800000ff007424 */ /* 0x001fca00078e00ff */
[----:B------:R-:W-:Y:S04]  /*3bf0*/  STL [R1+0x160], R0 ;  /* 0x0001600001007387 */ /* 0x000fe80000100800 */
[----:B------:R-:W-:Y:S04]  /*3c00*/  STL [R1+0x490], R3 ;  /* 0x0004900301007387 */ /* 0x000fe80000100800 */
[----:B------:R-:W-:Y:S04]  /*3c10*/  STL [R1+0x498], R2 ;  /* 0x0004980201007387 */ /* 0x000fe80000100800 */
[----:B------:R-:W-:Y:S04]  /*3c20*/  STL [R1+0x390], RZ ;  /* 0x000390ff01007387 */ /* 0x000fe80000100800 */
[----:B------:R0:W-:Y:S04]  /*3c30*/  STL [R1+0x15c], R0 ;  /* 0x00015c0001007387 */ /* 0x0001e80000100800 */
[----:B------:R1:W-:Y:S04]  /*3c40*/  STL [R1+0x394], RZ ;  /* 0x000394ff01007387 */ /* 0x0003e80000100800 */
        /* <DEDUP_REMOVED lines=89> */
[----:B------:R1:W-:Y:S01]  /*41e0*/  STL [R1+0x26c], RZ ;  /* 0x00026cff01007387 */ /* 0x0003e20000100800 */
[----:B------:R-:W0:Y:S03]  /*41f0*/  S2R R32, SR_CTAID.X ;  /* 0x0000000000207919 */ /* 0x000e260000002500 */
        /* <DEDUP_REMOVED lines=28> */
[----:B0-----:R-:W-:-:S03]  /*43c0*/  IMAD.SHL.U32 R0, R32, 0x100, RZ ;  /* 0x0000010020007824 */ /* 0x001fc600078e00ff */
[----:B------:R1:W-:Y:S04]  /*43d0*/  STL [R1+0x380], RZ ;  /* 0x000380ff01007387 */ /* 0x0003e80000100800 */
[----:B------:R1:W-:Y:S04]  /*43e0*/  STL [R1+0x384], RZ ;  /* 0x000384ff01007387 */ /* 0x0003e80000100800 */
[----:B------:R1:W-:Y:S04]  /*43f0*/  STL [R1+0x388], RZ ;  /* 0x000388ff01007387 */ /* 0x0003e80000100800 */
[----:B------:R1:W-:Y:S01]  /*4400*/  STL [R1+0x38c], RZ ;  /* 0x00038cff01007387 */ /* 0x0003e20000100800 */
[----:B------:R-:W-:-:S03]  /*4410*/  VIADD R2, R0, 0x100 ;  /* 0x0000010000027836 */ /* 0x000fc60000000000 */
[----:B------:R1:W-:Y:S04]  /*4420*/  STL [R1+0x330], RZ ;  /* 0x000330ff01007387 */ /* 0x0003e80000100800 */
[----:B------:R1:W-:Y:S04]  /*4430*/  STL [R1+0x334], RZ ;  /* 0x000334ff01007387 */ /* 0x0003e80000100800 */
[----:B------:R1:W-:Y:S04]  /*4440*/  STL [R1+0x338], RZ ;  /* 0x000338ff01007387 */ /* 0x0003e80000100800 */
[----:B------:R1:W-:Y:S01]  /*4450*/  STL [R1+0x33c], RZ ;  /* 0x00033cff01007387 */ /* 0x0003e20000100800 */
[----:B------:R-:W-:-:S13]  /*4460*/  ISETP.GE.AND P0, PT, R2, 0x1, PT ;  /* 0x000000010200780c */ /* 0x000fda0003f06270 */
[----:B-1----:R-:W-:Y:S05]  /*4470*/  @!P0 BRA `(.L_x_0) ;  /* 0x000000b800c88947 */ /* 0x002fea0003800000 */
[----:B------:R-:W0:Y:S01]  /*4480*/  S2R R41, SR_TID.X ;  /* 0x0000000000297919 */ /* 0x000e220000002100 */
[----:B------:R-:W1:Y:S01]  /*4490*/  LDC.64 R2, c[0x0][0x3c0] ;  /* 0x0000f000ff027b82 */ /* 0x000e620000000a00 */
[----:B------:R-:W2:Y:S01]  /*44a0*/  LDCU UR4, c[0x0][0x3c8] ;  /* 0x00007900ff0477ac */ /* 0x000ea20008000800 */
[----:B------:R-:W-:Y:S01]  /*44b0*/  MOV R61, RZ ;  /* 0x000000ff003d7202 */ /* 0x000fe20000000f00 */
[----:B------:R-:W3:Y:S01]  /*44c0*/  S2R R32, SR_TID.X ;  /* 0x0000000000207919 */ /* 0x000ee20000002100 */
[----:B------:R-:W4:Y:S04]  /*44d0*/  LDCU.64 UR12, c[0x0][0x390] ;  /* 0x00007200ff0c77ac */ /* 0x000f280008000a00 */
[----:B------:R-:W5:Y:S01]  /*44e0*/  LDC.64 R4, c[0x0][0x3d0] ;  /* 0x0000f400ff047b82 */ /* 0x000f620000000a00 */
[----:B------:R-:W0:Y:S01]  /*44f0*/  LDCU.64 UR10, c[0x0][0x388] ;  /* 0x00007100ff0a77ac */ /* 0x000e220008000a00 */
[----:B------:R-:W-:Y:S01]  /*4500*/  UMOV UR5, URZ ;  /* 0x000000ff00057c82 */ /* 0x000fe20008000000 */
[----:B-1----:R-:W-:Y:S01]  /*4510*/  IMAD.MOV.U32 R29, RZ, RZ, R3 ;  /* 0x000000ffff1d7224 */ /* 0x002fe200078e0003 */
[----:B------:R-:W-:Y:S01]  /*4520*/  MOV R6, R2 ;  /* 0x0000000200067202 */ /* 0x000fe20000000f00 */
[----:B------:R1:W-:Y:S01]  /*4530*/  STL [R1+0x494], R3 ;  /* 0x0004940301007387 */ /* 0x0003e20000100800 */
[----:B0-----:R-:W-:-:S03]  /*4540*/  SHF.R.U32.HI R31, RZ, 0x8, R41 ;  /* 0x00000008ff1f7819 */ /* 0x001fc60000011629 */
[----:B-----5:R0:W-:Y:S01]  /*4550*/  STL [R1+0x49c], R5 ;  /* 0x00049c0501007387 */ /* 0x0201e20000100800 */
[----:B------:R-:W-:Y:S02]  /*4560*/  MOV R7, R5 ;  /* 0x0000000500077202 */ /* 0x000fe40000000f00 */
[----:B------:R-:W-:Y:S01]  /*4570*/  SGXT.U32 R31, R31, 0x1 ;  /* 0x000000011f1f781a */ /* 0x000fe20000000000 */
[----:B-1----:R-:W-:Y:S01]  /*4580*/  IMAD.MOV.U32 R3, RZ, RZ, R4 ;  /* 0x000000ffff037224 */ /* 0x002fe200078e0004 */
[----:B---3--:R-:W-:Y:S02]  /*4590*/  LOP3.LUT R2, R32, 0x3f, RZ, 0xc0, !PT ;  /* 0x0000003f20027812 */ /* 0x008fe400078ec0ff */
[----:B------:R-:W-:Y:S01]  /*45a0*/  LOP3.LUT R41, R41, 0xff, RZ, 0xc0, !PT ;  /* 0x000000ff29297812 */ /* 0x000fe200078ec0ff */
[----:B------:R-:W-:Y:S01]  /*45b0*/  IMAD R9, R31, R29, RZ ;  /* 0x0000001d1f097224 */ /* 0x000fe200078e02ff */
[--C-:B------:R-:W-:Y:S01]  /*45c0*/  SHF.R.U32.HI R17, RZ, 0x2, R32.reuse ;  /* 0x00000002ff117819 */ /* 0x100fe20000011620 */
[----:B------:R-:W-:Y:S01]  /*45d0*/  IMAD R3, R3, UR7, RZ ;  /* 0x0000000703037c24 */ /* 0x000fe2000f8e02ff */
[----:B------:R-:W-:Y:S01]  /*45e0*/  SHF.R.U32.HI R10, RZ, 0x6, R32 ;  /* 0x00000006ff0a7819 */ /* 0x000fe20000011620 */
[----:B------:R-:W-:Y:S01]  /*45f0*/  IMAD R12, R29, 0x2, R9 ;  /* 0x000000021d0c7824 */ /* 0x000fe200078e0209 */
[----:B------:R-:W-:Y:S01]  /*4600*/  SGXT.U32 R17, R17, 0x3 ;  /* 0x000000031111781a */ /* 0x000fe20000000000 */
[----:B------:R-:W-:Y:S01]  /*4610*/  IMAD R11, R2, R7, RZ ;  /* 0x00000007020b7224 */ /* 0x000fe200078e02ff */
[----:B0-----:R-:W0:Y:S01]  /*4620*/  LDC R5, c[0x0][0x3d8] ;  /* 0x0000f600ff057b82 */ /* 0x001e220000000800 */
[----:B------:R-:W-:Y:S01]  /*4630*/  IMAD R2, R6, UR7, RZ ;  /* 0x0000000706027c24 */ /* 0x000fe2000f8e02ff */
[----:B------:R-:W-:Y:S01]  /*4640*/  LEA R14, R29, R12, 0x1 ;  /* 0x0000000c1d0e7211 */ /* 0x000fe200078e08ff */
[----:B--2---:R-:W-:Y:S01]  /*4650*/  IMAD R4, R41, UR4, RZ ;  /* 0x0000000429047c24 */ /* 0x004fe2000f8e02ff */
[----:B------:R-:W-:Y:S01]  /*4660*/  SGXT.U32 R10, R10, 0x3 ;  /* 0x000000030a0a781a */ /* 0x000fe20000000000 */
[----:B------:R-:W-:Y:S01]  /*4670*/  IMAD.SHL.U32 R6, R3, 0x2, RZ ;  /* 0x0000000203067824 */ /* 0x000fe200078e00ff */
[----:B------:R-:W-:Y:S01]  /*4680*/  SHF.L.U32 R21, R2, 0x1, RZ ;  /* 0x0000000102157819 */ /* 0x000fe200000006ff */
[----:B------:R-:W-:Y:S01]  /*4690*/  IMAD R15, R29, 0x2, R14 ;  /* 0x000000021d0f7824 */ /* 0x000fe200078e020e */
[----:B------:R-:W-:Y:S01]  /*46a0*/  UMOV UR4, URZ ;  /* 0x000000ff00047c82 */ /* 0x000fe20008000000 */
[----:B------:R-:W-:-:S02]  /*46b0*/  IMAD.SHL.U32 R7, R11, 0x2, RZ ;  /* 0x000000020b077824 */ /* 0x000fc400078e00ff */
[----:B------:R-:W-:Y:S02]  /*46c0*/  IMAD R16, R29, 0x2, R15 ;  /* 0x000000021d107824 */ /* 0x000fe400078e020f */
[----:B------:R-:W-:Y:S01]  /*46d0*/  IMAD.SHL.U32 R8, R4, 0x2, RZ ;  /* 0x0000000204087824 */ /* 0x000fe200078e00ff */
[----:B----4-:R-:W-:Y:S01]  /*46e0*/  IADD3 R6, P2, P3, R7, UR12, R6 ;  /* 0x0000000c07067c10 */ /* 0x010fe2000fb5e006 */
[----:B------:R-:W-:Y:S01]  /*46f0*/  IMAD.HI R11, R11, 0x2, RZ ;  /* 0x000000020b0b7827 */ /* 0x000fe200078e02ff */
[C---:B------:R-:W-:Y:S02]  /*4700*/  LEA R20, R29.reuse, R16, 0x1 ;  /* 0x000000101d147211 */ /* 0x040fe400078e08ff */
[----:B------:R-:W-:Y:S02]  /*4710*/  LOP3.LUT R7, R32, 0x1e0, RZ, 0xc0, !PT ;  /* 0x000001e020077812 */ /* 0x000fe400078ec0ff */
[----:B------:R-:W-:Y:S01]  /*4720*/  IADD3 R21, P0, P1, R8, UR10, R21 ;  /* 0x0000000a08157c10 */ /* 0x000fe2000f91e015 */
[----:B------:R-:W-:Y:S01]  /*4730*/  IMAD R22, R29, 0x2, R20 ;  /* 0x000000021d167824 */ /* 0x000fe200078e0214 */
[----:B------:R-:W-:Y:S01]  /*4740*/  SHF.R.U32.HI R13, RZ, 0x1, R7 ;  /* 0x00000001ff0d7819 */ /* 0x000fe20000011607 */
[----:B------:R-:W-:Y:S01]  /*4750*/  IMAD.HI R8, R3, 0x2, RZ ;  /* 0x0000000203087827 */ /* 0x000fe200078e02ff */
[----:B------:R-:W1:Y:S03]  /*4760*/  LDCU UR10, c[0x0][0x3a8] ;  /* 0x00007500ff0a77ac */ /* 0x000e660008000800 */
[----:B------:R-:W-:-:S04]  /*4770*/  IMAD.HI R7, R4, 0x2, RZ ;  /* 0x0000000204077827 */ /* 0x000fc800078e02ff */
[C---:B------:R-:W-:Y:S02]  /*4780*/  IMAD R3, R29.reuse, 0x2, R22 ;  /* 0x000000021d037824 */ /* 0x040fe400078e0216 */
[----:B------:R-:W-:Y:S01]  /*4790*/  IMAD.HI R4, R2, 0x2, RZ ;  /* 0x0000000202047827 */ /* 0x000fe200078e02ff */
[----:B------:R-:W-:Y:S02]  /*47a0*/  LOP3.LUT R2, R0, R13, R17, 0xfe, !PT ;  /* 0x0000000d00027212 */ /* 0x000fe400078efe11 */
[----:B------:R-:W-:Y:S01]  /*47b0*/  LEA R23, R29, R3, 0x1 ;  /* 0x000000031d177211 */ /* 0x000fe200078e08ff */
[----:B0-----:R-:W-:Y:S01]  /*47c0*/  IMAD R10, R10, R5, RZ ;  /* 0x000000050a0a7224 */ /* 0x001fe200078e02ff */
[----:B------:R-:W-:Y:S01]  /*47d0*/  IADD3.X R4, PT, PT, R7, UR11, R4, P0, P1 ;  /* 0x0000000b07047c10 */ /* 0x000fe200087e2404 */
[----:B------:R-:W-:Y:S01]  /*47e0*/  STL [R1+0x30c], R2 ;  /* 0x00030c0201007387 */ /* 0x000fe20000100800 */
[CC--:B------:R-:W-:Y:S01]  /*47f0*/  LEA R18, P1, R12.reuse, R21.reuse, 0x1 ;  /* 0x000000150c127211 */ /* 0x0c0fe200078208ff */
[----:B------:R-:W-:Y:S01]  /*4800*/  IMAD R28, R29, 0x2, R23 ;  /* 0x000000021d1c7824 */ /* 0x000fe200078e0217 */
[----:B------:R-:W-:Y:S01]  /*4810*/  LEA R26, P0, R9, R21, 0x1 ;  /* 0x00000015091a7211 */ /* 0x000fe200078008ff */
[----:B------:R-:W-:Y:S01]  /*4820*/  IMAD R7, R5, 0x8, R10 ;  /* 0x0000000805077824 */ /* 0x000fe200078e020a */
[----:B------:R-:W-:-:S02]  /*4830*/  LEA.HI.X.SX32 R19, R12, R4, 0x1, P1 ;  /* 0x000000040c137211 */ /* 0x000fc400008f0eff */
[----:B------:R-:W-:Y:S01]  /*4840*/  LEA.HI.X.SX32 R27, R9, R4, 0x1, P0 ;  /* 0x00000004091b7211 */ /* 0x000fe200000f0eff */
[----:B------:R-:W-:Y:S01]  /*4850*/  IMAD R13, R5, 0x8, R7 ;  /* 0x00000008050d7824 */ /* 0x000fe200078e0207 */
[----:B------:R-:W-:Y:S01]  /*4860*/  IADD3.X R0, PT, PT, R11, UR13, R8, P2, P3 ;  /* 0x0000000d0b007c10 */ /* 0x000fe200097e6408 */
[----:B------:R0:W-:Y:S01]  /*4870*/  STL.64 [R1+0x690], R18 ;  /* 0x0006901201007387 */ /* 0x0001e20000100a00 */
[CC--:B------:R-:W-:Y:S02]  /*4880*/  LEA R24, P2, R14.reuse, R21.reuse, 0x1 ;  /* 0x000000150e187211 */ /* 0x0c0fe400078408ff */
[----:B------:R-:W-:Y:S01]  /*4890*/  LEA R11, R29, R28, 0x1 ;  /* 0x0000001c1d0b7211 */ /* 0x000fe200078e08ff */
[----:B------:R2:W-:Y:S01]  /*48a0*/  STL.64 [R1+0x698], R26 ;  /* 0x0006981a01007387 */ /* 0x0005e20000100a00 */
[----:B------:R-:W-:Y:S02]  /*48b0*/  LEA R8, P0, R15, R21, 0x1 ;  /* 0x000000150f087211 */ /* 0x000fe400078008ff */
[----:B------:R-:W-:-:S02]  /*48c0*/  LEA.HI.X.SX32 R25, R14, R4, 0x1, P2 ;  /* 0x000000040e197211 */ /* 0x000fc400010f0eff */
[----:B------:R-:W-:Y:S02]  /*48d0*/  LEA.HI.X.SX32 R9, R15, R4, 0x1, P0 ;  /* 0x000000040f097211 */ /* 0x000fe400000f0eff */
[----:B------:R-:W-:Y:S01]  /*48e0*/  LEA R17, R5, R13, 0x3 ;  /* 0x0000000d05117211 */ /* 0x000fe200078e18ff */
[----:B0-----:R-:W-:Y:S01]  /*48f0*/  IMAD R18, R29, 0x2, R11 ;  /* 0x000000021d127824 */ /* 0x001fe200078e020b */
[----:B------:R0:W-:Y:S01]  /*4900*/  STL.64 [R1+0x688], R24 ;  /* 0x0006881801007387 */ /* 0x0001e20000100a00 */
[----:B--2---:R-:W-:-:S03]  /*4910*/  LEA R26, P1, R16, R21, 0x1 ;  /* 0x00000015101a7211 */ /* 0x004fc600078208ff */
[----:B------:R2:W-:Y:S01]  /*4920*/  STL.64 [R1+0x680], R8 ;  /* 0x0006800801007387 */ /* 0x0005e20000100a00 */
[-C--:B------:R-:W-:Y:S02]  /*4930*/  LEA.HI.X.SX32 R27, R16, R4.reuse, 0x1, P1 ;  /* 0x00000004101b7211 */ /* 0x080fe400008f0eff */
[C---:B------:R-:W-:Y:S01]  /*4940*/  LEA R14, P1, R22.reuse, R21, 0x1 ;  /* 0x00000015160e7211 */ /* 0x040fe200078208ff */
[----:B0-----:R-:W-:Y:S02]  /*4950*/  IMAD R25, R29, 0x2, R18 ;  /* 0x000000021d197824 */ /* 0x001fe400078e0212 */
[----:B------:R0:W-:Y:S01]  /*4960*/  STL.64 [R1+0x678], R26 ;  /* 0x0006781a01007387 */ /* 0x0001e20000100a00 */
[----:B------:R-:W-:Y:S01]  /*4970*/  LEA.HI.X.SX32 R15, R22, R4, 0x1, P1 ;  /* 0x00000004160f7211 */ /* 0x000fe200008f0eff */
[----:B--2---:R-:W-:Y:S01]  /*4980*/  IMAD R8, R5, 0x8, R17 ;  /* 0x0000000805087824 */ /* 0x004fe200078e0211 */
[----:B------:R-:W-:-:S03]  /*4990*/  LEA R19, R29, R25, 0x1 ;  /* 0x000000191d137211 */ /* 0x000fc600078e08ff */
[----:B------:R-:W-:Y:S02]  /*49a0*/  IMAD R12, R5, 0x8, R8 ;  /* 0x00000008050c7824 */ /* 0x000fe400078e0208 */
[----:B------:R-:W-:Y:S01]  /*49b0*/  IMAD R24, R29, 0x2, R19 ;  /* 0x000000021d187824 */ /* 0x000fe200078e0213 */
[CC--:B0-----:R-:W-:Y:S02]  /*49c0*/  LEA R26, P0, R20.reuse, R21.reuse, 0x1 ;  /* 0x00000015141a7211 */ /* 0x0c1fe400078008ff */
[----:B------:R-:W-:Y:S02]  /*49d0*/  LEA R16, R5, R12, 0x3 ;  /* 0x0000000c05107211 */ /* 0x000fe400078e18ff */
[----:B------:R-:W-:Y:S02]  /*49e0*/  LEA.HI.X.SX32 R27, R20, R4, 0x1, P0 ;  /* 0x00000004141b7211 */ /* 0x000fe400000f0eff */
[----:B------:R-:W-:Y:S01]  /*49f0*/  LEA R30, P0, R3, R21, 0x1 ;  /* 0x00000015031e7211 */ /* 0x000fe200078008ff */
[----:B------:R-:W-:-:S02]  /*4a00*/  IMAD R2, R5, 0x8, R16 ;  /* 0x0000000805027824 */ /* 0x000fc400078e0210 */
[----:B------:R0:W-:Y:S01]  /*4a10*/  STL.64 [R1+0x670], R26 ;  /* 0x0006701a01007387 */ /* 0x0001e20000100a00 */
[-C--:B------:R-:W-:Y:S01]  /*4a20*/  LEA.HI.X.SX32 R31, R3, R4.reuse, 0x1, P0 ;  /* 0x00000004031f7211 */ /* 0x080fe200000f0eff */
[----:B------:R-:W-:Y:S01]  /*4a30*/  IMAD R9, R5, 0x8, R2 ;  /* 0x0000000805097824 */ /* 0x000fe200078e0202 */
[CC--:B------:R-:W-:Y:S01]  /*4a40*/  LEA R32, P0, R28.reuse, R21.reuse, 0x1 ;  /* 0x000000151c207211 */ /* 0x0c0fe200078008ff */
[----:B------:R2:W-:Y:S03]  /*4a50*/  STL.64 [R1+0x668], R14 ;  /* 0x0006680e01007387 */ /* 0x0005e60000100a00 */
[----:B------:R-:W-:Y:S01]  /*4a60*/  LEA.HI.X.SX32 R33, R28, R4, 0x1, P0 ;  /* 0x000000041c217211 */ /* 0x000fe200000f0eff */
[----:B------:R3:W-:Y:S01]  /*4a70*/  STL.64 [R1+0x660], R30 ;  /* 0x0006601e01007387 */ /* 0x0007e20000100a00 */
[----:B0-----:R-:W-:Y:S01]  /*4a80*/  IMAD R27, R29, 0x2, R24 ;  /* 0x000000021d1b7824 */ /* 0x001fe200078e0218 */
[----:B--2---:R-:W-:-:S04]  /*4a90*/  LEA R14, P1, R23, R21, 0x1 ;  /* 0x00000015170e7211 */ /* 0x004fc800078208ff */
[----:B------:R-:W-:Y:S02]  /*4aa0*/  LEA R20, R29, R27, 0x1 ;  /* 0x0000001b1d147211 */ /* 0x000fe400078e08ff */
[-C--:B------:R-:W-:Y:S02]  /*4ab0*/  LEA.HI.X.SX32 R15, R23, R4.reuse, 0x1, P1 ;  /* 0x00000004170f7211 */ /* 0x080fe400008f0eff */
[----:B---3--:R-:W-:Y:S01]  /*4ac0*/  LEA R30, P1, R11, R21, 0x1 ;  /* 0x000000150b1e7211 */ /* 0x008fe200078208ff */
[----:B------:R-:W-:Y:S02]  /*4ad0*/  IMAD R22, R29, 0x2, R20 ;  /* 0x000000021d167824 */ /* 0x000fe400078e0214 */
[----:B------:R0:W-:Y:S01]  /*4ae0*/  STL.64 [R1+0x658], R14 ;  /* 0x0006580e01007387 */ /* 0x0001e20000100a00 */
[----:B------:R-:W-:Y:S01]  /*4af0*/  LEA.HI.X.SX32 R31, R11, R4, 0x1, P1 ;  /* 0x000000040b1f7211 */ /* 0x000fe200008f0eff */
[C---:B------:R-:W-:Y:S02]  /*4b00*/  IMAD R26, R29.reuse, 0x2, R22 ;  /* 0x000000021d1a7824 */ /* 0x040fe400078e0216 */
[----:B------:R2:W-:Y:S04]  /*4b10*/  STL.64 [R1+0x650], R32 ;  /* 0x0006502001007387 */ /* 0x0005e80000100a00 */
[----:B------:R3:W-:Y:S01]  /*4b20*/  STL.64 [R1+0x648], R30 ;  /* 0x0006481e01007387 */ /* 0x0007e20000100a00 */
[----:B0-----:R-:W-:-:S02]  /*4b30*/  LEA R14, R29, R26, 0x1 ;  /* 0x0000001a1d0e7211 */ /* 0x001fc400078e08ff */
[----:B------:R-:W-:Y:S02]  /*4b40*/  LEA R15, R5, R9, 0x3 ;  /* 0x00000009050f7211 */ /* 0x000fe400078e18ff */
[CC--:B--2---:R-:W-:Y:S01]  /*4b50*/  LEA R32, P0, R18.reuse, R21.reuse, 0x1 ;  /* 0x0000001512207211 */ /* 0x0c4fe200078008ff */
[----:B------:R-:W-:Y:S02]  /*4b60*/  IMAD R23, R29, 0x2, R14 ;  /* 0x000000021d177824 */ /* 0x000fe400078e020e */
[----:B------:R-:W-:Y:S01]  /*4b70*/  IMAD R3, R5, 0x8, R15 ;  /* 0x0000000805037824 */ /* 0x000fe200078e020f */
[----:B---3--:R-:W-:Y:S02]  /*4b80*/  LEA R30, P1, R25, R21, 0x1 ;  /* 0x00000015191e7211 */ /* 0x008fe400078208ff */
[-C--:B------:R-:W-:Y:S01]  /*4b90*/  LEA.HI.X.SX32 R33, R18, R4.reuse, 0x1, P0 ;  /* 0x0000000412217211 */ /* 0x080fe200000f0eff */
[----:B------:R-:W-:Y:S01]  /*4ba0*/  IMAD R11, R5, 0x8, R3 ;  /* 0x00000008050b7824 */ /* 0x000fe200078e0203 */
[----:B------:R-:W-:-:S02]  /*4bb0*/  LEA.HI.X.SX32 R31, R25, R4, 0x1, P1 ;  /* 0x00000004191f7211 */ /* 0x000fc400008f0eff */
[----:B------:R-:W-:Y:S01]  /*4bc0*/  LEA R34, P0, R19, R21, 0x1 ;  /* 0x0000001513227211 */ /* 0x000fe200078008ff */
[----:B------:R0:W-:Y:S01]  /*4bd0*/  STL.64 [R1+0x640], R32 ;  /* 0x0006402001007387 */ /* 0x0001e20000100a00 */
[----:B------:R-:W-:Y:S02]  /*4be0*/  LEA R25, R29, R23, 0x1 ;  /* 0x000000171d197211 */ /* 0x000fe400078e08ff */
[----:B------:R-:W-:Y:S01]  /*4bf0*/  LEA.HI.X.SX32 R35, R19, R4, 0x1, P0 ;  /* 0x0000000413237211 */ /* 0x000fe200000f0eff */
[----:B------:R2:W-:Y:S02]  /*4c00*/  STL.64 [R1+0x638], R30 ;  /* 0x0006381e01007387 */ /* 0x0005e40000100a00 */
[C---:B------:R-:W-:Y:S02]  /*4c10*/  IMAD R18, R29.reuse, 0x2, R25 ;  /* 0x000000021d127824 */ /* 0x040fe400078e0219 */
[----:B------:R3:W-:Y:S02]  /*4c20*/  STL.64 [R1+0x630], R34 ;  /* 0x0006302201007387 */ /* 0x0007e40000100a00 */
[----:B------:R-:W-:Y:S01]  /*4c30*/  IMAD R19, R29, 0x2, R18 ;  /* 0x000000021d137824 */ /* 0x000fe200078e0212 */
[----:B0-----:R-:W-:-:S02]  /*4c40*/  LEA R32, P1, R24, R21, 0x1 ;  /* 0x0000001518207211 */ /* 0x001fc400078208ff */
[CC--:B--2---:R-:W-:Y:S02]  /*4c50*/  LEA R30, P2, R27.reuse, R21.reuse, 0x1 ;  /* 0x000000151b1e7211 */ /* 0x0c4fe400078408ff */
[-C--:B------:R-:W-:Y:S02]  /*4c60*/  LEA.HI.X.SX32 R33, R24, R4.reuse, 0x1, P1 ;  /* 0x0000000418217211 */ /* 0x080fe400008f0eff */
[-C--:B------:R-:W-:Y:S02]  /*4c70*/  LEA.HI.X.SX32 R31, R27, R4.reuse, 0x1, P2 ;  /* 0x000000041b1f7211 */ /* 0x080fe400010f0eff */
[C---:B---3--:R-:W-:Y:S01]  /*4c80*/  LEA R34, P0, R20.reuse, R21, 0x1 ;  /* 0x0000001514227211 */ /* 0x048fe200078008ff */
[----:B------:R0:W-:Y:S01]  /*4c90*/  STL.64 [R1+0x628], R32 ;  /* 0x0006282001007387 */ /* 0x0001e20000100a00 */
[C---:B------:R-:W-:Y:S02]  /*4ca0*/  LEA R24, R29.reuse, R19, 0x1 ;  /* 0x000000131d187211 */ /* 0x040fe400078e08ff */
[----:B------:R-:W-:Y:S01]  /*4cb0*/  LEA.HI.X.SX32 R35, R20, R4, 0x1, P0 ;  /* 0x0000000414237211 */ /* 0x000fe200000f0eff */
[----:B------:R2:W-:Y:S02]  /*4cc0*/  STL.64 [R1+0x620], R30 ;  /* 0x0006201e01007387 */ /* 0x0005e40000100a00 */
[----:B------:R-:W-:-:S02]  /*4cd0*/  IMAD R20, R29, 0x2, R24 ;  /* 0x000000021d147824 */ /* 0x000fc400078e0218 */
[----:B------:R3:W-:Y:S01]  /*4ce0*/  STL.64 [R1+0x618], R34 ;  /* 0x0006182201007387 */ /* 0x0007e20000100a00 */
[-C--:B0-----:R-:W-:Y:S02]  /*4cf0*/  LEA R32, P1, R22, R21.reuse, 0x1 ;  /* 0x0000001516207211 */ /* 0x081fe400078208ff */
[-C--:B--2---:R-:W-:Y:S02]  /*4d00*/  LEA R30, P2, R26, R21.reuse, 0x1 ;  /* 0x000000151a1e7211 */ /* 0x084fe400078408ff */
[-C--:B------:R-:W-:Y:S01]  /*4d10*/  LEA.HI.X.SX32 R33, R22, R4.reuse, 0x1, P1 ;  /* 0x0000000416217211 */ /* 0x080fe200008f0eff */
[----:B------:R-:W-:Y:S01]  /*4d20*/  IMAD R22, R29, 0x2, R20 ;  /* 0x000000021d167824 */ /* 0x000fe200078e0214 */
[-C--:B------:R-:W-:Y:S02]  /*4d30*/  LEA.HI.X.SX32 R31, R26, R4.reuse, 0x1, P2 ;  /* 0x000000041a1f7211 */ /* 0x080fe400010f0eff */
[CC--:B---3--:R-:W-:Y:S01]  /*4d40*/  LEA R34, P0, R14.reuse, R21.reuse, 0x1 ;  /* 0x000000150e227211 */ /* 0x0c8fe200078008ff */
[----:B------:R0:W-:Y:S03]  /*4d50*/  STL.64 [R1+0x610], R32 ;  /* 0x0006102001007387 */ /* 0x0001e60000100a00 */
[----:B------:R-:W-:Y:S01]  /*4d60*/  LEA.HI.X.SX32 R35, R14, R4, 0x1, P0 ;  /* 0x000000040e237211 */ /* 0x000fe200000f0eff */
[----:B------:R2:W-:Y:S04]  /*4d70*/  STL.64 [R1+0x608], R30 ;  /* 0x0006081e01007387 */ /* 0x0005e80000100a00 */
[----:B------:R-:W-:Y:S01]  /*4d80*/  STL.64 [R1+0x600], R34 ;  /* 0x0006002201007387 */ /* 0x000fe20000100a00 */
[----:B0-----:R-:W-:-:S02]  /*4d90*/  LEA R32, P1, R23, R21, 0x1 ;  /* 0x0000001517207211 */ /* 0x001fc400078208ff */
[-C--:B--2---:R-:W-:Y:S02]  /*4da0*/  LEA R30, P2, R25, R21.reuse, 0x1 ;  /* 0x00000015191e7211 */ /* 0x084fe400078408ff */
[-C--:B------:R-:W-:Y:S02]  /*4db0*/  LEA.HI.X.SX32 R33, R23, R4.reuse, 0x1, P1 ;  /* 0x0000000417217211 */ /* 0x080fe400008f0eff */
[----:B------:R-:W-:Y:S02]  /*4dc0*/  LEA.HI.X.SX32 R31, R25, R4, 0x1, P2 ;  /* 0x00000004191f7211 */ /* 0x000fe400010f0eff */
[----:B------:R-:W-:Y:S01]  /*4dd0*/  LEA R23, R29, R22, 0x1 ;  /* 0x000000161d177211 */ /* 0x000fe200078e08ff */
[----:B------:R0:W-:Y:S01]  /*4de0*/  STL.64 [R1+0x5f8], R32 ;  /* 0x0005f82001007387 */ /* 0x0001e20000100a00 */
[----:B------:R-:W-:-:S03]  /*4df0*/  LEA R26, P2, R24, R21, 0x1 ;  /* 0x00000015181a7211 */ /* 0x000fc600078408ff */
[----:B------:R2:W-:Y:S01]  /*4e00*/  STL.64 [R1+0x5f0], R30 ;  /* 0x0005f01e01007387 */ /* 0x0005e20000100a00 */
[----:B------:R-:W-:Y:S01]  /*4e10*/  IMAD R14, R29, 0x2, R23 ;  /* 0x000000021d0e7824 */ /* 0x000fe200078e0217 */
[-C--:B------:R-:W-:Y:S02]  /*4e20*/  LEA.HI.X.SX32 R27, R24, R4.reuse, 0x1, P2 ;  /* 0x00000004181b7211 */ /* 0x080fe400010f0eff */
[CC--:B0-----:R-:W-:Y:S02]  /*4e30*/  LEA R32, P0, R18.reuse, R21.reuse, 0x1 ;  /* 0x0000001512207211 */ /* 0x0c1fe400078008ff */
[----:B--2---:R-:W-:Y:S02]  /*4e40*/  LEA R30, P1, R19, R21, 0x1 ;  /* 0x00000015131e7211 */ /* 0x004fe400078208ff */
[-C--:B------:R-:W-:Y:S01]  /*4e50*/  LEA.HI.X.SX32 R33, R18, R4.reuse, 0x1, P0 ;  /* 0x0000000412217211 */ /* 0x080fe200000f0eff */
[----:B------:R-:W-:Y:S01]  /*4e60*/  IMAD R18, R29, 0x2, R14 ;  /* 0x000000021d127824 */ /* 0x000fe200078e020e */
[----:B------:R-:W-:-:S03]  /*4e70*/  LEA.HI.X.SX32 R31, R19, R4, 0x1, P1 ;  /* 0x00000004131f7211 */ /* 0x000fc600008f0eff */
[----:B------:R0:W-:Y:S01]  /*4e80*/  STL.64 [R1+0x5e8], R32 ;  /* 0x0005e82001007387 */ /* 0x0001e20000100a00 */
[----:B------:R-:W-:-:S03]  /*4e90*/  LEA R19, R29, R18, 0x1 ;  /* 0x000000121d137211 */ /* 0x000fc600078e08ff */
[----:B------:R2:W-:Y:S04]  /*4ea0*/  STL.64 [R1+0x5e0], R30 ;  /* 0x0005e01e01007387 */ /* 0x0005e80000100a00 */
[----:B------:R3:W-:Y:S01]  /*4eb0*/  STL.64 [R1+0x5d8], R26 ;  /* 0x0005d81a01007387 */ /* 0x0007e20000100a00 */
[-C--:B0-----:R-:W-:Y:S02]  /*4ec0*/  LEA R32, P0, R20, R21.reuse, 0x1 ;  /* 0x0000001514207211 */ /* 0x081fe400078008ff */
[-C--:B--2---:R-:W-:Y:S02]  /*4ed0*/  LEA R30, P1, R22, R21.reuse, 0x1 ;  /* 0x00000015161e7211 */ /* 0x084fe400078208ff */
[----:B------:R-:W-:Y:S01]  /*4ee0*/  LEA.HI.X.SX32 R33, R20, R4, 0x1, P0 ;  /* 0x0000000414217211 */ /* 0x000fe200000f0eff */
[----:B------:R-:W-:Y:S01]  /*4ef0*/  IMAD R20, R29, 0x2, R19 ;  /* 0x000000021d147824 */ /* 0x000fe200078e0213 */
[----:B---3--:R-:W-:-:S02]  /*4f00*/  LEA R26, P2, R23, R21, 0x1 ;  /* 0x00000015171a7211 */ /* 0x008fc400078408ff */
[-C--:B------:R-:W-:Y:S01]  /*4f10*/  LEA.HI.X.SX32 R31, R22, R4.reuse, 0x1, P1 ;  /* 0x00000004161f7211 */ /* 0x080fe200008f0eff */
[----:B------:R-:W-:Y:S01]  /*4f20*/  STL.64 [R1+0x5d0], R32 ;  /* 0x0005d02001007387 */ /* 0x000fe20000100a00 */
[-C--:B------:R-:W-:Y:S02]  /*4f30*/  LEA.HI.X.SX32 R27, R23, R4.reuse, 0x1, P2 ;  /* 0x00000004171b7211 */ /* 0x080fe400010f0eff */
[-C--:B------:R-:W-:Y:S01]  /*4f40*/  LEA R28, P0, R14, R21.reuse, 0x1 ;  /* 0x000000150e1c7211 */ /* 0x080fe200078008ff */
[----:B------:R-:W-:Y:S01]  /*4f50*/  STL.64 [R1+0x5c8], R30 ;  /* 0x0005c81e01007387 */ /* 0x000fe20000100a00 */
[-C--:B------:R-:W-:Y:S02]  /*4f60*/  LEA R24, P2, R19, R21.reuse, 0x1 ;  /* 0x0000001513187211 */ /* 0x080fe400078408ff */
[----:B------:R-:W-:Y:S01]  /*4f70*/  LEA R22, P3, R20, R21, 0x1 ;  /* 0x0000001514167211 */ /* 0x000fe200078608ff */
[----:B------:R0:W-:Y:S01]  /*4f80*/  STL.64 [R1+0x5c0], R26 ;  /* 0x0005c01a01007387 */ /* 0x0001e20000100a00 */
[-C--:B------:R-:W-:Y:S01]  /*4f90*/  LEA.HI.X.SX32 R29, R14, R4.reuse, 0x1, P0 ;  /* 0x000000040e1d7211 */ /* 0x080fe200000f0eff */
[----:B------:R-:W-:Y:S01]  /*4fa0*/  IMAD R14, R5, 0x8, R11 ;  /* 0x00000008050e7824 */ /* 0x000fe200078e020b */
[----:B------:R-:W-:-:S02]  /*4fb0*/  LEA.HI.X.SX32 R25, R19, R4, 0x1, P2 ;  /* 0x0000000413197211 */ /* 0x000fc400010f0eff */
[----:B------:R-:W-:Y:S01]  /*4fc0*/  LEA.HI.X.SX32 R23, R20, R4, 0x1, P3 ;  /* 0x0000000414177211 */ /* 0x000fe200018f0eff */
[----:B------:R-:W-:Y:S01]  /*4fd0*/  STL.64 [R1+0x5b8], R28 ;  /* 0x0005b81c01007387 */ /* 0x000fe20000100a00 */
[----:B0-----:R-:W-:-:S04]  /*4fe0*/  LEA R26, P1, R18, R21, 0x1 ;  /* 0x00000015121a7211 */ /* 0x001fc800078208ff */
[----:B------:R-:W-:Y:S02]  /*4ff0*/  LEA.HI.X.SX32 R27, R18, R4, 0x1, P1 ;  /* 0x00000004121b7211 */ /* 0x000fe400008f0eff */
[C---:B------:R-:W-:Y:S02]  /*5000*/  LEA R18, P0, R10.reuse, R6, 0x1 ;  /* 0x000000060a127211 */ /* 0x040fe400078008ff */
[----:B------:R-:W-:Y:S01]  /*5010*/  LEA R4, R5, R14, 0x3 ;  /* 0x0000000e05047211 */ /* 0x000fe200078e18ff */
[----:B------:R-:W-:Y:S01]  /*5020*/  STL.64 [R1+0x5b0], R26 ;  /* 0x0005b01a01007387 */ /* 0x000fe20000100a00 */
[----:B------:R-:W-:Y:S02]  /*5030*/  LEA.HI.X.SX32 R19, R10, R0, 0x1, P0 ;  /* 0x000000000a137211 */ /* 0x000fe400000f0eff */
[----:B------:R-:W-:Y:S01]  /*5040*/  LEA R20, P0, R13, R6, 0x1 ;  /* 0x000000060d147211 */ /* 0x000fe200078008ff */
[----:B------:R-:W-:Y:S01]  /*5050*/  STL.64 [R1+0x5a8], R24 ;  /* 0x0005a81801007387 */ /* 0x000fe20000100a00 */
[----:B------:R-:W-:-:S02]  /*5060*/  IMAD R10, R5, 0x8, R4 ;  /* 0x00000008050a7824 */ /* 0x000fc400078e0204 */
[----:B------:R-:W-:Y:S01]  /*5070*/  LEA.HI.X.SX32 R21, R13, R0, 0x1, P0 ;  /* 0x000000000d157211 */ /* 0x000fe200000f0eff */
[----:B------:R0:W-:Y:S01]  /*5080*/  STL.64 [R1+0x5a0], R22 ;  /* 0x0005a01601007387 */ /* 0x0001e20000100a00 */
[----:B------:R-:W-:-:S03]  /*5090*/  IMAD R13, R5, 0x8, R10 ;  /* 0x00000008050d7824 */ /* 0x000fc600078e020a */
[----:B------:R2:W-:Y:S01]  /*50a0*/  STL.64 [R1+0x598], R18 ;  /* 0x0005981201007387 */ /* 0x0005e20000100a00 */
[-C--:B0-----:R-:W-:Y:S02]  /*50b0*/  LEA R22, P1, R7, R6.reuse, 0x1 ;  /* 0x0000000607167211 */ /* 0x081fe400078208ff */
[----:B--2---:R-:W-:Y:S02]  /*50c0*/  LEA R18, P2, R17, R6, 0x1 ;  /* 0x0000000611127211 */ /* 0x004fe400078408ff */
[-C--:B------:R-:W-:Y:S02]  /*50d0*/  LEA.HI.X.SX32 R23, R7, R0.reuse, 0x1, P1 ;  /* 0x0000000007177211 */ /* 0x080fe400008f0eff */
[----:B------:R-:W-:Y:S02]  /*50e0*/  LEA.HI.X.SX32 R19, R17, R0, 0x1, P2 ;  /* 0x0000000011137211 */ /* 0x000fe400010f0eff */
[----:B------:R-:W-:Y:S01]  /*50f0*/  LEA R7, R5, R13, 0x3 ;  /* 0x0000000d05077211 */ /* 0x000fe200078e18ff */
[----:B------:R0:W-:Y:S04]  /*5100*/  STL.64 [R1+0x590], R22 ;  /* 0x0005901601007387 */ /* 0x0001e80000100a00 */
[----:B------:R2:W-:Y:S04]  /*5110*/  STL.64 [R1+0x588], R20 ;  /* 0x0005881401007387 */ /* 0x0005e80000100a00 */
[----:B------:R3:W-:Y:S01]  /*5120*/  STL.64 [R1+0x580], R18 ;  /* 0x0005801201007387 */ /* 0x0007e20000100a00 */
[----:B0-----:R-:W-:-:S02]  /*5130*/  LEA R22, P0, R8, R6, 0x1 ;  /* 0x0000000608167211 */ /* 0x001fc400078008ff */
[----:B--2---:R-:W-:Y:S02]  /*5140*/  LEA R20, P1, R12, R6, 0x1 ;  /* 0x000000060c147211 */ /* 0x004fe400078208ff */
[----:B------:R-:W-:Y:S01]  /*5150*/  LEA.HI.X.SX32 R23, R8, R0, 0x1, P0 ;  /* 0x0000000008177211 */ /* 0x000fe200000f0eff */
[C---:B------:R-:W-:Y:S01]  /*5160*/  IMAD R8, R5.reuse, 0x8, R7 ;  /* 0x0000000805087824 */ /* 0x040fe200078e0207 */
[----:B---3--:R-:W-:Y:S02]  /*5170*/  LEA R18, P2, R16, R6, 0x1 ;  /* 0x0000000610127211 */ /* 0x008fe400078408ff */
[-C--:B------:R-:W-:Y:S01]  /*5180*/  LEA.HI.X.SX32 R21, R12, R0.reuse, 0x1, P1 ;  /* 0x000000000c157211 */ /* 0x080fe200008f0eff */
[----:B------:R0:W-:Y:S01]  /*5190*/  STL.64 [R1+0x578], R22 ;  /* 0x0005781601007387 */ /* 0x0001e20000100a00 */
[----:B------:R-:W-:Y:S01]  /*51a0*/  LEA.HI.X.SX32 R19, R16, R0, 0x1, P2 ;  /* 0x0000000010137211 */ /* 0x000fe200010f0eff */
[----:B------:R-:W-:Y:S02]  /*51b0*/  IMAD R12, R5, 0x8, R8 ;  /* 0x00000008050c7824 */ /* 0x000fe400078e0208 */
[----:B------:R2:W-:Y:S04]  /*51c0*/  STL.64 [R1+0x570], R20 ;  /* 0x0005701401007387 */ /* 0x0005e80000100a00 */
[----:B------:R3:W-:Y:S01]  /*51d0*/  STL.64 [R1+0x568], R18 ;  /* 0x0005681201007387 */ /* 0x0007e20000100a00 */
[----:B0-----:R-:W-:-:S02]  /*51e0*/  LEA R22, P0, R2, R6, 0x1 ;  /* 0x0000000602167211 */ /* 0x001fc400078008ff */
[----:B--2---:R-:W-:Y:S02]  /*51f0*/  LEA R20, P1, R9, R6, 0x1 ;  /* 0x0000000609147211 */ /* 0x004fe400078208ff */
[----:B------:R-:W-:Y:S02]  /*5200*/  LEA.HI.X.SX32 R23, R2, R0, 0x1, P0 ;  /* 0x0000000002177211 */ /* 0x000fe400000f0eff */
[----:B---3--:R-:W-:Y:S02]  /*5210*/  LEA R18, P2, R15, R6, 0x1 ;  /* 0x000000060f127211 */ /* 0x008fe400078408ff */
[-C--:B------:R-:W-:Y:S01]  /*5220*/  LEA.HI.X.SX32 R21, R9, R0.reuse, 0x1, P1 ;  /* 0x0000000009157211 */ /* 0x080fe200008f0eff */
[----:B------:R-:W-:Y:S01]  /*5230*/  STL.64 [R1+0x560], R22 ;  /* 0x0005601601007387 */ /* 0x000fe20000100a00 */
[----:B------:R-:W-:Y:S02]  /*5240*/  LEA.HI.X.SX32 R19, R15, R0, 0x1, P2 ;  /* 0x000000000f137211 */ /* 0x000fe400010f0eff */
[----:B------:R-:W-:Y:S01]  /*5250*/  LEA R16, P2, R14, R6, 0x1 ;  /* 0x000000060e107211 */ /* 0x000fe200078408ff */
[----:B------:R0:W-:Y:S01]  /*5260*/  STL.64 [R1+0x558], R20 ;  /* 0x0005581401007387 */ /* 0x0001e20000100a00 */
[----:B------:R-:W-:-:S02]  /*5270*/  LEA R2, R5, R12, 0x3 ;  /* 0x0000000c05027211 */ /* 0x000fc400078e18ff */
[----:B------:R-:W-:Y:S01]  /*5280*/  LEA.HI.X.SX32 R17, R14, R0, 0x1, P2 ;  /* 0x000000000e117211 */ /* 0x000fe200010f0eff */
[----:B------:R2:W-:Y:S02]  /*5290*/  STL.64 [R1+0x550], R18 ;  /* 0x0005501201007387 */ /* 0x0005e40000100a00 */
[----:B------:R-:W-:Y:S01]  /*52a0*/  IMAD R9, R5, 0x8, R2 ;  /* 0x0000000805097824 */ /* 0x000fe200078e0202 */
[-C--:B0-----:R-:W-:Y:S02]  /*52b0*/  LEA R20, P0, R3, R6.reuse, 0x1 ;  /* 0x0000000603147211 */ /* 0x081fe400078008ff */
[----:B--2---:R-:W-:Y:S02]  /*52c0*/  LEA R18, P1, R11, R6, 0x1 ;  /* 0x000000060b127211 */ /* 0x004fe400078208ff */
[-C--:B------:R-:W-:Y:S02]  /*52d0*/  LEA.HI.X.SX32 R21, R3, R0.reuse, 0x1, P0 ;  /* 0x0000000003157211 */ /* 0x080fe400000f0eff */
[----:B------:R-:W-:Y:S01]  /*52e0*/  LEA.HI.X.SX32 R19, R11, R0, 0x1, P1 ;  /* 0x000000000b137211 */ /* 0x000fe200008f0eff */
[----:B------:R-:W-:-:S02]  /*52f0*/  IMAD R11, R5, 0x8, R9 ;  /* 0x00000008050b7824 */ /* 0x000fc400078e0209 */
[----:B------:R0:W-:Y:S03]  /*5300*/  STL.64 [R1+0x548], R20 ;  /* 0x0005481401007387 */ /* 0x0001e60000100a00 */
[----:B------:R-:W-:Y:S01]  /*5310*/  LEA R3, R5, R11, 0x3 ;  /* 0x0000000b05037211 */ /* 0x000fe200078e18ff */
[----:B------:R2:W-:Y:S04]  /*5320*/  STL.64 [R1+0x540], R18 ;  /* 0x0005401201007387 */ /* 0x0005e80000100a00 */
[----:B------:R3:W-:Y:S01]  /*5330*/  STL.64 [R1+0x538], R16 ;  /* 0x0005381001007387 */ /* 0x0007e20000100a00 */
[-C--:B0-----:R-:W-:Y:S02]  /*5340*/  LEA R20, P0, R4, R6.reuse, 0x1 ;  /* 0x0000000604147211 */ /* 0x081fe400078008ff */
[----:B--2---:R-:W-:-:S02]  /*5350*/  LEA R18, P1, R10, R6, 0x1 ;  /* 0x000000060a127211 */ /* 0x004fc400078208ff */
[----:B------:R-:W-:Y:S01]  /*5360*/  LEA.HI.X.SX32 R21, R4, R0, 0x1, P0 ;  /* 0x0000000004157211 */ /* 0x000fe200000f0eff */
[----:B------:R-:W-:Y:S01]  /*5370*/  IMAD R4, R5, 0x8, R3 ;  /* 0x0000000805047824 */ /* 0x000fe200078e0203 */
[C---:B---3--:R-:W-:Y:S02]  /*5380*/  LEA R16, P2, R13.reuse, R6, 0x1 ;  /* 0x000000060d107211 */ /* 0x048fe400078408ff */
[-C--:B------:R-:W-:Y:S01]  /*5390*/  LEA.HI.X.SX32 R19, R10, R0.reuse, 0x1, P1 ;  /* 0x000000000a137211 */ /* 0x080fe200008f0eff */
[----:B------:R-:W-:Y:S01]  /*53a0*/  STL.64 [R1+0x530], R20 ;  /* 0x0005301401007387 */ /* 0x000fe20000100a00 */
[----:B------:R-:W-:Y:S01]  /*53b0*/  LEA.HI.X.SX32 R17, R13, R0, 0x1, P2 ;  /* 0x000000000d117211 */ /* 0x000fe200010f0eff */
[----:B------:R-:W-:Y:S01]  /*53c0*/  IMAD R10, R5, 0x8, R4 ;  /* 0x00000008050a7824 */ /* 0x000fe200078e0204 */
[C---:B------:R-:W-:Y:S01]  /*53d0*/  LEA R14, P2, R12.reuse, R6, 0x1 ;  /* 0x000000060c0e7211 */ /* 0x040fe200078408ff */
[----:B------:R0:W-:Y:S03]  /*53e0*/  STL.64 [R1+0x528], R18 ;  /* 0x0005281201007387 */ /* 0x0001e60000100a00 */
[----:B------:R-:W-:Y:S01]  /*53f0*/  LEA.HI.X.SX32 R15, R12, R0, 0x1, P2 ;  /* 0x000000000c0f7211 */ /* 0x000fe200010f0eff */
[----:B------:R2:W-:Y:S01]  /*5400*/  STL.64 [R1+0x520], R16 ;  /* 0x0005201001007387 */ /* 0x0005e20000100a00 */
[----:B0-----:R-:W-:-:S02]  /*5410*/  LEA R18, P0, R7, R6, 0x1 ;  /* 0x0000000607127211 */ /* 0x001fc400078008ff */
[C---:B--2---:R-:W-:Y:S02]  /*5420*/  LEA R16, P1, R8.reuse, R6, 0x1 ;  /* 0x0000000608107211 */ /* 0x044fe400078208ff */
[-C--:B------:R-:W-:Y:S02]  /*5430*/  LEA.HI.X.SX32 R19, R7, R0.reuse, 0x1, P0 ;  /* 0x0000000007137211 */ /* 0x080fe400000f0eff */
[----:B------:R-:W-:Y:S02]  /*5440*/  LEA.HI.X.SX32 R17, R8, R0, 0x1, P1 ;  /* 0x0000000008117211 */ /* 0x000fe400008f0eff */
[C---:B------:R-:W-:Y:S01]  /*5450*/  LEA R7, R5.reuse, R10, 0x3 ;  /* 0x0000000a05077211 */ /* 0x040fe200078e18ff */
[----:B------:R0:W-:Y:S04]  /*5460*/  STL.64 [R1+0x518], R18 ;  /* 0x0005181201007387 */ /* 0x0001e80000100a00 */
[----:B------:R2:W-:Y:S01]  /*5470*/  STL.64 [R1+0x510], R16 ;  /* 0x0005101001007387 */ /* 0x0005e20000100a00 */
[----:B------:R-:W-:-:S03]  /*5480*/  IMAD R8, R5, 0x8, R7 ;  /* 0x0000000805087824 */ /* 0x000fc600078e0207 */
[----:B------:R3:W-:Y:S01]  /*5490*/  STL.64 [R1+0x508], R14 ;  /* 0x0005080e01007387 */ /* 0x0007e20000100a00 */
[CC--:B0-----:R-:W-:Y:S02]  /*54a0*/  LEA R18, P0, R2.reuse, R6.reuse, 0x1 ;  /* 0x0000000602127211 */ /* 0x0c1fe400078008ff */
[----:B--2---:R-:W-:Y:S02]  /*54b0*/  LEA R16, P1, R9, R6, 0x1 ;  /* 0x0000000609107211 */ /* 0x004fe400078208ff */
[----:B------:R-:W-:Y:S02]  /*54c0*/  LEA.HI.X.SX32 R19, R2, R0, 0x1, P0 ;  /* 0x0000000002137211 */ /* 0x000fe400000f0eff */
[----:B---3--:R-:W-:Y:S02]  /*54d0*/  LEA R14, P2, R11, R6, 0x1 ;  /* 0x000000060b0e7211 */ /* 0x008fe400078408ff */
[-C--:B------:R-:W-:Y:S01]  /*54e0*/  LEA.HI.X.SX32 R17, R9, R0.reuse, 0x1, P1 ;  /* 0x0000000009117211 */ /* 0x080fe200008f0eff */
[----:B------:R-:W-:Y:S01]  /*54f0*/  STL.64 [R1+0x500], R18 ;  /* 0x0005001201007387 */ /* 0x000fe20000100a00 */
[----:B------:R-:W-:Y:S01]  /*5500*/  LEA.HI.X.SX32 R15, R11, R0, 0x1, P2 ;  /* 0x000000000b0f7211 */ /* 0x000fe200010f0eff */
[C---:B------:R-:W-:Y:S01]  /*5510*/  IMAD R9, R5.reuse, 0x8, R8 ;  /* 0x0000000805097824 */ /* 0x040fe200078e0208 */
[C---:B------:R-:W-:Y:S01]  /*5520*/  LEA R12, P2, R10.reuse, R6, 0x1 ;  /* 0x000000060a0c7211 */ /* 0x040fe200078408ff */
[----:B------:R0:W-:Y:S03]  /*5530*/  STL.64 [R1+0x4f8], R16 ;  /* 0x0004f81001007387 */ /* 0x0001e60000100a00 */
[----:B------:R-:W-:Y:S01]  /*5540*/  LEA R2, R5, R9, 0x3 ;  /* 0x0000000905027211 */ /* 0x000fe200078e18ff */
[----:B------:R2:W-:Y:S01]  /*5550*/  STL.64 [R1+0x4f0], R14 ;  /* 0x0004f00e01007387 */ /* 0x0005e20000100a00 */
[----:B------:R-:W-:-:S02]  /*5560*/  LEA.HI.X.SX32 R13, R10, R0, 0x1, P2 ;  /* 0x000000000a0d7211 */ /* 0x000fc400010f0eff */
[CC--:B0-----:R-:W-:Y:S02]  /*5570*/  LEA R16, P0, R3.reuse, R6.reuse, 0x1 ;  /* 0x0000000603107211 */ /* 0x0c1fe400078008ff */
[C---:B--2---:R-:W-:Y:S02]  /*5580*/  LEA R14, P1, R4.reuse, R6, 0x1 ;  /* 0x00000006040e7211 */ /* 0x044fe400078208ff */
[-C--:B------:R-:W-:Y:S01]  /*5590*/  LEA.HI.X.SX32 R17, R3, R0.reuse, 0x1, P0 ;  /* 0x0000000003117211 */ /* 0x080fe200000f0eff */
[----:B------:R-:W-:Y:S01]  /*55a0*/  IMAD R3, R5, 0x8, R2 ;  /* 0x0000000805037824 */ /* 0x000fe200078e0202 */
[----:B------:R-:W-:-:S03]  /*55b0*/  LEA.HI.X.SX32 R15, R4, R0, 0x1, P1 ;  /* 0x00000000040f7211 */ /* 0x000fc600008f0eff */
[----:B------:R0:W-:Y:S01]  /*55c0*/  STL.64 [R1+0x4e8], R16 ;  /* 0x0004e81001007387 */ /* 0x0001e20000100a00 */
[----:B------:R-:W-:-:S03]  /*55d0*/  IMAD R4, R5, 0x8, R3 ;  /* 0x0000000805047824 */ /* 0x000fc600078e0203 */
[----:B------:R2:W-:Y:S02]  /*55e0*/  STL.64 [R1+0x4e0], R14 ;  /* 0x0004e00e01007387 */ /* 0x0005e40000100a00 */
[----:B------:R-:W-:Y:S02]  /*55f0*/  LEA R5, R5, R4, 0x3 ;  /* 0x0000000405057211 */ /* 0x000fe400078e18ff */
[----:B------:R3:W-:Y:S02]  /*5600*/  STL.64 [R1+0x4d8], R12 ;  /* 0x0004d80c01007387 */ /* 0x0007e40000100a00 */
[-C--:B------:R-:W-:Y:S02]  /*5610*/  LEA R10, P3, R5, R6.reuse, 0x1 ;  /* 0x00000006050a7211 */ /* 0x080fe400078608ff */
[----:B0-----:R-:W-:Y:S02]  /*5620*/  LEA R16, P0, R7, R6, 0x1 ;  /* 0x0000000607107211 */ /* 0x001fe400078008ff */
[----:B------:R-:W-:-:S02]  /*5630*/  LEA.HI.X.SX32 R11, R5, R0, 0x1, P3 ;  /* 0x00000000050b7211 */ /* 0x000fc400018f0eff */
[C---:B--2---:R-:W-:Y:S02]  /*5640*/  LEA R14, P1, R8.reuse, R6, 0x1 ;  /* 0x00000006080e7211 */ /* 0x044fe400078208ff */
[----:B------:R-:W-:Y:S02]  /*5650*/  LEA.HI.X.SX32 R17, R7, R0, 0x1, P0 ;  /* 0x0000000007117211 */ /* 0x000fe400000f0eff */
[C---:B---3--:R-:W-:Y:S02]  /*5660*/  LEA R12, P2, R9.reuse, R6, 0x1 ;  /* 0x00000006090c7211 */ /* 0x048fe400078408ff */
[-C--:B------:R-:W-:Y:S01]  /*5670*/  LEA.HI.X.SX32 R15, R8, R0.reuse, 0x1, P1 ;  /* 0x00000000080f7211 */ /* 0x080fe200008f0eff */
[----:B------:R0:W-:Y:S01]  /*5680*/  STL.64 [R1+0x4d0], R16 ;  /* 0x0004d01001007387 */ /* 0x0001e20000100a00 */
[----:B------:R-:W-:-:S03]  /*5690*/  LEA.HI.X.SX32 R13, R9, R0, 0x1, P2 ;  /* 0x00000000090d7211 */ /* 0x000fc600010f0eff */
[----:B------:R2:W-:Y:S04]  /*56a0*/  STL.64 [R1+0x4c8], R14 ;  /* 0x0004c80e01007387 */ /* 0x0005e80000100a00 */
[----:B------:R3:W-:Y:S01]  /*56b0*/  STL.64 [R1+0x4c0], R12 ;  /* 0x0004c00c01007387 */ /* 0x0007e20000100a00 */
[CC--:B0-----:R-:W-:Y:S02]  /*56c0*/  LEA R16, P0, R2.reuse, R6.reuse, 0x1 ;  /* 0x0000000602107211 */ /* 0x0c1fe400078008ff */
[----:B--2---:R-:W-:Y:S02]  /*56d0*/  LEA R14, P1, R3, R6, 0x1 ;  /* 0x00000006030e7211 */ /* 0x004fe400078208ff */
[----:B------:R-:W-:Y:S01]  /*56e0*/  LEA.HI.X.SX32 R17, R2, R0, 0x1, P0 ;  /* 0x0000000002117211 */ /* 0x000fe200000f0eff */
[----:B------:R-:W-:Y:S01]  /*56f0*/  IMAD.MOV.U32 R2, RZ, RZ, 0x3f800000 ;  /* 0x3f800000ff027424 */ /* 0x000fe200078e00ff */
[----:B---3--:R-:W-:-:S02]  /*5700*/  LEA R12, P2, R4, R6, 0x1 ;  /* 0x00000006040c7211 */ /* 0x008fc400078408ff */
[-C--:B------:R-:W-:Y:S01]  /*5710*/  LEA.HI.X.SX32 R15, R3, R0.reuse, 0x1, P1 ;  /* 0x00000000030f7211 */ /* 0x080fe200008f0eff */
[----:B------:R-:W-:Y:S01]  /*5720*/  STL.64 [R1+0x4b8], R16 ;  /* 0x0004b81001007387 */ /* 0x000fe20000100a00 */
[----:B------:R-:W-:Y:S01]  /*5730*/  LEA.HI.X.SX32 R13, R4, R0, 0x1, P2 ;  /* 0x00000000040d7211 */ /* 0x000fe200010f0eff */
[----:B------:R-:W-:Y:S02]  /*5740*/  IMAD.MOV.U32 R0, RZ, RZ, -0x800000 ;  /* 0xff800000ff007424 */ /* 0x000fe400078e00ff */
[----:B------:R-:W-:Y:S04]  /*5750*/  STL.64 [R1+0x4b0], R14 ;  /* 0x0004b00e01007387 */ /* 0x000fe80000100a00 */
[----:B------:R-:W-:Y:S04]  /*5760*/  STL.64 [R1+0x4a8], R12 ;  /* 0x0004a80c01007387 */ /* 0x000fe80000100a00 */
[----:B------:R-:W-:Y:S04]  /*5770*/  STL.64 [R1+0x4a0], R10 ;  /* 0x0004a00a01007387 */ /* 0x000fe80000100a00 */
[----:B------:R0:W-:Y:S04]  /*5780*/  STL [R1+0x490], R2 ;  /* 0x0004900201007387 */ /* 0x0001e80000100800 */
[----:B------:R-:W-:Y:S04]  /*5790*/  STL [R1+0x300], RZ ;  /* 0x000300ff01007387 */ /* 0x000fe80000100800 */
[----:B------:R2:W-:Y:S01]  /*57a0*/  STL [R1+0xc0], R0 ;  /* 0x0000c00001007387 */ /* 0x0005e20000100800 */
[----:B0-----:R-:W-:-:S05]  /*57b0*/  IMAD.MOV.U32 R2, RZ, RZ, -0x800000 ;  /* 0xff800000ff027424 */ /* 0x001fca00078e00ff */
[----:B------:R0:W-:Y:S01]  /*57c0*/  STL [R1+0xc4], R2 ;  /* 0x0000c40201007387 */ /* 0x0001e20000100800 */
[----:B--2---:R-:W-:-:S03]  /*57d0*/  IMAD.MOV.U32 R0, RZ, RZ, 0x3f800000 ;  /* 0x3f800000ff007424 */ /* 0x004fc600078e00ff */
[----:B------:R0:W-:Y:S04]  /*57e0*/  STL [R1+0x390], RZ ;  /* 0x000390ff01007387 */ /* 0x0001e80000100800 */
        /* <DEDUP_REMOVED lines=127> */
[----:B-1----:R0:W-:Y:S02]  /*5fe0*/  STL [R1+0x33c], RZ ;  /* 0x00033cff01007387 */ /* 0x0021e40000100800 */
.L_x_1:
[----:B01----:R-:W2:Y:S04]  /*5ff0*/  LDL.64 R2, [R1+0x698] ;  /* 0x0006980001027983 */ /* 0x003ea80000100a00 */
[----:B------:R-:W2:Y:S04]  /*6000*/  LDL R0, [R1+0x300] ;  /* 0x0003000001007983 */ /* 0x000ea80000100800 */
[----:B------:R-:W3:Y:S04]  /*6010*/  LDL.64 R12, [R1+0x678] ;  /* 0x00067800010c7983 */ /* 0x000ee80000100a00 */
[----:B------:R-:W4:Y:S04]  /*6020*/  LDL.64 R8, [R1+0x670] ;  /* 0x0006700001087983 */ /* 0x000f280000100a00 */
[----:B------:R-:W5:Y:S04]  /*6030*/  LDL.64 R6, [R1+0x690] ;  /* 0x0006900001067983 */ /* 0x000f680000100a00 */
[----:B------:R-:W5:Y:S04]  /*6040*/  LDL.64 R14, [R1+0x688] ;  /* 0x00068800010e7983 */ /* 0x000f680000100a00 */
[----:B------:R-:W5:Y:S04]  /*6050*/  LDL.64 R10, [R1+0x680] ;  /* 0x00068000010a7983 */ /* 0x000f680000100a00 */
[----:B------:R-:W5:Y:S04]  /*6060*/  LDL.64 R4, [R1+0x668] ;  /* 0x0006680001047983 */ /* 0x000f680000100a00 */
[----:B------:R-:W5:Y:S04]  /*6070*/  LDL.64 R20, [R1+0x660] ;  /* 0x0006600001147983 */ /* 0x000f680000100a00 */
[----:B------:R-:W5:Y:S04]  /*6080*/  LDL.64 R16, [R1+0x658] ;  /* 0x0006580001107983 */ /* 0x000f680000100a00 */
[----:B------:R-:W5:Y:S04]  /*6090*/  LDL.64 R34, [R1+0x650] ;  /* 0x0006500001227983 */ /* 0x000f680000100a00 */
[----:B------:R-:W5:Y:S04]  /*60a0*/  LDL.64 R18, [R1+0x648] ;  /* 0x0006480001127983 */ /* 0x000f680000100a00 */
[----:B------:R-:W-:Y:S04]  /*60b0*/  STL [R1+0xa20], R61 ;  /* 0x000a203d01007387 */ /* 0x000fe80000100800 */
        /* <DEDUP_REMOVED lines=13> */
[----:B------:R-:W5:Y:S01]  /*6190*/  LDL.64 R48, [R1+0x620] ;  /* 0x0006200001307983 */ /* 0x000f620000100a00 */
[----:B--2---:R-:W-:-:S04]  /*61a0*/  IMAD.WIDE R2, R0, 0x2, R2 ;  /* 0x0000000200027825 */ /* 0x004fc800078e0202 */
[C---:B---3--:R-:W-:Y:S02]  /*61b0*/  IMAD.WIDE R12, R0.reuse, 0x2, R12 ;  /* 0x00000002000c7825 */ /* 0x048fe400078e020c */
[----:B------:R-:W2:Y:S02]  /*61c0*/  LDG.E.U16 R2, desc[UR8][R2.64] ;  /* 0x0000000802027981 */ /* 0x000ea4000c1e1500 */
[----:B----4-:R-:W-:-:S04]  /*61d0*/  IMAD.WIDE R8, R0, 0x2, R8 ;  /* 0x0000000200087825 */ /* 0x010fc800078e0208 */
[C---:B-----5:R-:W-:Y:S01]  /*61e0*/  IMAD.WIDE R6, R0.reuse, 0x2, R6 ;  /* 0x0000000200067825 */ /* 0x060fe200078e0206 */
[----:B------:R-:W3:Y:S03]  /*61f0*/  LDG.E.U16 R3, desc[UR8][R12.64] ;  /* 0x000000080c037981 */ /* 0x000ee6000c1e1500 */
[C---:B------:R-:W-:Y:S02]  /*6200*/  IMAD.WIDE R14, R0.reuse, 0x2, R14 ;  /* 0x00000002000e7825 */ /* 0x040fe400078e020e */
[----:B------:R-:W4:Y:S02]  /*6210*/  LDG.E.U16 R6, desc[UR8][R6.64] ;  /* 0x0000000806067981 */ /* 0x000f24000c1e1500 */
[C---:B------:R-:W-:Y:S02]  /*6220*/  IMAD.WIDE R10, R0.reuse, 0x2, R10 ;  /* 0x00000002000a7825 */ /* 0x040fe400078e020a */
[----:B------:R0:W5:Y:S02]  /*6230*/  LDG.E.U16 R12, desc[UR8][R8.64] ;  /* 0x00000008080c7981 */ /* 0x000164000c1e1500 */
[----:B------:R-:W-:-:S02]  /*6240*/  IMAD.WIDE R20, R0, 0x2, R20 ;  /* 0x0000000200147825 */ /* 0x000fc400078e0214 */
[----:B------:R-:W2:Y:S02]  /*6250*/  LDG.E.U16 R11, desc[UR8][R10.64] ;  /* 0x000000080a0b7981 */ /* 0x000ea4000c1e1500 */
[C---:B------:R-:W-:Y:S02]  /*6260*/  IMAD.WIDE R4, R0.reuse, 0x2, R4 ;  /* 0x0000000200047825 */ /* 0x040fe400078e0204 */
[----:B------:R-:W2:Y:S02]  /*6270*/  LDG.E.U16 R7, desc[UR8][R14.64] ;  /* 0x000000080e077981 */ /* 0x000ea4000c1e1500 */
[C---:B------:R-:W-:Y:S02]  /*6280*/  IMAD.WIDE R16, R0.reuse, 0x2, R16 ;  /* 0x0000000200107825 */ /* 0x040fe400078e0210 */
[----:B------:R-:W2:Y:S04]  /*6290*/  LDG.E.U16 R5, desc[UR8][R4.64] ;  /* 0x0000000804057981 */ /* 0x000ea8000c1e1500 */
[----:B------:R1:W2:Y:S01]  /*62a0*/  LDG.E.U16 R10, desc[UR8][R20.64] ;  /* 0x00000008140a7981 */ /* 0x0002a2000c1e1500 */
[----:B0-----:R-:W-:-:S03]  /*62b0*/  IMAD.WIDE R8, R0, 0x2, R32 ;  /* 0x0000000200087825 */ /* 0x001fc600078e0220 */
[----:B------:R-:W2:Y:S04]  /*62c0*/  LDG.E.U16 R16, desc[UR8][R16.64] ;  /* 0x0000000810107981 */ /* 0x000ea8000c1e1500 */
[----:B------:R-:W2:Y:S01]  /*62d0*/  LDL.64 R32, [R1+0x5b8] ;  /* 0x0005b80001207983 */ /* 0x000ea20000100a00 */
[----:B------:R-:W-:-:S03]  /*62e0*/  IMAD.WIDE R28, R0, 0x2, R28 ;  /* 0x00000002001c7825 */ /* 0x000fc600078e021c */
[----:B------:R-:W3:Y:S01]  /*62f0*/  LDG.E.U16 R9, desc[UR8][R8.64] ;  /* 0x0000000808097981 */ /* 0x000ee2000c1e1500 */
[----:B-1----:R-:W-:-:S03]  /*6300*/  IMAD.WIDE R20, R0, 0x2, R30 ;  /* 0x0000000200147825 */ /* 0x002fc600078e021e */
[----:B------:R-:W3:Y:S01]  /*6310*/  LDL.64 R30, [R1+0x5a8] ;  /* 0x0005a800011e7983 */ /* 0x000ee20000100a00 */
[----:B------:R-:W-:-:S03]  /*6320*/  IMAD.WIDE R14, R0, 0x2, R34 ;  /* 0x00000002000e7825 */ /* 0x000fc600078e0222 */
[----:B------:R-:W4:Y:S01]  /*6330*/  LDL.64 R34, [R1+0x5c8] ;  /* 0x0005c80001227983 */ /* 0x000f220000100a00 */
[----:B------:R-:W-:-:S03]  /*6340*/  IMAD.WIDE R24, R0, 0x2, R24 ;  /* 0x0000000200187825 */ /* 0x000fc600078e0218 */
[----:B------:R0:W4:Y:S01]  /*6350*/  LDG.E.U16 R4, desc[UR8][R28.64] ;  /* 0x000000081c047981 */ /* 0x000122000c1e1500 */
[----:B------:R-:W-:-:S03]  /*6360*/  IMAD.WIDE R22, R0, 0x2, R22 ;  /* 0x0000000200167825 */ /* 0x000fc600078e0216 */
[----:B------:R1:W4:Y:S04]  /*6370*/  LDG.E.U16 R13, desc[UR8][R20.64] ;  /* 0x00000008140d7981 */ /* 0x000328000c1e1500 */
[----:B------:R1:W5:Y:S01]  /*6380*/  LDG.E.U16 R17, desc[UR8][R24.64] ;  /* 0x0000000818117981 */ /* 0x000362000c1e1500 */
[----:B0-----:R-:W-:-:S03]  /*6390*/  IMAD.WIDE R28, R0, 0x2, R46 ;  /* 0x00000002001c7825 */ /* 0x001fc600078e022e */
[----:B------:R0:W5:Y:S01]  /*63a0*/  LDG.E.U16 R8, desc[UR8][R22.64] ;  /* 0x0000000816087981 */ /* 0x000162000c1e1500 */
[----:B-1----:R-:W-:-:S03]  /*63b0*/  IMAD.WIDE R20, R0, 0x2, R44 ;  /* 0x0000000200147825 */ /* 0x002fc600078e022c */
[----:B------:R-:W5:Y:S01]  /*63c0*/  LDL.64 R46, [R1+0x600] ;  /* 0x00060000012e7983 */ /* 0x000f620000100a00 */
[----:B------:R-:W-:-:S03]  /*63d0*/  IMAD.WIDE R24, R0, 0x2, R40 ;  /* 0x0000000200187825 */ /* 0x000fc600078e0228 */
[----:B------:R-:W5:Y:S01]  /*63e0*/  LDL.64 R44, [R1+0x5e0] ;  /* 0x0005e000012c7983 */ /* 0x000f620000100a00 */
[----:B0-----:R-:W-:-:S03]  /*63f0*/  IMAD.WIDE R22, R0, 0x2, R42 ;  /* 0x0000000200167825 */ /* 0x001fc600078e022a */
[----:B------:R-:W5:Y:S04]  /*6400*/  LDL.64 R42, [R1+0x5c0] ;  /* 0x0005c000012a7983 */ /* 0x000f680000100a00 */
[----:B------:R-:W5:Y:S01]  /*6410*/  LDL.64 R40, [R1+0x5a0] ;  /* 0x0005a00001287983 */ /* 0x000f620000100a00 */
[----:B------:R-:W-:-:S03]  /*6420*/  IMAD.WIDE R26, R0, 0x2, R26 ;  /* 0x00000002001a7825 */ /* 0x000fc600078e021a */
[----:B------:R-:W5:Y:S01]  /*6430*/  LDG.E.U16 R15, desc[UR8][R14.64] ;  /* 0x000000080e0f7981 */ /* 0x000f62000c1e1500 */
[----:B------:R-:W-:-:S03]  /*6440*/  IMAD.WIDE R18, R0, 0x2, R18 ;  /* 0x0000000200127825 */ /* 0x000fc600078e0212 */
[----:B------:R-:W5:Y:S04]  /*6450*/  LDG.E.U16 R20, desc[UR8][R20.64] ;  /* 0x0000000814147981 */ /* 0x000f68000c1e1500 */
[----:B------:R-:W5:Y:S04]  /*6460*/  LDG.E.U16 R18, desc[UR8][R18.64] ;  /* 0x0000000812127981 */ /* 0x000f68000c1e1500 */
[----:B------:R-:W5:Y:S04]  /*6470*/  LDG.E.U16 R14, desc[UR8][R26.64] ;  /* 0x000000081a0e7981 */ /* 0x000f68000c1e1500 */
[----:B------:R0:W5:Y:S04]  /*6480*/  LDG.E.U16 R21, desc[UR8][R22.64] ;  /* 0x0000000816157981 */ /* 0x000168000c1e1500 */
[----:B------:R-:W5:Y:S01]  /*6490*/  LDG.E.U16 R19, desc[UR8][R28.64] ;  /* 0x000000081c137981 */ /* 0x000f62000c1e1500 */
[----:B0-----:R-:W-:-:S04]  /*64a0*/  IMAD.WIDE R22, R0, 0x2, R50 ;  /* 0x0000000200167825 */ /* 0x001fc800078e0232 */
[C---:B--2---:R-:W-:Y:S02]  /*64b0*/  IMAD.WIDE R26, R0.reuse, 0x2, R32 ;  /* 0x00000002001a7825 */ /* 0x044fe400078e0220 */
[----:B------:R0:W2:Y:S04]  /*64c0*/  LDG.E.U16 R32, desc[UR8][R24.64] ;  /* 0x0000000818207981 */ /* 0x0000a8000c1e1500 */
[----:B------:R1:W2:Y:S01]  /*64d0*/  LDG.E.U16 R33, desc[UR8][R26.64] ;  /* 0x000000081a217981 */ /* 0x0002a2000c1e1500 */
[----:B---3--:R-:W-:-:S04]  /*64e0*/  IMAD.WIDE R30, R0, 0x2, R30 ;  /* 0x00000002001e7825 */ /* 0x008fc800078e021e */
[C---:B0-----:R-:W-:Y:S02]  /*64f0*/  IMAD.WIDE R24, R0.reuse, 0x2, R38 ;  /* 0x0000000200187825 */ /* 0x041fe400078e0226 */
[----:B------:R-:W3:Y:S02]  /*6500*/  LDG.E.U16 R38, desc[UR8][R30.64] ;  /* 0x000000081e267981 */ /* 0x000ee4000c1e1500 */
[----:B-1----:R-:W-:-:S04]  /*6510*/  IMAD.WIDE R26, R0, 0x2, R36 ;  /* 0x00000002001a7825 */ /* 0x002fc800078e0224 */
[C---:B----4-:R-:W-:Y:S01]  /*6520*/  IMAD.WIDE R28, R0.reuse, 0x2, R34 ;  /* 0x00000002001c7825 */ /* 0x050fe200078e0222 */
[----:B------:R-:W4:Y:S04]  /*6530*/  LDG.E.U16 R36, desc[UR8][R26.64] ;  /* 0x000000081a247981 */ /* 0x000f28000c1e1500 */
[----:B------:R0:W3:Y:S04]  /*6540*/  LDG.E.U16 R34, desc[UR8][R22.64] ;  /* 0x0000000816227981 */ /* 0x0000e8000c1e1500 */
[----:B------:R5:W3:Y:S04]  /*6550*/  LDG.E.U16 R35, desc[UR8][R24.64] ;  /* 0x0000000818237981 */ /* 0x000ae8000c1e1500 */
[----:B------:R1:W3:Y:S01]  /*6560*/  LDG.E.U16 R37, desc[UR8][R28.64] ;  /* 0x000000081c257981 */ /* 0x0002e2000c1e1500 */
[----:B0-----:R-:W-:-:S04]  /*6570*/  IMAD.WIDE R22, R0, 0x2, R48 ;  /* 0x0000000200167825 */ /* 0x001fc800078e0230 */
[C---:B-----5:R-:W-:Y:S02]  /*6580*/  IMAD.WIDE R24, R0.reuse, 0x2, R46 ;  /* 0x0000000200187825 */ /* 0x060fe400078e022e */
[----:B------:R-:W5:Y:S02]  /*6590*/  LDG.E.U16 R22, desc[UR8][R22.64] ;  /* 0x0000000816167981 */ /* 0x000f64000c1e1500 */
[----:B------:R-:W-:-:S04]  /*65a0*/  IMAD.WIDE R26, R0, 0x2, R44 ;  /* 0x00000002001a7825 */ /* 0x000fc800078e022c */
[C---:B-1----:R-:W-:Y:S02]  /*65b0*/  IMAD.WIDE R28, R0.reuse, 0x2, R42 ;  /* 0x00000002001c7825 */ /* 0x042fe400078e022a */
[----:B------:R-:W5:Y:S02]  /*65c0*/  LDG.E.U16 R26, desc[UR8][R26.64] ;  /* 0x000000081a1a7981 */ /* 0x000f64000c1e1500 */
[----:B------:R-:W-:Y:S02]  /*65d0*/  IMAD.WIDE R30, R0, 0x2, R40 ;  /* 0x00000002001e7825 */ /* 0x000fe400078e0228 */
[----:B------:R-:W5:Y:S04]  /*65e0*/  LDG.E.U16 R23, desc[UR8][R24.64] ;  /* 0x0000000818177981 */ /* 0x000f68000c1e1500 */
[----:B------:R0:W5:Y:S04]  /*65f0*/  LDG.E.U16 R24, desc[UR8][R28.64] ;  /* 0x000000081c187981 */ /* 0x000168000c1e1500 */
[----:B------:R1:W5:Y:S01]  /*6600*/  LDG.E.U16 R25, desc[UR8][R30.64] ;  /* 0x000000081e197981 */ /* 0x000362000c1e1500 */
[----:B------:R-:W0:Y:S02]  /*6610*/  S2R R0, SR_TID.X ;  /* 0x0000000000007919 */ /* 0x000e240000002100 */
[----:B0-----:R-:W-:-:S02]  /*6620*/  LOP3.LUT R28, R0, 0xff, RZ, 0xc0, !PT ;  /* 0x000000ff001c7812 */ /* 0x001fc400078ec0ff */
[----:B-1----:R-:W-:Y:S02]  /*6630*/  SHF.L.U32 R30, R0, 0x1, RZ ;  /* 0x00000001001e7819 */ /* 0x002fe400000006ff */
[--C-:B------:R-:W-:Y:S01]  /*6640*/  SHF.R.S32.HI R31, RZ, 0x8, R0.reuse ;  /* 0x00000008ff1f7819 */ /* 0x100fe20000011400 */
[----:B------:R-:W-:Y:S01]  /*6650*/  IMAD.SHL.U32 R28, R28, 0x2, RZ ;  /* 0x000000021c1c7824 */ /* 0x000fe200078e00ff */
[----:B------:R-:W-:Y:S02]  /*6660*/  LOP3.LUT R27, R30, 0x10, RZ, 0xc0, !PT ;  /* 0x000000101e1b7812 */ /* 0x000fe400078ec0ff */
[----:B------:R-:W-:Y:S01]  /*6670*/  SGXT R31, R31, 0x1 ;  /* 0x000000011f1f781a */ /* 0x000fe20000000200 */
[C---:B------:R-:W-:Y:S01]  /*6680*/  IMAD.SHL.U32 R39, R0.reuse, 0x100, RZ ;  /* 0x0000010000277824 */ /* 0x040fe200078e00ff */
[----:B------:R-:W-:Y:S02]  /*6690*/  LOP3.LUT R29, R0, 0x7, RZ, 0xc0, !PT ;  /* 0x00000007001d7812 */ /* 0x000fe400078ec0ff */
[----:B------:R-:W-:-:S02]  /*66a0*/  LOP3.LUT R0, R27, 0x1e0, R0, 0xf8, !PT ;  /* 0x000001e01b007812 */ /* 0x000fc400078ef800 */
[----:B------:R-:W-:Y:S01]  /*66b0*/  LOP3.LUT R27, R28, 0x210, R31, 0x78, !PT ;  /* 0x000002101c1b7812 */ /* 0x000fe200078e781f */
[----:B------:R-:W-:Y:S01]  /*66c0*/  BAR.SYNC.DEFER_BLOCKING 0x0 ;  /* 0x0000000000007b1d */ /* 0x000fe20000010000 */
[----:B------:R-:W-:-:S05]  /*66d0*/  IMAD R29, R29, 0x210, RZ ;  /* 0x000002101d1d7824 */ /* 0x000fca00078e02ff */
[----:B------:R0:W-:Y:S04]  /*66e0*/  STS.U16 [R27+UR6+0x21000], R3 ;  /* 0x021000031b007988 */ /* 0x0001e80008000406 */
[----:B------:R-:W-:Y:S01]  /*66f0*/  STS.U16 [R27+UR6+0x20000], R2 ;  /* 0x020000021b007988 */ /* 0x000fe20008000406 */
[----:B0-----:R-:W-:-:S03]  /*6700*/  LOP3.LUT R3, R27, 0x20, RZ, 0x3c, !PT ;  /* 0x000000201b037812 */ /* 0x001fc600078e3cff */
[----:B------:R-:W-:Y:S04]  /*6710*/  STS.U16 [R27+UR6+0x22000], R16 ;  /* 0x022000101b007988 */ /* 0x000fe80008000406 */
[----:B------:R0:W-:Y:S04]  /*6720*/  STS.U16 [R27+UR6+0x23000], R4 ;  /* 0x023000041b007988 */ /* 0x0001e80008000406 */
[----:B------:R-:W-:Y:S04]  /*6730*/  STS.U16 [R27+UR6+0x24000], R8 ;  /* 0x024000081b007988 */ /* 0x000fe80008000406 */
[----:B------:R-:W-:Y:S01]  /*6740*/  STS.U16 [R27+UR6+0x25000], R20 ;  /* 0x025000141b007988 */ /* 0x000fe20008000406 */
[----:B0-----:R-:W-:-:S02]  /*6750*/  LOP3.LUT R4, R27, 0x40, RZ, 0x3c, !PT ;  /* 0x000000401b047812 */ /* 0x001fc400078e3cff */
[----:B------:R-:W-:Y:S02]  /*6760*/  LOP3.LUT R31, R39, 0x1000, RZ, 0xc0, !PT ;  /* 0x00001000271f7812 */ /* 0x000fe400078ec0ff */
[----:B------:R-:W-:-:S04]  /*6770*/  LOP3.LUT R28, R29, R0, RZ, 0x3c, !PT ;  /* 0x000000001d1c7212 */ /* 0x000fc800078e3cff */
[----:B------:R-:W-:Y:S02]  /*6780*/  IADD3 R2, PT, PT, R28, UR6, R31 ;  /* 0x000000061c027c10 */ /* 0x000fe4000fffe01f */
[----:B------:R-:W-:Y:S01]  /*6790*/  LOP3.LUT R0, R29, 0x30, R30, 0x78, !PT ;  /* 0x000000301d007812 */ /* 0x000fe200078e781e */
[----:B--2---:R-:W-:Y:S04]  /*67a0*/  STS.U16 [R27+UR6+0x26000], R32 ;  /* 0x026000201b007988 */ /* 0x004fe80008000406 */
[----:B------:R-:W-:Y:S04]  /*67b0*/  STS.U16 [R27+UR6+0x27000], R33 ;  /* 0x027000211b007988 */ /* 0x000fe80008000406 */
[----:B------:R0:W-:Y:S04]  /*67c0*/  STS.U16 [R3+UR6+0x20400], R6 ;  /* 0x0204000603007988 */ /* 0x0001e80008000406 */
[----:B------:R-:W-:Y:S01]  /*67d0*/  STS.U16 [R3+UR6+0x21400], R12 ;  /* 0x0214000c03007988 */ /* 0x000fe20008000406 */
[----:B0-----:R-:W-:-:S03]  /*67e0*/  LOP3.LUT R6, R27, 0x60, RZ, 0x3c, !PT ;  /* 0x000000601b067812 */ /* 0x001fc600078e3cff */
[----:B------:R-:W-:Y:S04]  /*67f0*/  STS.U16 [R3+UR6+0x22400], R15 ;  /* 0x0224000f03007988 */ /* 0x000fe80008000406 */
[----:B------:R-:W-:Y:S04]  /*6800*/  STS.U16 [R3+UR6+0x23400], R14 ;  /* 0x0234000e03007988 */ /* 0x000fe80008000406 */
[----:B------:R-:W-:Y:S04]  /*6810*/  STS.U16 [R3+UR6+0x24400], R13 ;  /* 0x0244000d03007988 */ /* 0x000fe80008000406 */
[----:B------:R-:W-:Y:S04]  /*6820*/  STS.U16 [R3+UR6+0x25400], R21 ;  /* 0x0254001503007988 */ /* 0x000fe80008000406 */
[----:B---3--:R-:W-:Y:S04]  /*6830*/  STS.U16 [R3+UR6+0x26400], R35 ;  /* 0x0264002303007988 */ /* 0x008fe80008000406 */
[----:B----4-:R-:W-:Y:S04]  /*6840*/  STS.U16 [R3+UR6+0x27400], R36 ;  /* 0x0274002403007988 */ /* 0x010fe80008000406 */
        /* <DEDUP_REMOVED lines=11> */
[----:B-----5:R-:W-:Y:S04]  /*6900*/  STS.U16 [R6+UR6+0x23c00], R22 ;  /* 0x023c001606007988 */ /* 0x020fe80008000406 */
[----:B------:R-:W-:Y:S04]  /*6910*/  STS.U16 [R6+UR6+0x24c00], R23 ;  /* 0x024c001706007988 */ /* 0x000fe80008000406 */
[----:B------:R-:W-:Y:S04]  /*6920*/  STS.U16 [R6+UR6+0x25c00], R26 ;  /* 0x025c001a06007988 */ /* 0x000fe80008000406 */
[----:B------:R-:W-:Y:S04]  /*6930*/  STS.U16 [R6+UR6+0x26c00], R24 ;  /* 0x026c001806007988 */ /* 0x000fe80008000406 */
[----:B------:R-:W-:Y:S01]  /*6940*/  STS.U16 [R6+UR6+0x27c00], R25 ;  /* 0x027c001906007988 */ /* 0x000fe20008000406 */
[----:B------:R-:W-:Y:S06]  /*6950*/  BAR.SYNC.DEFER_BLOCKING 0x0 ;  /* 0x0000000000007b1d */ /* 0x000fec0000010000 */
[----:B------:R-:W0:Y:S04]  /*6960*/  LDSM.16.MT88.4 R24, [R2+0x2000] ;  /* 0x002000000218783b */ /* 0x000e280000004200 */
[----:B------:R-:W1:Y:S04]  /*6970*/  LDSM.16.M88.4 R12, [R0+UR6+0x26000] ;  /* 0x02600006000c783b */ /* 0x000e680008000200 */
[----:B------:R-:W-:Y:S04]  /*6980*/  LDSM.16.MT88.4 R8, [R2] ;  /* 0x000000000208783b */ /* 0x000fe80000004200 */
[----:B------:R-:W2:Y:S04]  /*6990*/  LDSM.16.M88.4 R28, [R0+UR6+0x24000] ;  /* 0x02400006001c783b */ /* 0x000ea80008000200 */
[----:B------:R-:W3:Y:S04]  /*69a0*/  LDSM.16.M88.4 R20, [R0+UR6+0x20000] ;  /* 0x020000060014783b */ /* 0x000ee80008000200 */
[----:B------:R-:W4:Y:S04]  /*69b0*/  LDSM.16.M88.4 R56, [R0+UR6+0x25000] ;  /* 0x025000060038783b */ /* 0x000f280008000200 */
[----:B------:R-:W-:Y:S04]  /*69c0*/  LDSM.16.M88.4 R40, [R0+UR6+0x21000] ;  /* 0x021000060028783b */ /* 0x000fe80008000200 */
[----:B------:R-:W-:Y:S04]  /*69d0*/  LDSM.16.M88.4 R36, [R0+UR6+0x23000] ;  /* 0x023000060024783b */ /* 0x000fe80008000200 */
[----:B------:R-:W-:Y:S04]  /*69e0*/  LDSM.16.M88.4 R32, [R0+UR6+0x22000] ;  /* 0x022000060020783b */ /* 0x000fe80008000200 */
[----:B0-----:R-:W-:Y:S04]  /*69f0*/  STL.64 [R1+0xc28], R26 ;  /* 0x000c281a01007387 */ /* 0x001fe80000100a00 */
[----:B------:R-:W-:Y:S04]  /*6a00*/  STL.64 [R1+0xc20], R24 ;  /* 0x000c201801007387 */ /* 0x000fe80000100a00 */
[----:B------:R-:W0:Y:S01]  /*6a10*/  LDSM.16.M88.4 R24, [R0+UR6+0x27000] ;  /* 0x027000060018783b */ /* 0x000e220008000200 */
[----:B-1----:R-:W-:Y:S01]  /*6a20*/  MOV R4, R12 ;  /* 0x0000000c00047202 */ /* 0x002fe20000000f00 */
[----:B------:R-:W-:Y:S01]  /*6a30*/  IMAD.MOV.U32 R3, RZ, RZ, R13 ;  /* 0x000000ffff037224 */ /* 0x000fe200078e000d */
[----:B------:R-:W-:Y:S01]  /*6a40*/  MOV R60, R15 ;  /* 0x0000000f003c7202 */ /* 0x000fe20000000f00 */
[----:B------:R-:W-:-:S02]  /*6a50*/  IMAD.MOV.U32 R61, RZ, RZ, R14 ;  /* 0x000000ffff3d7224 */ /* 0x000fc400078e000e */
[----:B--2---:R-:W-:Y:S01]  /*6a60*/  HMMA.16816.F32.BF16 R12, R8, R28, RZ ;  /* 0x0000001c080c723c */ /* 0x004fe200000418ff */
[----:B------:R-:W-:Y:S02]  /*6a70*/  IMAD.MOV.U32 R28, RZ, RZ, R4 ;  /* 0x000000ffff1c7224 */ /* 0x000fe400078e0004 */
[----:B------:R-:W-:-:S05]  /*6a80*/  IMAD.MOV.U32 R29, RZ, RZ, R3 ;  /* 0x000000ffff1d7224 */ /* 0x000fca00078e0003 */
[C---:B---3--:R-:W-:Y:S08]  /*6a90*/  HMMA.16816.F32.BF16 R44, R8.reuse, R20, RZ ;  /* 0x00000014082c723c */ /* 0x048ff000000418ff */
[C---:B----4-:R-:W-:Y:S01]  /*6aa0*/  HMMA.16816.F32.BF16 R4, R8.reuse, R56, RZ ;  /* 0x000000380804723c */ /* 0x050fe200000418ff */
[----:B0-----:R-:W-:Y:S01]  /*6ab0*/  IMAD.MOV.U32 R20, RZ, RZ, R26 ;  /* 0x000000ffff147224 */ /* 0x001fe200078e001a */
[----:B------:R-:W-:Y:S01]  /*6ac0*/  MOV R3, R27 ;  /* 0x0000001b00037202 */ /* 0x000fe20000000f00 */
[----:B------:R-:W-:Y:S01]  /*6ad0*/  IMAD.MOV.U32 R21, RZ, RZ, R25 ;  /* 0x000000ffff157224 */ /* 0x000fe200078e0019 */
[----:B------:R-:W-:Y:S01]  /*6ae0*/  MOV R56, R24 ;  /* 0x0000001800387202 */ /* 0x000fe20000000f00 */
[----:B------:R-:W2:Y:S04]  /*6af0*/  LDL.LU.64 R26, [R1+0xc28] ;  /* 0x000c2800011a7983 */ /* 0x000ea80000300a00 */
[----:B------:R-:W2:Y:S01]  /*6b00*/  LDL.LU.64 R24, [R1+0xc20] ;  /* 0x000c200001187983 */ /* 0x000ea20000300a00 */
[C---:B------:R-:W-:Y:S08]  /*6b10*/  HMMA.16816.F32.BF16 R48, R8.reuse, R40, RZ ;  /* 0x000000280830723c */ /* 0x040ff000000418ff */
[C---:B------:R-:W-:Y:S08]  /*6b20*/  HMMA.16816.F32.BF16 R16, R8.reuse, R36, RZ ;  /* 0x000000240810723c */ /* 0x040ff000000418ff */
[----:B------:R-:W-:Y:S08]  /*6b30*/  HMMA.16816.F32.BF16 R52, R8, R32, RZ ;  /* 0x000000200834723c */ /* 0x000ff000000418ff */
[C---:B--2---:R-:W-:Y:S08]  /*6b40*/  HMMA.16816.F32.BF16 R48, R24.reuse, R42, R48 ;  /* 0x0000002a1830723c */ /* 0x044ff00000041830 */
[----:B------:R-:W-:Y:S01]  /*6b50*/  HMMA.16816.F32.BF16 R36, R24, R38, R16 ;  /* 0x000000261824723c */ /* 0x000fe20000041810 */
[----:B------:R-:W-:Y:S01]  /*6b60*/  IMAD.MOV.U32 R16, RZ, RZ, R28 ;  /* 0x000000ffff107224 */ /* 0x000fe200078e001c */
[----:B------:R-:W-:-:S06]  /*6b70*/  MOV R17, R29 ;  /* 0x0000001d00117202 */ /* 0x000fcc0000000f00 */
[C---:B------:R-:W-:Y:S01]  /*6b80*/  HMMA.16816.F32.BF16 R28, R24.reuse, R30, R12 ;  /* 0x0000001e181c723c */ /* 0x040fe2000004180c */
[----:B------:R-:W-:Y:S01]  /*6b90*/  MOV R15, R3 ;  /* 0x00000003000f7202 */ /* 0x000fe20000000f00 */
[----:B------:R-:W-:Y:S01]  /*6ba0*/  IMAD.MOV.U32 R13, RZ, RZ, R21 ;  /* 0x000000ffff0d7224 */ /* 0x000fe200078e0015 */
[----:B------:R-:W-:Y:S02]  /*6bb0*/  MOV R12, R56 ;  /* 0x00000038000c7202 */ /* 0x000fe40000000f00 */
[----:B------:R-:W-:Y:S01]  /*6bc0*/  LOP3.LUT R3, R0, 0x40, RZ, 0x3c, !PT ;  /* 0x0000004000037812 */ /* 0x000fe200078e3cff */
[----:B------:R-:W-:Y:S02]  /*6bd0*/  IMAD.MOV.U32 R41, RZ, RZ, R48 ;  /* 0x000000ffff297224 */ /* 0x000fe400078e0030 */
[----:B------:R-:W-:Y:S01]  /*6be0*/  HMMA.16816.F32.BF16 R32, R24, R34, R52 ;  /* 0x000000221820723c */ /* 0x000fe20000041834 */
[----:B------:R-:W-:-:S07]  /*6bf0*/  IMAD.MOV.U32 R40, RZ, RZ, R49 ;  /* 0x000000ffff287224 */ /* 0x000fce00078e0031 */
[----:B------:R-:W-:Y:S01]  /*6c00*/  HMMA.16816.F32.BF16 R44, R24, R22, R44 ;  /* 0x00000016182c723c */ /* 0x000fe2000004182c */
[----:B------:R-:W-:Y:S01]  /*6c10*/  MOV R23, R50 ;  /* 0x0000003200177202 */ /* 0x000fe20000000f00 */
[----:B------:R-:W-:Y:S02]  /*6c20*/  IMAD.MOV.U32 R22, RZ, RZ, R51 ;  /* 0x000000ffff167224 */ /* 0x000fe400078e0033 */
[----:B------:R-:W-:Y:S04]  /*6c30*/  LDSM.16.M88.4 R48, [R3+UR6+0x20000] ;  /* 0x020000060330783b */ /* 0x000fe80008000200 */
[----:B------:R-:W-:Y:S08]  /*6c40*/  HMMA.16816.F32.BF16 R52, R8, R16, RZ ;  /* 0x000000100834723c */ /* 0x000ff000000418ff */
[----:B------:R-:W-:Y:S01]  /*6c50*/  HMMA.16816.F32.BF16 R56, R24, R58, R4 ;  /* 0x0000003a1838723c */ /* 0x000fe20000041804 */
[----:B------:R-:W0:Y:S07]  /*6c60*/  LDSM.16.MT88.4 R4, [R2+0x4000] ;  /* 0x004000000204783b */ /* 0x000e2e0000004200 */
[----:B------:R-:W-:Y:S01]  /*6c70*/  HMMA.16816.F32.BF16 R8, R8, R12, RZ ;  /* 0x0000000c0808723c */ /* 0x000fe200000418ff */
[----:B------:R-:W-:-:S02]  /*6c80*/  IMAD.MOV.U32 R18, RZ, RZ, R61 ;  /* 0x000000ffff127224 */ /* 0x000fc400078e003d */
[----:B------:R-:W-:Y:S02]  /*6c90*/  IMAD.MOV.U32 R19, RZ, RZ, R60 ;  /* 0x000000ffff137224 */ /* 0x000fe400078e003c */
[----:B------:R-:W-:-:S05]  /*6ca0*/  IMAD.MOV.U32 R14, RZ, RZ, R20 ;  /* 0x000000ffff0e7224 */ /* 0x000fca00078e0014 */
[C---:B------:R-:W-:Y:S01]  /*6cb0*/  HMMA.16816.F32.BF16 R52, R24.reuse, R18, R52 ;  /* 0x000000121834723c */ /* 0x040fe20000041834 */
[----:B------:R-:W-:Y:S09]  /*6cc0*/  LDSM.16.M88.4 R16, [R3+UR6+0x21000] ;  /* 0x021000060310783b */ /* 0x000ff20008000200 */
[----:B------:R-:W-:Y:S01]  /*6cd0*/  HMMA.16816.F32.BF16 R24, R24, R14, R8 ;  /* 0x0000000e1818723c */ /* 0x000fe20000041808 */
[----:B------:R-:W-:Y:S01]  /*6ce0*/  MOV R8, R41 ;  /* 0x0000002900087202 */ /* 0x000fe20000000f00 */
[----:B------:R-:W-:-:S02]  /*6cf0*/  IMAD.MOV.U32 R9, RZ, RZ, R40 ;  /* 0x000000ffff097224 */ /* 0x000fc400078e0028 */
[----:B------:R-:W-:Y:S05]  /*6d00*/  LDSM.16.M88.4 R40, [R3+UR6+0x22000] ;  /* 0x022000060328783b */ /* 0x000fea0008000200 */
[----:B------:R-:W-:Y:S04]  /*6d10*/  STL.64 [R1+0xc18], R54 ;  /* 0x000c183601007387 */ /* 0x000fe80000100a00 */
[----:B------:R-:W-:Y:S01]  /*6d20*/  STL.64 [R1+0xc10], R52 ;  /* 0x000c103401007387 */ /* 0x000fe20000100a00 */
[----:B0-----:R-:W-:Y:S03]  /*6d30*/  HMMA.16816.F32.BF16 R12, R4, R48, R44 ;  /* 0x00000030040c723c */ /* 0x001fe6000004182c */
[----:B------:R-:W0:Y:S04]  /*6d40*/  LDSM.16.M88.4 R52, [R3+UR6+0x25000] ;  /* 0x025000060334783b */ /* 0x000e280008000200 */
[----:B------:R-:W-:Y:S04]  /*6d50*/  STL.64 [R1+0xc08], R26 ;  /* 0x000c081a01007387 */ /* 0x000fe80000100a00 */
[----:B------:R-:W1:Y:S04]  /*6d60*/  LDSM.16.M88.4 R44, [R3+UR6+0x23000] ;  /* 0x02300006032c783b */ /* 0x000e680008000200 */
[----:B------:R-:W-:Y:S04]  /*6d70*/  STL.64 [R1+0xc00], R24 ;  /* 0x000c001801007387 */ /* 0x000fe80000100a00 */
[----:B------:R-:W2:Y:S01]  /*6d80*/  LDSM.16.M88.4 R24, [R3+UR6+0x26000] ;  /* 0x026000060318783b */ /* 0x000ea20008000200 */
[----:B------:R-:W-:-:S02]  /*6d90*/  IMAD.MOV.U32 R21, RZ, RZ, R50 ;  /* 0x000000ffff157224 */ /* 0x000fc400078e0032 */
[----:B------:R-:W-:Y:S01]  /*6da0*/  IMAD.MOV.U32 R20, RZ, RZ, R51 ;  /* 0x000000ffff147224 */ /* 0x000fe200078e0033 */
[----:B------:R-:W-:Y:S04]  /*6db0*/  STL.64 [R1+0xbf8], R14 ;  /* 0x000bf80e01007387 */ /* 0x000fe80000100a00 */
[----:B------:R-:W-:Y:S04]  /*6dc0*/  STL.64 [R1+0xbf0], R12 ;  /* 0x000bf00c01007387 */ /* 0x000fe80000100a00 */
[----:B------:R-:W-:Y:S04]  /*6dd0*/  LDSM.16.M88.4 R48, [R3+UR6+0x24000] ;  /* 0x024000060330783b */ /* 0x000fe80008000200 */
[----:B------:R-:W3:Y:S01]  /*6de0*/  LDSM.16.M88.4 R12, [R3+UR6+0x27000] ;  /* 0x02700006030c783b */ /* 0x000ee20008000200 */
[----:B0-----:R-:W-:-:S02]  /*6df0*/  IMAD.MOV.U32 R61, RZ, RZ, R54 ;  /* 0x000000ffff3d7224 */ /* 0x001fc400078e0036 */
[----:B------:R-:W-:Y:S01]  /*6e00*/  IMAD.MOV.U32 R60, RZ, RZ, R55 ;  /* 0x000000ffff3c7224 */ /* 0x000fe200078e0037 */
[----:B------:R-:W-:Y:S01]  /*6e10*/  MOV R55, R21 ;  /* 0x0000001500377202 */ /* 0x000fe20000000f00 */
[----:B------:R-:W-:Y:S01]  /*6e20*/  IMAD.MOV.U32 R54, RZ, RZ, R20 ;  /* 0x000000ffff367224 */ /* 0x000fe200078e0014 */
[----:B-1----:R-:W-:Y:S04]  /*6e30*/  STL [R1+0xbec], R46 ;  /* 0x000bec2e01007387 */ /* 0x002fe80000100800 */
[----:B------:R-:W-:Y:S01]  /*6e40*/  STL [R1+0xbe8], R47 ;  /* 0x000be82f01007387 */ /* 0x000fe20000100800 */
[----:B------:R-:W-:Y:S03]  /*6e50*/  HMMA.16816.F32.BF16 R56, R4, R52, R56 ;  /* 0x000000340438723c */ /* 0x000fe60000041838 */
[----:B--2---:R-:W-:Y:S04]  /*6e60*/  STL.64 [R1+0x18], R26 ;  /* 0x0000181a01007387 */ /* 0x004fe80000100a00 */
[----:B------:R0:W-:Y:S02]  /*6e70*/  STL.64 [R1+0xbe0], R42 ;  /* 0x000be02a01007387 */ /* 0x0001e40000100a00 */
[----:B0-----:R-:W-:-:S02]  /*6e80*/  IMAD.MOV.U32 R42, RZ, RZ, R55 ;  /* 0x000000ffff2a7224 */ /* 0x001fc400078e0037 */
[----:B------:R-:W-:Y:S02]  /*6e90*/  IMAD.MOV.U32 R43, RZ, RZ, R54 ;  /* 0x000000ffff2b7224 */ /* 0x000fe400078e0036 */
[----:B------:R-:W2:Y:S04]  /*6ea0*/  LDL.LU.64 R54, [R1+0xc18] ;  /* 0x000c180001367983 */ /* 0x000ea80000300a00 */
[----:B------:R-:W2:Y:S04]  /*6eb0*/  LDL.LU.64 R52, [R1+0xc10] ;  /* 0x000c100001347983 */ /* 0x000ea80000300a00 */
[----:B------:R-:W4:Y:S01]  /*6ec0*/  LDL.LU.64 R26, [R1+0xc08] ;  /* 0x000c0800011a7983 */ /* 0x000f220000300a00 */
[----:B------:R-:W-:Y:S01]  /*6ed0*/  IMAD.MOV.U32 R10, RZ, RZ, R23 ;  /* 0x000000ffff0a7224 */ /* 0x000fe200078e0017 */
[----:B------:R-:W-:Y:S01]  /*6ee0*/  MOV R11, R22 ;  /* 0x00000016000b7202 */ /* 0x000fe20000000f00 */
[----:B---3--:R-:W-:Y:S01]  /*6ef0*/  IMAD.MOV.U32 R46, RZ, RZ, R14 ;  /* 0x000000ffff2e7224 */ /* 0x008fe200078e000e */
[----:B------:R-:W-:Y:S01]  /*6f00*/  MOV R47, R15 ;  /* 0x0000000f002f7202 */ /* 0x000fe20000000f00 */
[C---:B------:R-:W-:Y:S01]  /*6f10*/  HMMA.16816.F32.BF16 R32, R4.reuse, R40, R32 ;  /* 0x000000280420723c */ /* 0x040fe20000041820 */
[----:B------:R-:W0:Y:S07]  /*6f20*/  LDSM.16.MT88.4 R20, [R2+0x6000] ;  /* 0x006000000214783b */ /* 0x000e2e0000004200 */
[C---:B--2---:R-:W-:Y:S01]  /*6f30*/  HMMA.16816.F32.BF16 R52, R4.reuse, R24, R52 ;  /* 0x000000180434723c */ /* 0x044fe20000041834 */
[----:B------:R-:W4:Y:S04]  /*6f40*/  LDL.LU.64 R24, [R1+0xc00] ;  /* 0x000c000001187983 */ /* 0x000f280000300a00 */
[----:B------:R-:W0:Y:S03]  /*6f50*/  LDL.LU.64 R14, [R1+0xbf8] ;  /* 0x000bf800010e7983 */ /* 0x000e260000300a00 */
[C---:B------:R-:W-:Y:S08]  /*6f60*/  HMMA.16816.F32.BF16 R8, R4.reuse, R16, R8 ;  /* 0x000000100408723c */ /* 0x040ff00000041808 */
[C---:B------:R-:W-:Y:S08]  /*6f70*/  HMMA.16816.F32.BF16 R36, R4.reuse, R44, R36 ;  /* 0x0000002c0424723c */ /* 0x040ff00000041824 */
[C---:B------:R-:W-:Y:S08]  /*6f80*/  HMMA.16816.F32.BF16 R28, R4.reuse, R48, R28 ;  /* 0x00000030041c723c */ /* 0x040ff0000004181c */
[----:B----4-:R-:W-:Y:S01]  /*6f90*/  HMMA.16816.F32.BF16 R4, R4, R12, R24 ;  /* 0x0000000c0404723c */ /* 0x010fe20000041818 */
[----:B------:R-:W0:Y:S01]  /*6fa0*/  LDL.LU.64 R12, [R1+0xbf0] ;  /* 0x000bf000010c7983 */ /* 0x000e220000300a00 */
[----:B------:R-:W-:Y:S01]  /*6fb0*/  MOV R26, R46 ;  /* 0x0000002e001a7202 */ /* 0x000fe20000000f00 */
[----:B------:R-:W-:-:S02]  /*6fc0*/  IMAD.MOV.U32 R27, RZ, RZ, R47 ;  /* 0x000000ffff1b7224 */ /* 0x000fc400078e002f */
[----:B------:R-:W2:Y:S04]  /*6fd0*/  LDL.LU R46, [R1+0xbec] ;  /* 0x000bec00012e7983 */ /* 0x000ea80000300800 */
[----:B------:R-:W2:Y:S01]  /*6fe0*/  LDL.LU R47, [R1+0xbe8] ;  /* 0x000be800012f7983 */ /* 0x000ea20000300800 */
[C---:B0-----:R-:W-:Y:S03]  /*6ff0*/  HMMA.16816.F32.BF16 R12, R20.reuse, R42, R12 ;  /* 0x0000002a140c723c */ /* 0x041fe6000004180c */
[----:B------:R-:W0:Y:S04]  /*7000*/  LDSM.16.M88.4 R40, [R0+UR6+0x20080] ;  /* 0x020080060028783b */ /* 0x000e280008000200 */
[----:B0-----:R0:W-:Y:S04]  /*7010*/  STL.64 [R1+0x38], R42 ;  /* 0x0000382a01007387 */ /* 0x0011e80000100a00 */
[----:B0-----:R-:W3:Y:S01]  /*7020*/  LDL.LU.64 R42, [R1+0xbe0] ;  /* 0x000be000012a7983 */ /* 0x001ee20000300a00 */
[C---:B------:R-:W-:Y:S03]  /*7030*/  HMMA.16816.F32.BF16 R16, R20.reuse, R18, R8 ;  /* 0x000000121410723c */ /* 0x040fe60000041808 */
[----:B------:R-:W0:Y:S05]  /*7040*/  LDSM.16.MT88.4 R8, [R2+0x8000] ;  /* 0x008000000208783b */ /* 0x000e2a0000004200 */
[C---:B---3--:R-:W-:Y:S01]  /*7050*/  HMMA.16816.F32.BF16 R32, R20.reuse, R42, R32 ;  /* 0x0000002a1420723c */ /* 0x048fe20000041820 */
[----:B------:R-:W3:Y:S04]  /*7060*/  LDL.LU R42, [R1+0x18] ;  /* 0x00001800012a7983 */ /* 0x000ee80000300800 */
[----:B------:R-:W3:Y:S03]  /*7070*/  LDL.LU R43, [R1+0x1c] ;  /* 0x00001c00012b7983 */ /* 0x000ee60000300800 */
[----:B--2---:R-:W-:Y:S01]  /*7080*/  HMMA.16816.F32.BF16 R36, R20, R46, R36 ;  /* 0x0000002e1424723c */ /* 0x004fe20000041824 */
[----:B------:R-:W-:-:S02]  /*7090*/  IMAD.MOV.U32 R46, RZ, RZ, R61 ;  /* 0x000000ffff2e7224 */ /* 0x000fc400078e003d */
[----:B------:R-:W-:-:S05]  /*70a0*/  IMAD.MOV.U32 R47, RZ, RZ, R60 ;  /* 0x000000ffff2f7224 */ /* 0x000fca00078e003c */
[----:B------:R-:W-:Y:S01]  /*70b0*/  HMMA.16816.F32.BF16 R28, R20, R50, R28 ;  /* 0x00000032141c723c */ /* 0x000fe2000004181c */
[----:B------:R-:W-:-:S07]  /*70c0*/  IMAD.MOV.U32 R25, RZ, RZ, R40 ;  /* 0x000000ffff197224 */ /* 0x000fce00078e0028 */
[----:B------:R-:W-:Y:S01]  /*70d0*/  HMMA.16816.F32.BF16 R56, R20, R46, R56 ;  /* 0x0000002e1438723c */ /* 0x000fe20000041838 */
[----:B------:R-:W-:Y:S01]  /*70e0*/  MOV R24, R41 ;  /* 0x0000002900187202 */ /* 0x000fe20000000f00 */
[----:B------:R-:W-:Y:S01]  /*70f0*/  LDSM.16.M88.4 R44, [R0+UR6+0x23080] ;  /* 0x02308006002c783b */ /* 0x000fe20008000200 */
[----:B------:R-:W-:-:S03]  /*7100*/  MOV R48, R25 ;  /* 0x0000001900307202 */ /* 0x000fc60000000f00 */
[----:B------:R-:W-:-:S07]  /*7110*/  IMAD.MOV.U32 R49, RZ, RZ, R24 ;  /* 0x000000ffff317224 */ /* 0x000fce00078e0018 */
[----:B0-----:R-:W-:Y:S01]  /*7120*/  HMMA.16816.F32.BF16 R12, R8, R48, R12 ;  /* 0x00000030080c723c */ /* 0x001fe2000004180c */
[----:B------:R-:W0:Y:S07]  /*7130*/  LDSM.16.M88.4 R48, [R0+UR6+0x24080] ;  /* 0x024080060030783b */ /* 0x000e2e0008000200 */
[C---:B---3--:R-:W-:Y:S01]  /*7140*/  HMMA.16816.F32.BF16 R52, R20.reuse, R42, R52 ;  /* 0x0000002a1434723c */ /* 0x048fe20000041834 */
[----:B------:R-:W-:Y:S07]  /*7150*/  LDSM.16.M88.4 R40, [R0+UR6+0x22080] ;  /* 0x022080060028783b */ /* 0x000fee0008000200 */
[----:B------:R-:W-:Y:S01]  /*7160*/  HMMA.16816.F32.BF16 R20, R20, R26, R4 ;  /* 0x0000001a1414723c */ /* 0x000fe20000041804 */
[----:B------:R-:W-:Y:S04]  /*7170*/  LDSM.16.M88.4 R24, [R0+UR6+0x21080] ;  /* 0x021080060018783b */ /* 0x000fe80008000200 */
[----:B------:R-:W-:Y:S06]  /*7180*/  LDSM.16.MT88.4 R4, [R2+0xa000] ;  /* 0x00a000000204783b */ /* 0x000fec0000004200 */
[----:B------:R-:W-:Y:S04]  /*7190*/  STL.64 [R1+0xbd8], R54 ;  /* 0x000bd83601007387 */ /* 0x000fe80000100a00 */
[----:B------:R-:W-:Y:S04]  /*71a0*/  STL.64 [R1+0xbd0], R52 ;  /* 0x000bd03401007387 */ /* 0x000fe80000100a00 */
[----:B------:R-:W1:Y:S04]  /*71b0*/  LDSM.16.M88.4 R52, [R0+UR6+0x25080] ;  /* 0x025080060034783b */ /* 0x000e680008000200 */
[----:B------:R-:W-:Y:S04]  /*71c0*/  STL.64 [R1+0xbc8], R22 ;  /* 0x000bc81601007387 */ /* 0x000fe80000100a00 */
[----:B------:R-:W-:Y:S04]  /*71d0*/  STL.64 [R1+0xbc0], R20 ;  /* 0x000bc01401007387 */ /* 0x000fe80000100a00 */
[----:B------:R-:W2:Y:S04]  /*71e0*/  LDSM.16.M88.4 R20, [R0+UR6+0x26080] ;  /* 0x026080060014783b */ /* 0x000ea80008000200 */
[----:B------:R-:W-:Y:S04]  /*71f0*/  STL.64 [R1+0xbb8], R14 ;  /* 0x000bb80e01007387 */ /* 0x000fe80000100a00 */
[----:B------:R-:W-:Y:S04]  /*7200*/  STL.64 [R1+0xbb0], R12 ;  /* 0x000bb00c01007387 */ /* 0x000fe80000100a00 */
[----:B0-----:R-:W-:Y:S04]  /*7210*/  STL [R1+0xbac], R51 ;  /* 0x000bac3301007387 */ /* 0x001fe80000100800 */
[----:B------:R-:W0:Y:S01]  /*7220*/  LDSM.16.M88.4 R12, [R0+UR6+0x27080] ;  /* 0x02708006000c783b */ /* 0x000e220008000200 */
[----:B-1----:R-:W-:Y:S01]  /*7230*/  MOV R60, R55 ;  /* 0x00000037003c7202 */ /* 0x002fe20000000f00 */
[----:B------:R-:W-:Y:S01]  /*7240*/  IMAD.MOV.U32 R61, RZ, RZ, R54 ;  /* 0x000000ffff3d7224 */ /* 0x000fe200078e0036 */
[C---:B------:R-:W-:Y:S03]  /*7250*/  HMMA.16816.F32.BF16 R56, R8.reuse, R52, R56 ;  /* 0x000000340838723c */ /* 0x040fe60000041838 */
[----:B------:R-:W-:Y:S04]  /*7260*/  STL [R1+0xba8], R60 ;  /* 0x000ba83c01007387 */ /* 0x000fe80000100800 */
[----:B--2---:R1:W-:Y:S04]  /*7270*/  STL.64 [R1+0x18], R22 ;  /* 0x0000181601007387 */ /* 0x0043e80000100a00 */
[----:B------:R-:W2:Y:S04]  /*7280*/  LDL.LU.64 R54, [R1+0xbd8] ;  /* 0x000bd80001367983 */ /* 0x000ea80000300a00 */
[----:B------:R-:W2:Y:S04]  /*7290*/  LDL.LU.64 R52, [R1+0xbd0] ;  /* 0x000bd00001347983 */ /* 0x000ea80000300a00 */
[----:B-1----:R-:W3:Y:S01]  /*72a0*/  LDL.LU.64 R22, [R1+0xbc8] ;  /* 0x000bc80001167983 */ /* 0x002ee20000300a00 */
[C---:B------:R-:W-:Y:S08]  /*72b0*/  HMMA.16816.F32.BF16 R16, R8.reuse, R24, R16 ;  /* 0x000000180810723c */ /* 0x040ff00000041810 */
[----:B--2---:R-:W-:Y:S01]  /*72c0*/  HMMA.16816.F32.BF16 R52, R8, R20, R52 ;  /* 0x000000140834723c */ /* 0x004fe20000041834 */
[----:B------:R-:W3:Y:S01]  /*72d0*/  LDL.LU.64 R20, [R1+0xbc0] ;  /* 0x000bc00001147983 */ /* 0x000ee20000300a00 */
[----:B0-----:R-:W-:-:S02]  /*72e0*/  IMAD.MOV.U32 R51, RZ, RZ, R14 ;  /* 0x000000ffff337224 */ /* 0x001fc400078e000e */
[----:B------:R-:W-:Y:S02]  /*72f0*/  IMAD.MOV.U32 R60, RZ, RZ, R15 ;  /* 0x000000ffff3c7224 */ /* 0x000fe400078e000f */
[----:B------:R-:W2:Y:S02]  /*7300*/  LDL.LU.64 R14, [R1+0xbb8] ;  /* 0x000bb800010e7983 */ /* 0x000ea40000300a00 */
[C---:B------:R-:W-:Y:S08]  /*7310*/  HMMA.16816.F32.BF16 R32, R8.reuse, R40, R32 ;  /* 0x000000280820723c */ /* 0x040ff00000041820 */
[C---:B------:R-:W-:Y:S08]  /*7320*/  HMMA.16816.F32.BF16 R36, R8.reuse, R44, R36 ;  /* 0x0000002c0824723c */ /* 0x040ff00000041824 */
[----:B------:R-:W-:Y:S08]  /*7330*/  HMMA.16816.F32.BF16 R28, R8, R48, R28 ;  /* 0x00000030081c723c */ /* 0x000ff0000004181c */
[----:B------:R-:W-:Y:S01]  /*7340*/  HMMA.16816.F32.BF16 R16, R4, R26, R16 ;  /* 0x0000001a0410723c */ /* 0x000fe20000041810 */
[----:B------:R-:W-:Y:S01]  /*7350*/  MOV R26, R51 ;  /* 0x00000033001a7202 */ /* 0x000fe20000000f00 */
[----:B------:R-:W-:-:S06]  /*7360*/  IMAD.MOV.U32 R27, RZ, RZ, R60 ;  /* 0x000000ffff1b7224 */ /* 0x000fcc00078e003c */
[----:B------:R-:W-:Y:S08]  /*7370*/  HMMA.16816.F32.BF16 R32, R4, R42, R32 ;  /* 0x0000002a0420723c */ /* 0x000ff00000041820 */
[----:B---3--:R-:W-:Y:S01]  /*7380*/  HMMA.16816.F32.BF16 R8, R8, R12, R20 ;  /* 0x0000000c0808723c */ /* 0x008fe20000041814 */
[----:B------:R-:W2:Y:S04]  /*7390*/  LDL.LU.64 R12, [R1+0xbb0] ;  /* 0x000bb000010c7983 */ /* 0x000ea80000300a00 */
[----:B------:R-:W2:Y:S04]  /*73a0*/  LDL.LU R22, [R1+0x38] ;  /* 0x0000380001167983 */ /* 0x000ea80000300800 */
[----:B------:R-:W2:Y:S04]  /*73b0*/  LDL.LU R23, [R1+0x3c] ;  /* 0x00003c0001177983 */ /* 0x000ea80000300800 */
[----:B------:R-:W3:Y:S04]  /*73c0*/  LDL.LU R51, [R1+0xbac] ;  /* 0x000bac0001337983 */ /* 0x000ee80000300800 */
[----:B------:R-:W4:Y:S04]  /*73d0*/  LDL.LU R60, [R1+0xba8] ;  /* 0x000ba800013c7983 */ /* 0x000f280000300800 */
[----:B------:R-:W5:Y:S04]  /*73e0*/  LDL.LU R42, [R1+0x18] ;  /* 0x00001800012a7983 */ /* 0x000f680000300800 */
[----:B------:R-:W5:Y:S01]  /*73f0*/  LDL.LU R43, [R1+0x1c] ;  /* 0x00001c00012b7983 */ /* 0x000f620000300800 */
[C---:B------:R-:W-:Y:S03]  /*7400*/  HMMA.16816.F32.BF16 R36, R4.reuse, R46, R36 ;  /* 0x0000002e0424723c */ /* 0x040fe60000041824 */
[----:B------:R-:W-:Y:S05]  /*7410*/  LDSM.16.M88.4 R44, [R3+UR6+0x20080] ;  /* 0x02008006032c783b */ /* 0x000fea0008000200 */
[----:B---3--:R-:W-:Y:S01]  /*7420*/  HMMA.16816.F32.BF16 R28, R4, R50, R28 ;  /* 0x00000032041c723c */ /* 0x008fe2000004181c */
[----:B------:R-:W-:Y:S01]  /*7430*/  IMAD.MOV.U32 R50, RZ, RZ, R61 ;  /* 0x000000ffff327224 */ /* 0x000fe200078e003d */
[----:B----4-:R-:W-:-:S06]  /*7440*/  MOV R51, R60 ;  /* 0x0000003c00337202 */ /* 0x010fcc0000000f00 */
[C---:B--2---:R-:W-:Y:S01]  /*7450*/  HMMA.16816.F32.BF16 R12, R4.reuse, R22, R12 ;  /* 0x00000016040c723c */ /* 0x044fe2000004180c */
[----:B------:R-:W0:Y:S07]  /*7460*/  LDSM.16.MT88.4 R20, [R2+0xc000] ;  /* 0x00c000000214783b */ /* 0x000e2e0000004200 */
[C---:B------:R-:W-:Y:S01]  /*7470*/  HMMA.16816.F32.BF16 R56, R4.reuse, R50, R56 ;  /* 0x000000320438723c */ /* 0x040fe20000041838 */
[----:B------:R-:W1:Y:S07]  /*7480*/  LDSM.16.M88.4 R48, [R3+UR6+0x22080] ;  /* 0x022080060330783b */ /* 0x000e6e0008000200 */
[C---:B-----5:R-:W-:Y:S01]  /*7490*/  HMMA.16816.F32.BF16 R52, R4.reuse, R42, R52 ;  /* 0x0000002a0434723c */ /* 0x060fe20000041834 */
[----:B------:R-:W-:Y:S07]  /*74a0*/  LDSM.16.M88.4 R40, [R3+UR6+0x21080] ;  /* 0x021080060328783b */ /* 0x000fee0008000200 */
[----:B------:R-:W-:Y:S01]  /*74b0*/  HMMA.16816.F32.BF16 R4, R4, R26, R8 ;  /* 0x0000001a0404723c */ /* 0x000fe20000041808 */
[----:B------:R-:W2:Y:S07]  /*74c0*/  LDSM.16.M88.4 R24, [R3+UR6+0x23080] ;  /* 0x023080060318783b */ /* 0x000eae0008000200 */
[----:B0-----:R-:W-:Y:S01]  /*74d0*/  HMMA.16816.F32.BF16 R12, R20, R44, R12 ;  /* 0x0000002c140c723c */ /* 0x001fe2000004180c */
[----:B-1----:R-:W-:-:S02]  /*74e0*/  IMAD.MOV.U32 R11, RZ, RZ, R50 ;  /* 0x000000ffff0b7224 */ /* 0x002fc400078e0032 */
[----:B------:R-:W-:Y:S01]  /*74f0*/  IMAD.MOV.U32 R10, RZ, RZ, R51 ;  /* 0x000000ffff0a7224 */ /* 0x000fe200078e0033 */
[----:B------:R-:W-:Y:S01]  /*7500*/  MOV R51, R46 ;  /* 0x0000002e00337202 */ /* 0x000fe20000000f00 */
[----:B------:R-:W-:Y:S02]  /*7510*/  IMAD.MOV.U32 R50, RZ, RZ, R47 ;  /* 0x000000ffff327224 */ /* 0x000fe400078e002f */
[----:B------:R-:W0:-:S12]  /*7520*/  LDSM.16.M88.4 R44, [R3+UR6+0x24080] ;  /* 0x02408006032c783b */ /* 0x000e180008000200 */
[----:B------:R-:W-:Y:S04]  /*7530*/  STL.64 [R1+0xba0], R14 ;  /* 0x000ba00e01007387 */ /* 0x000fe80000100a00 */
[----:B------:R-:W-:Y:S01]  /*7540*/  STL.64 [R1+0xb98], R12 ;  /* 0x000b980c01007387 */ /* 0x000fe20000100a00 */
[----:B--2---:R-:W-:Y:S01]  /*7550*/  IMAD.MOV.U32 R9, RZ, RZ, R26 ;  /* 0x000000ffff097224 */ /* 0x004fe200078e001a */
[----:B------:R-:W-:Y:S01]  /*7560*/  MOV R8, R27 ;  /* 0x0000001b00087202 */ /* 0x000fe20000000f00 */
[C---:B------:R-:W-:Y:S01]  /*7570*/  HMMA.16816.F32.BF16 R36, R20.reuse, R24, R36 ;  /* 0x000000181424723c */ /* 0x040fe20000041824 */
[----:B------:R-:W1:Y:S04]  /*7580*/  LDSM.16.M88.4 R24, [R3+UR6+0x25080] ;  /* 0x025080060318783b */ /* 0x000e680008000200 */
[----:B------:R-:W2:Y:S04]  /*7590*/  LDSM.16.M88.4 R12, [R0+UR6+0x20100] ;  /* 0x02010006000c783b */ /* 0x000ea80008000200 */
[----:B------:R3:W-:Y:S01]  /*75a0*/  STL.64 [R1+0xb90], R42 ;  /* 0x000b902a01007387 */ /* 0x0007e20000100a00 */
[----:B0-----:R-:W-:Y:S09]  /*75b0*/  HMMA.16816.F32.BF16 R28, R20, R44, R28 ;  /* 0x0000002c141c723c */ /* 0x001ff2000004181c */
[----:B------:R-:W-:Y:S01]  /*75c0*/  STL.64 [R1+0xb88], R38 ;  /* 0x000b882601007387 */ /* 0x000fe20000100a00 */
[----:B------:R-:W-:-:S03]  /*75d0*/  IMAD.MOV.U32 R61, RZ, RZ, R46 ;  /* 0x000000ffff3d7224 */ /* 0x000fc600078e002e */
[----:B------:R-:W-:Y:S01]  /*75e0*/  STL.64 [R1+0xb80], R36 ;  /* 0x000b802401007387 */ /* 0x000fe20000100a00 */
[----:B------:R-:W-:Y:S01]  /*75f0*/  IMAD.MOV.U32 R60, RZ, RZ, R47 ;  /* 0x000000ffff3c7224 */ /* 0x000fe200078e002f */
[----:B---3--:R-:W-:Y:S01]  /*7600*/  MOV R42, R51 ;  /* 0x00000033002a7202 */ /* 0x008fe20000000f00 */
[----:B------:R-:W-:Y:S01]  /*7610*/  IMAD.MOV.U32 R43, RZ, RZ, R50 ;  /* 0x000000ffff2b7224 */ /* 0x000fe200078e0032 */
[C---:B------:R-:W-:Y:S01]  /*7620*/  HMMA.16816.F32.BF16 R32, R20.reuse, R48, R32 ;  /* 0x000000301420723c */ /* 0x040fe20000041820 */
[----:B------:R-:W-:Y:S04]  /*7630*/  LDSM.16.M88.4 R48, [R3+UR6+0x26080] ;  /* 0x026080060330783b */ /* 0x000fe80008000200 */
[----:B------:R-:W-:Y:S04]  /*7640*/  LDSM.16.M88.4 R44, [R3+UR6+0x27080] ;  /* 0x02708006032c783b */ /* 0x000fe80008000200 */
[----:B------:R-:W-:Y:S01]  /*7650*/  STL.64 [R1+0xb78], R30 ;  /* 0x000b781e01007387 */ /* 0x000fe20000100a00 */
[----:B-1----:R-:W-:Y:S03]  /*7660*/  HMMA.16816.F32.BF16 R56, R20, R24, R56 ;  /* 0x000000181438723c */ /* 0x002fe60000041838 */
[----:B------:R-:W-:Y:S01]  /*7670*/  STL.64 [R1+0xb70], R28 ;  /* 0x000b701c01007387 */ /* 0x000fe20000100a00 */
[----:B--2---:R-:W-:-:S03]  /*7680*/  MOV R24, R12 ;  /* 0x0000000c00187202 */ /* 0x004fc60000000f00 */
[----:B------:R0:W-:Y:S04]  /*7690*/  STL [R1+0xb34], R3 ;  /* 0x000b340301007387 */ /* 0x0001e80000100800 */
[----:B------:R1:W-:Y:S01]  /*76a0*/  STL.64 [R1+0x48], R14 ;  /* 0x0000480e01007387 */ /* 0x0003e20000100a00 */
[----:B0-----:R-:W-:-:S03]  /*76b0*/  IMAD.MOV.U32 R3, RZ, RZ, R13 ;  /* 0x000000ffff037224 */ /* 0x001fc600078e000d */
[----:B-1----:R-:W2:Y:S04]  /*76c0*/  LDL.LU.64 R14, [R1+0xba0] ;  /* 0x000ba000010e7983 */ /* 0x002ea80000300a00 */
[----:B------:R-:W2:Y:S01]  /*76d0*/  LDL.LU.64 R12, [R1+0xb98] ;  /* 0x000b9800010c7983 */ /* 0x000ea20000300a00 */
[----:B------:R-:W-:Y:S01]  /*76e0*/  IMAD.MOV.U32 R38, RZ, RZ, R11 ;  /* 0x000000ffff267224 */ /* 0x000fe200078e000b */
[----:B------:R-:W-:Y:S01]  /*76f0*/  MOV R39, R10 ;  /* 0x0000000a00277202 */ /* 0x000fe20000000f00 */
[----:B------:R-:W-:Y:S02]  /*7700*/  IMAD.MOV.U32 R30, RZ, RZ, R9 ;  /* 0x000000ffff1e7224 */ /* 0x000fe400078e0009 */
[----:B------:R-:W-:Y:S02]  /*7710*/  IMAD.MOV.U32 R31, RZ, RZ, R8 ;  /* 0x000000ffff1f7224 */ /* 0x000fe400078e0008 */
[----:B------:R-:W0:Y:S02]  /*7720*/  LDSM.16.MT88.4 R8, [R2+0xe000] ;  /* 0x00e000000208783b */ /* 0x000e240000004200 */
[C---:B0-----:R-:W-:Y:S08]  /*7730*/  HMMA.16816.F32.BF16 R32, R8.reuse, R38, R32 ;  /* 0x000000260820723c */ /* 0x041ff00000041820 */
[----:B--2---:R-:W-:Y:S01]  /*7740*/  HMMA.16816.F32.BF16 R12, R8, R42, R12 ;  /* 0x0000002a080c723c */ /* 0x004fe2000004180c */
[----:B------:R-:W2:Y:S04]  /*7750*/  LDL.LU.64 R42, [R1+0xb90] ;  /* 0x000b9000012a7983 */ /* 0x000ea80000300a00 */
[----:B------:R-:W3:Y:S04]  /*7760*/  LDL.LU.64 R38, [R1+0xb88] ;  /* 0x000b880001267983 */ /* 0x000ee80000300a00 */
[----:B------:R-:W3:Y:S01]  /*7770*/  LDL.LU.64 R36, [R1+0xb80] ;  /* 0x000b800001247983 */ /* 0x000ee20000300a00 */
[C---:B------:R-:W-:Y:S08]  /*7780*/  HMMA.16816.F32.BF16 R16, R20.reuse, R40, R16 ;  /* 0x000000281410723c */ /* 0x040ff00000041810 */
[C---:B------:R-:W-:Y:S08]  /*7790*/  HMMA.16816.F32.BF16 R52, R20.reuse, R48, R52 ;  /* 0x000000301434723c */ /* 0x040ff00000041834 */
[----:B------:R-:W-:Y:S01]  /*77a0*/  HMMA.16816.F32.BF16 R20, R20, R44, R4 ;  /* 0x0000002c1414723c */ /* 0x000fe20000041804 */
[----:B------:R-:W0:Y:S07]  /*77b0*/  LDSM.16.MT88.4 R4, [R2+0x10000] ;  /* 0x010000000204783b */ /* 0x000e2e0000004200 */
[C---:B---3--:R-:W-:Y:S01]  /*77c0*/  HMMA.16816.F32.BF16 R36, R8.reuse, R30, R36 ;  /* 0x0000001e0824723c */ /* 0x048fe20000041824 */
[----:B------:R-:W3:Y:S04]  /*77d0*/  LDL.LU.64 R30, [R1+0xb78] ;  /* 0x000b7800011e7983 */ /* 0x000ee80000300a00 */
[----:B------:R-:W3:Y:S03]  /*77e0*/  LDL.LU.64 R28, [R1+0xb70] ;  /* 0x000b7000011c7983 */ /* 0x000ee60000300a00 */
[----:B--2---:R-:W-:Y:S01]  /*77f0*/  HMMA.16816.F32.BF16 R16, R8, R42, R16 ;  /* 0x0000002a0810723c */ /* 0x004fe20000041810 */
[----:B------:R-:W-:Y:S01]  /*7800*/  IMAD.MOV.U32 R42, RZ, RZ, R61 ;  /* 0x000000ffff2a7224 */ /* 0x000fe200078e003d */
[----:B------:R-:W-:-:S06]  /*7810*/  MOV R43, R60 ;  /* 0x0000003c002b7202 */ /* 0x000fcc0000000f00 */
[C---:B------:R-:W-:Y:S01]  /*7820*/  HMMA.16816.F32.BF16 R52, R8.reuse, R50, R52 ;  /* 0x000000320834723c */ /* 0x040fe20000041834 */
[----:B------:R-:W-:Y:S07]  /*7830*/  LDSM.16.M88.4 R48, [R0+UR6+0x24100] ;  /* 0x024100060030783b */ /* 0x000fee0008000200 */
[----:B------:R-:W-:Y:S11]  /*7840*/  HMMA.16816.F32.BF16 R56, R8, R26, R56 ;  /* 0x0000001a0838723c */ /* 0x000ff60000041838 */
[----:B------:R-:W-:Y:S04]  /*7850*/  STL.64 [R1+0xb68], R54 ;  /* 0x000b683601007387 */ /* 0x000fe80000100a00 */
[----:B------:R-:W-:Y:S04]  /*7860*/  STL.64 [R1+0xb60], R52 ;  /* 0x000b603401007387 */ /* 0x000fe80000100a00 */
[----:B------:R-:W1:Y:S01]  /*7870*/  LDSM.16.M88.4 R52, [R0+UR6+0x25100] ;  /* 0x025100060034783b */ /* 0x000e620008000200 */
[----:B------:R-:W-:-:S07]  /*7880*/  IMAD.MOV.U32 R25, RZ, RZ, R3 ;  /* 0x000000ffff197224 */ /* 0x000fce00078e0003 */
[----:B0-----:R-:W-:Y:S01]  /*7890*/  HMMA.16816.F32.BF16 R12, R4, R24, R12 ;  /* 0x00000018040c723c */ /* 0x001fe2000004180c */
[----:B------:R-:W-:Y:S01]  /*78a0*/  LDSM.16.MT88.4 R24, [R2+0x12000] ;  /* 0x012000000218783b */ /* 0x000fe20000004200 */
[----:B-1----:R-:W-:Y:S01]  /*78b0*/  IMAD.MOV.U32 R61, RZ, RZ, R54 ;  /* 0x000000ffff3d7224 */ /* 0x002fe200078e0036 */
[----:B------:R-:W-:-:S05]  /*78c0*/  MOV R60, R55 ;  /* 0x00000037003c7202 */ /* 0x000fca0000000f00 */
[----:B------:R-:W-:Y:S08]  /*78d0*/  HMMA.16816.F32.BF16 R56, R4, R52, R56 ;  /* 0x000000340438723c */ /* 0x000ff00000041838 */
[C---:B---3--:R-:W-:Y:S01]  /*78e0*/  HMMA.16816.F32.BF16 R28, R8.reuse, R42, R28 ;  /* 0x0000002a081c723c */ /* 0x048fe2000004181c */
[----:B------:R-:W-:Y:S07]  /*78f0*/  LDSM.16.M88.4 R40, [R0+UR6+0x22100] ;  /* 0x022100060028783b */ /* 0x000fee0008000200 */
[----:B------:R-:W-:Y:S01]  /*7900*/  HMMA.16816.F32.BF16 R8, R8, R46, R20 ;  /* 0x0000002e0808723c */ /* 0x000fe20000041814 */
[----:B------:R-:W0:Y:S04]  /*7910*/  LDSM.16.M88.4 R44, [R0+UR6+0x23100] ;  /* 0x02310006002c783b */ /* 0x000e280008000200 */
[----:B------:R-:W-:-:S14]  /*7920*/  LDSM.16.M88.4 R20, [R0+UR6+0x21100] ;  /* 0x021100060014783b */ /* 0x000fdc0008000200 */
[----:B------:R-:W-:Y:S04]  /*7930*/  STL.64 [R1+0xb58], R10 ;  /* 0x000b580a01007387 */ /* 0x000fe80000100a00 */
[----:B------:R-:W-:Y:S04]  /*7940*/  STL.64 [R1+0xb50], R8 ;  /* 0x000b500801007387 */ /* 0x000fe80000100a00 */
[----:B------:R-:W1:Y:S04]  /*7950*/  LDSM.16.M88.4 R8, [R0+UR6+0x26100] ;  /* 0x026100060008783b */ /* 0x000e680008000200 */
[----:B------:R-:W-:Y:S04]  /*7960*/  STL.64 [R1+0xb48], R14 ;  /* 0x000b480e01007387 */ /* 0x000fe80000100a00 */
[----:B------:R-:W-:Y:S04]  /*7970*/  STL.64 [R1+0xb40], R12 ;  /* 0x000b400c01007387 */ /* 0x000fe80000100a00 */
[----:B------:R-:W2:Y:S04]  /*7980*/  LDSM.16.M88.4 R12, [R0+UR6+0x27100] ;  /* 0x02710006000c783b */ /* 0x000ea80008000200 */
[----:B0-----:R-:W-:Y:S04]  /*7990*/  STL [R1+0xb38], R47 ;  /* 0x000b382f01007387 */ /* 0x001fe80000100800 */
[----:B------:R0:W-:Y:S04]  /*79a0*/  STL [R1+0xb30], R51 ;  /* 0x000b303301007387 */ /* 0x0001e80000100800 */
[----:B-1----:R1:W-:Y:S04]  /*79b0*/  STL [R1+0x1c], R11 ;  /* 0x00001c0b01007387 */ /* 0x0023e80000100800 */
[----:B------:R-:W-:Y:S04]  /*79c0*/  STL [R1+0xac8], R0 ;  /* 0x000ac80001007387 */ /* 0x000fe80000100800 */
[----:B------:R-:W3:Y:S04]  /*79d0*/  LDL.LU.64 R54, [R1+0xb68] ;  /* 0x000b680001367983 */ /* 0x000ee80000300a00 */
[----:B------:R-:W3:Y:S01]  /*79e0*/  LDL.LU.64 R52, [R1+0xb60] ;  /* 0x000b600001347983 */ /* 0x000ee20000300a00 */
[----:B0-----:R-:W-:-:S03]  /*79f0*/  IMAD.MOV.U32 R51, RZ, RZ, R10 ;  /* 0x000000ffff337224 */ /* 0x001fc600078e000a */
[----:B-1----:R-:W4:Y:S01]  /*7a00*/  LDL.LU.64 R10, [R1+0xb58] ;  /* 0x000b5800010a7983 */ /* 0x002f220000300a00 */
[C---:B---3--:R-:W-:Y:S03]  /*7a10*/  HMMA.16816.F32.BF16 R52, R4.reuse, R8, R52 ;  /* 0x000000080434723c */ /* 0x048fe60000041834 */
[----:B------:R-:W4:Y:S01]  /*7a20*/  LDL.LU.64 R8, [R1+0xb50] ;  /* 0x000b500001087983 */ /* 0x000f220000300a00 */
[----:B--2---:R-:W-:Y:S01]  /*7a30*/  IMAD.MOV.U32 R47, RZ, RZ, R14 ;  /* 0x000000ffff2f7224 */ /* 0x004fe200078e000e */
[----:B------:R-:W-:Y:S02]  /*7a40*/  MOV R3, R15 ;  /* 0x0000000f00037202 */ /* 0x000fe40000000f00 */
[----:B------:R-:W2:Y:S01]  /*7a50*/  LDL.LU.64 R14, [R1+0xb48] ;  /* 0x000b4800010e7983 */ /* 0x000ea20000300a00 */
[C---:B------:R-:W-:Y:S08]  /*7a60*/  HMMA.16816.F32.BF16 R16, R4.reuse, R20, R16 ;  /* 0x000000140410723c */ /* 0x040ff00000041810 */
[C---:B------:R-:W-:Y:S08]  /*7a70*/  HMMA.16816.F32.BF16 R32, R4.reuse, R40, R32 ;  /* 0x000000280420723c */ /* 0x040ff00000041820 */
[C---:B------:R-:W-:Y:S08]  /*7a80*/  HMMA.16816.F32.BF16 R36, R4.reuse, R44, R36 ;  /* 0x0000002c0424723c */ /* 0x040ff00000041824 */
[C---:B------:R-:W-:Y:S08]  /*7a90*/  HMMA.16816.F32.BF16 R28, R4.reuse, R48, R28 ;  /* 0x00000030041c723c */ /* 0x040ff0000004181c */
[----:B----4-:R-:W-:Y:S01]  /*7aa0*/  HMMA.16816.F32.BF16 R4, R4, R12, R8 ;  /* 0x0000000c0404723c */ /* 0x010fe20000041808 */
[----:B------:R-:W2:Y:S04]  /*7ab0*/  LDL.LU.64 R12, [R1+0xb40] ;  /* 0x000b4000010c7983 */ /* 0x000ea80000300a00 */
[----:B------:R-:W2:Y:S04]  /*7ac0*/  LDL.LU R10, [R1+0x48] ;  /* 0x00004800010a7983 */ /* 0x000ea80000300800 */
[----:B------:R-:W2:Y:S01]  /*7ad0*/  LDL.LU R11, [R1+0x4c] ;  /* 0x00004c00010b7983 */ /* 0x000ea20000300800 */
[----:B------:R-:W-:Y:S01]  /*7ae0*/  HMMA.16816.F32.BF16 R16, R24, R22, R16 ;  /* 0x000000161810723c */ /* 0x000fe20000041810 */
[----:B------:R-:W-:-:S07]  /*7af0*/  MOV R22, R51 ;  /* 0x0000003300167202 */ /* 0x000fce0000000f00 */
[----:B--2---:R-:W-:Y:S01]  /*7b00*/  HMMA.16816.F32.BF16 R12, R24, R10, R12 ;  /* 0x0000000a180c723c */ /* 0x004fe2000004180c */
[----:B------:R-:W-:-:S15]  /*7b10*/  LDSM.16.MT88.4 R8, [R2+0x14000] ;  /* 0x014000000208783b */ /* 0x000fde0000004200 */
[----:B------:R-:W-:-:S03]  /*7b20*/  NOP ;  /* 0x0000000000007918 */ /* 0x000fc60000000000 */
[----:B------:R0:W-:Y:S04]  /*7b30*/  STL.64 [R1+0xb28], R14 ;  /* 0x000b280e01007387 */ /* 0x0001e80000100a00 */
[----:B------:R-:W-:Y:S01]  /*7b40*/  STL.64 [R1+0xb20], R12 ;  /* 0x000b200c01007387 */ /* 0x000fe20000100a00 */
[----:B0-----:R-:W-:-:S03]  /*7b50*/  IMAD.MOV.U32 R14, RZ, RZ, R47 ;  /* 0x000000ffff0e7224 */ /* 0x001fc600078e002f */
[----:B------:R-:W2:Y:S01]  /*7b60*/  LDL.LU R47, [R1+0xb38] ;  /* 0x000b3800012f7983 */ /* 0x000ea20000300800 */
[----:B------:R-:W-:-:S03]  /*7b70*/  IMAD.MOV.U32 R15, RZ, RZ, R3 ;  /* 0x000000ffff0f7224 */ /* 0x000fc600078e0003 */
[----:B------:R-:W3:Y:S04]  /*7b80*/  LDL.LU R3, [R1+0xb34] ;  /* 0x000b340001037983 */ /* 0x000ee80000300800 */
[----:B------:R-:W4:Y:S04]  /*7b90*/  LDL.LU R51, [R1+0xb30] ;  /* 0x000b300001337983 */ /* 0x000f280000300800 */
[----:B------:R-:W5:Y:S01]  /*7ba0*/  LDL.LU R23, [R1+0x1c] ;  /* 0x00001c0001177983 */ /* 0x000f620000300800 */
[----:B------:R-:W-:Y:S01]  /*7bb0*/  HMMA.16816.F32.BF16 R32, R24, R42, R32 ;  /* 0x0000002a1820723c */ /* 0x000fe20000041820 */
[----:B------:R-:W-:-:S02]  /*7bc0*/  IMAD.MOV.U32 R42, RZ, RZ, R61 ;  /* 0x000000ffff2a7224 */ /* 0x000fc400078e003d */
[----:B------:R-:W-:Y:S01]  /*7bd0*/  IMAD.MOV.U32 R43, RZ, RZ, R60 ;  /* 0x000000ffff2b7224 */ /* 0x000fe200078e003c */
[----:B------:R-:W-:Y:S04]  /*7be0*/  STL.64 [R1+0xb18], R18 ;  /* 0x000b181201007387 */ /* 0x000fe80000100a00 */
[----:B------:R-:W-:Y:S02]  /*7bf0*/  STL.64 [R1+0xb10], R16 ;  /* 0x000b101001007387 */ /* 0x000fe40000100a00 */
[C---:B------:R-:W-:Y:S02]  /*7c00*/  HMMA.16816.F32.BF16 R56, R24.reuse, R42, R56 ;  /* 0x0000002a1838723c */ /* 0x040fe40000041838 */
[----:B---3--:R-:W0:Y:S06]  /*7c10*/  LDSM.16.M88.4 R16, [R3+UR6+0x20100] ;  /* 0x020100060310783b */ /* 0x008e2c0008000200 */
[C---:B--2---:R-:W-:Y:S01]  /*7c20*/  HMMA.16816.F32.BF16 R36, R24.reuse, R46, R36 ;  /* 0x0000002e1824723c */ /* 0x044fe20000041824 */
[----:B------:R-:W1:Y:S04]  /*7c30*/  LDSM.16.M88.4 R40, [R3+UR6+0x22100] ;  /* 0x022100060328783b */ /* 0x000e680008000200 */
[----:B------:R-:W-:Y:S03]  /*7c40*/  LDSM.16.M88.4 R44, [R3+UR6+0x23100] ;  /* 0x02310006032c783b */ /* 0x000fe60008000200 */
[C---:B----4-:R-:W-:Y:S01]  /*7c50*/  HMMA.16816.F32.BF16 R28, R24.reuse, R50, R28 ;  /* 0x00000032181c723c */ /* 0x050fe2000004181c */
[----:B------:R-:W-:Y:S07]  /*7c60*/  LDSM.16.M88.4 R48, [R3+UR6+0x24100] ;  /* 0x024100060330783b */ /* 0x000fee0008000200 */
[C---:B-----5:R-:W-:Y:S01]  /*7c70*/  HMMA.16816.F32.BF16 R52, R24.reuse, R22, R52 ;  /* 0x000000161834723c */ /* 0x060fe20000041834 */
[----:B------:R-:W-:Y:S07]  /*7c80*/  LDSM.16.M88.4 R20, [R3+UR6+0x21100] ;  /* 0x021100060314783b */ /* 0x000fee0008000200 */
[----:B------:R-:W-:Y:S01]  /*7c90*/  HMMA.16816.F32.BF16 R24, R24, R14, R4 ;  /* 0x0000000e1818723c */ /* 0x000fe20000041804 */
[----:B------:R-:W2:Y:S04]  /*7ca0*/  LDSM.16.M88.4 R12, [R3+UR6+0x27100] ;  /* 0x02710006030c783b */ /* 0x000ea80008000200 */
[----:B0-----:R-:W-:Y:S06]  /*7cb0*/  STL [R1+0x38], R18 ;  /* 0x0000381201007387 */ /* 0x001fec0000100800 */
[----:B------:R-:W-:Y:S04]  /*7cc0*/  STL.64 [R1+0xb08], R54 ;  /* 0x000b083601007387 */ /* 0x000fe80000100a00 */
[----:B------:R-:W-:Y:S04]  /*7cd0*/  STL.64 [R1+0xb00], R52 ;  /* 0x000b003401007387 */ /* 0x000fe80000100a00 */
[----:B------:R-:W-:Y:S04]  /*7ce0*/  STL.64 [R1+0xaf8], R26 ;  /* 0x000af81a01007387 */ /* 0x000fe80000100a00 */
[----:B------:R-:W-:Y:S04]  /*7cf0*/  STL.64 [R1+0xaf0], R24 ;  /* 0x000af01801007387 */ /* 0x000fe80000100a00 */
[----:B-1----:R0:W-:Y:S04]  /*7d00*/  STL [R1+0xadc], R42 ;  /* 0x000adc2a01007387 */ /* 0x0021e80000100800 */
[----:B------:R1:W-:Y:S01]  /*7d10*/  STL [R1+0xad8], R43 ;  /* 0x000ad82b01007387 */ /* 0x0003e20000100800 */
[----:B--2---:R-:W-:-:S02]  /*7d20*/  IMAD.MOV.U32 R5, RZ, RZ, R12 ;  /* 0x000000ffff057224 */ /* 0x004fc400078e000c */
[----:B------:R-:W-:Y:S01]  /*7d30*/  IMAD.MOV.U32 R4, RZ, RZ, R13 ;  /* 0x000000ffff047224 */ /* 0x000fe200078e000d */
[----:B------:R-:W2:Y:S01]  /*7d40*/  LDSM.16.M88.4 R52, [R3+UR6+0x25100] ;  /* 0x025100060334783b */ /* 0x000ea20008000200 */
[----:B0-----:R-:W-:-:S03]  /*7d50*/  MOV R42, R14 ;  /* 0x0000000e002a7202 */ /* 0x001fc60000000f00 */
[----:B------:R-:W0:Y:S01]  /*7d60*/  LDSM.16.M88.4 R24, [R3+UR6+0x26100] ;  /* 0x026100060318783b */ /* 0x000e220008000200 */
[----:B-1----:R-:W-:-:S03]  /*7d70*/  IMAD.MOV.U32 R43, RZ, RZ, R15 ;  /* 0x000000ffff2b7224 */ /* 0x002fc600078e000f */
[----:B------:R-:W3:Y:S04]  /*7d80*/  LDL.LU.64 R14, [R1+0xb28] ;  /* 0x000b2800010e7983 */ /* 0x000ee80000300a00 */
[----:B------:R-:W3:Y:S01]  /*7d90*/  LDL.LU.64 R12, [R1+0xb20] ;  /* 0x000b2000010c7983 */ /* 0x000ee20000300a00 */
[----:B--2---:R-:W-:Y:S01]  /*7da0*/  MOV R61, R54 ;  /* 0x00000036003d7202 */ /* 0x004fe20000000f00 */
[----:B------:R-:W-:Y:S02]  /*7db0*/  IMAD.MOV.U32 R54, RZ, RZ, R19 ;  /* 0x000000ffff367224 */ /* 0x000fe400078e0013 */
[----:B0-----:R-:W-:Y:S04]  /*7dc0*/  STL [R1+0x18], R26 ;  /* 0x0000181a01007387 */ /* 0x001fe80000100800 */
[----:B------:R-:W-:Y:S04]  /*7dd0*/  STL [R1+0xa70], R3 ;  /* 0x000a700301007387 */ /* 0x000fe80000100800 */
[----:B------:R-:W2:Y:S01]  /*7de0*/  LDL.LU.64 R18, [R1+0xb18] ;  /* 0x000b180001127983 */ /* 0x000ea20000300a00 */
[----:B------:R-:W-:Y:S01]  /*7df0*/  IMAD.MOV.U32 R60, RZ, RZ, R55 ;  /* 0x000000ffff3c7224 */ /* 0x000fe200078e0037 */
[C---:B------:R-:W-:Y:S08]  /*7e00*/  HMMA.16816.F32.BF16 R56, R8.reuse, R52, R56 ;  /* 0x000000340838723c */ /* 0x040ff00000041838 */
[----:B---3--:R-:W-:Y:S01]  /*7e10*/  HMMA.16816.F32.BF16 R12, R8, R16, R12 ;  /* 0x00000010080c723c */ /* 0x008fe2000004180c */
[----:B------:R-:W2:-:S15]  /*7e20*/  LDL.LU.64 R16, [R1+0xb10] ;  /* 0x000b100001107983 */ /* 0x000e9e0000300a00 */
[----:B------:R-:W-:-:S03]  /*7e30*/  NOP ;  /* 0x0000000000007918 */ /* 0x000fc60000000000 */
[----:B------:R-:W-:Y:S04]  /*7e40*/  STL.64 [R1+0xae8], R14 ;  /* 0x000ae80e01007387 */ /* 0x000fe80000100a00 */
[----:B------:R-:W-:Y:S04]  /*7e50*/  STL.64 [R1+0xae0], R12 ;  /* 0x000ae00c01007387 */ /* 0x000fe80000100a00 */
[----:B------:R0:W-:Y:S04]  /*7e60*/  STL.64 [R1+0xad0], R22 ;  /* 0x000ad01601007387 */ /* 0x0001e80000100a00 */
[----:B0-----:R-:W3:Y:S01]  /*7e70*/  LDL.LU R22, [R1+0x38] ;  /* 0x0000380001167983 */ /* 0x001ee20000300800 */
[----:B------:R-:W-:-:S03]  /*7e80*/  IMAD.MOV.U32 R23, RZ, RZ, R54 ;  /* 0x000000ffff177224 */ /* 0x000fc600078e0036 */
[----:B------:R-:W4:Y:S04]  /*7e90*/  LDL.LU.64 R54, [R1+0xb08] ;  /* 0x000b080001367983 */ /* 0x000f280000300a00 */
[----:B------:R-:W4:Y:S01]  /*7ea0*/  LDL.LU.64 R52, [R1+0xb00] ;  /* 0x000b000001347983 */ /* 0x000f220000300a00 */
[----:B------:R-:W-:-:S03]  /*7eb0*/  MOV R0, R27 ;  /* 0x0000001b00007202 */ /* 0x000fc60000000f00 */
[----:B------:R-:W5:Y:S01]  /*7ec0*/  LDL.LU.64 R26, [R1+0xaf8] ;  /* 0x000af800011a7983 */ /* 0x000f620000300a00 */
[----:B------:R-:W-:Y:S01]  /*7ed0*/  IMAD.MOV.U32 R12, RZ, RZ, R5 ;  /* 0x000000ffff0c7224 */ /* 0x000fe200078e0005 */
[----:B------:R-:W-:Y:S01]  /*7ee0*/  MOV R13, R4 ;  /* 0x00000004000d7202 */ /* 0x000fe20000000f00 */
[C---:B------:R-:W-:Y:S01]  /*7ef0*/  HMMA.16816.F32.BF16 R32, R8.reuse, R40, R32 ;  /* 0x000000280820723c */ /* 0x040fe20000041820 */
[----:B------:R-:W3:Y:S07]  /*7f00*/  LDSM.16.MT88.4 R4, [R2+0x16000] ;  /* 0x016000000204783b */ /* 0x000eee0000004200 */
[C---:B----4-:R-:W-:Y:S01]  /*7f10*/  HMMA.16816.F32.BF16 R52, R8.reuse, R24, R52 ;  /* 0x000000180834723c */ /* 0x050fe20000041834 */
[----:B------:R-:W5:Y:S04]  /*7f20*/  LDL.LU.64 R24, [R1+0xaf0] ;  /* 0x000af00001187983 */ /* 0x000f680000300a00 */
[----:B------:R-:W3:Y:S03]  /*7f30*/  LDL.LU.64 R14, [R1+0xae8] ;  /* 0x000ae800010e7983 */ /* 0x000ee60000300a00 */
[C---:B--2---:R-:W-:Y:S08]  /*7f40*/  HMMA.16816.F32.BF16 R16, R8.reuse, R20, R16 ;  /* 0x000000140810723c */ /* 0x044ff00000041810 */
[C---:B------:R-:W-:Y:S08]  /*7f50*/  HMMA.16816.F32.BF16 R36, R8.reuse, R44, R36 ;  /* 0x0000002c0824723c */ /* 0x040ff00000041824 */
[C---:B------:R-:W-:Y:S08]  /*7f60*/  HMMA.16816.F32.BF16 R28, R8.reuse, R48, R28 ;  /* 0x00000030081c723c */ /* 0x040ff0000004181c */
[----:B-----5:R-:W-:Y:S01]  /*7f70*/  HMMA.16816.F32.BF16 R8, R8, R12, R24 ;  /* 0x0000000c0808723c */ /* 0x020fe20000041818 */
[----:B------:R-:W3:Y:S01]  /*7f80*/  LDL.LU.64 R12, [R1+0xae0] ;  /* 0x000ae000010c7983 */ /* 0x000ee20000300a00 */
[----:B------:R-:W-:Y:S01]  /*7f90*/  IMAD.MOV.U32 R26, RZ, RZ, R42 ;  /* 0x000000ffff1a7224 */ /* 0x000fe200078e002a */
[----:B------:R-:W-:-:S02]  /*7fa0*/  MOV R27, R43 ;  /* 0x0000002b001b7202 */ /* 0x000fc40000000f00 */
[----:B------:R-:W2:Y:S04]  /*7fb0*/  LDL.LU R42, [R1+0xadc] ;  /* 0x000adc00012a7983 */ /* 0x000ea80000300800 */
[----:B------:R-:W2:Y:S01]  /*7fc0*/  LDL.LU R43, [R1+0xad8] ;  /* 0x000ad800012b7983 */ /* 0x000ea20000300800 */
[----:B---3--:R-:W-:-:S15]  /*7fd0*/  HMMA.16816.F32.BF16 R20, R4, R22, R12 ;  /* 0x000000160414723c */ /* 0x008fde000004180c */
[----:B------:R-:W-:-:S04]  /*7fe0*/  NOP ;  /* 0x0000000000007918 */ /* 0x000fc80000000000 */
[----:B------:R-:W-:Y:S01]  /*7ff0*/  MOV R12, R22 ;  /* 0x00000016000c7202 */ /* 0x000fe20000000f00 */
[----:B------:R-:W-:Y:S02]  /*8000*/  IMAD.MOV.U32 R3, RZ, RZ, R23 ;  /* 0x000000ffff037224 */ /* 0x000fe400078e0017 */
[----:B------:R-:W3:Y:S01]  /*8010*/  LDL.LU.64 R22, [R1+0xad0] ;  /* 0x000ad00001167983 */ /* 0x000ee20000300a00 */
[----:B------:R-:W-:Y:S02]  /*8020*/  IMAD.MOV.U32 R14, RZ, RZ, R20 ;  /* 0x000000ffff0e7224 */ /* 0x000fe400078e0014 */
[----:B------:R-:W-:Y:S01]  /*8030*/  IMAD.MOV.U32 R13, RZ, RZ, R21 ;  /* 0x000000ffff0d7224 */ /* 0x000fe200078e0015 */
[----:B--2---:R-:W-:Y:S01]  /*8040*/  HMMA.16816.F32.BF16 R32, R4, R42, R32 ;  /* 0x0000002a0420723c */ /* 0x004fe20000041820 */
[----:B------:R-:W-:Y:S01]  /*8050*/  MOV R42, R61 ;  /* 0x0000003d002a7202 */ /* 0x000fe20000000f00 */
[----:B------:R-:W-:-:S06]  /*8060*/  IMAD.MOV.U32 R43, RZ, RZ, R60 ;  /* 0x000000ffff2b7224 */ /* 0x000fcc00078e003c */
[----:B---3--:R-:W-:Y:S01]  /*8070*/  HMMA.16816.F32.BF16 R20, R4, R22, R16 ;  /* 0x000000160414723c */ /* 0x008fe20000041810 */
[----:B------:R-:W2:Y:S01]  /*8080*/  LDL.LU R18, [R1+0x18] ;  /* 0x0000180001127983 */ /* 0x000ea20000300800 */
[----:B------:R-:W-:-:S03]  /*8090*/  IMAD.MOV.U32 R19, RZ, RZ, R0 ;  /* 0x000000ffff137224 */ /* 0x000fc600078e0000 */
[----:B------:R-:W3:Y:S03]  /*80a0*/  LDL.LU R0, [R1+0xac8] ;  /* 0x000ac80001007983 */ /* 0x000ee60000300800 */
[C---:B------:R-:W-:Y:S08]  /*80b0*/  HMMA.16816.F32.BF16 R56, R4.reuse, R42, R56 ;  /* 0x0000002a0438723c */ /* 0x040ff00000041838 */
[C---:B------:R-:W-:Y:S08]  /*80c0*/  HMMA.16816.F32.BF16 R36, R4.reuse, R46, R36 ;  /* 0x0000002e0424723c */ /* 0x040ff00000041824 */
[C---:B------:R-:W-:Y:S01]  /*80d0*/  HMMA.16816.F32.BF16 R28, R4.reuse, R50, R28 ;  /* 0x00000032041c723c */ /* 0x040fe2000004181c */
[----:B------:R-:W-:Y:S01]  /*80e0*/  IMAD.MOV.U32 R16, RZ, RZ, R14 ;  /* 0x000000ffff107224 */ /* 0x000fe200078e000e */
[----:B------:R-:W-:Y:S01]  /*80f0*/  MOV R17, R13 ;  /* 0x0000000d00117202 */ /* 0x000fe20000000f00 */
[----:B------:R-:W-:Y:S04]  /*8100*/  STL.64 [R1+0xac0], R58 ;  /* 0x000ac03a01007387 */ /* 0x000fe80000100a00 */
[----:B------:R-:W-:Y:S04]  /*8110*/  STL.64 [R1+0xab8], R56 ;  /* 0x000ab83801007387 */ /* 0x000fe80000100a00 */
[----:B------:R-:W-:Y:S01]  /*8120*/  LDSM.16.MT88.4 R40, [R2+0x18000] ;  /* 0x018000000228783b */ /* 0x000fe20000004200 */
[C---:B--2---:R-:W-:Y:S03]  /*8130*/  HMMA.16816.F32.BF16 R52, R4.reuse, R18, R52 ;  /* 0x000000120434723c */ /* 0x044fe60000041834 */
[----:B---3--:R-:W-:Y:S05]  /*8140*/  LDSM.16.M88.4 R48, [R0+UR6+0x23180] ;  /* 0x023180060030783b */ /* 0x008fea0008000200 */
[----:B------:R-:W-:Y:S01]  /*8150*/  HMMA.16816.F32.BF16 R4, R4, R26, R8 ;  /* 0x0000001a0404723c */ /* 0x000fe20000041808 */
[----:B------:R-:W0:Y:S01]  /*8160*/  LDSM.16.M88.4 R8, [R0+UR6+0x21180] ;  /* 0x021180060008783b */ /* 0x000e220008000200 */
[----:B------:R-:W-:-:S03]  /*8170*/  IMAD.MOV.U32 R18, RZ, RZ, R12 ;  /* 0x000000ffff127224 */ /* 0x000fc600078e000c */
[----:B------:R-:W1:Y:S04]  /*8180*/  LDSM.16.M88.4 R12, [R0+UR6+0x22180] ;  /* 0x02218006000c783b */ /* 0x000e680008000200 */
[----:B------:R-:W2:Y:S04]  /*8190*/  LDSM.16.M88.4 R24, [R0+UR6+0x27180] ;  /* 0x027180060018783b */ /* 0x000ea80008000200 */
[----:B------:R-:W-:Y:S04]  /*81a0*/  STL.64 [R1+0xab0], R54 ;  /* 0x000ab03601007387 */ /* 0x000fe80000100a00 */
[----:B------:R-:W-:Y:S04]  /*81b0*/  STL.64 [R1+0xaa8], R52 ;  /* 0x000aa83401007387 */ /* 0x000fe80000100a00 */
[----:B------:R-:W-:Y:S04]  /*81c0*/  STL.64 [R1+0xaa0], R6 ;  /* 0x000aa00601007387 */ /* 0x000fe80000100a00 */
[----:B------:R-:W-:Y:S04]  /*81d0*/  STL.64 [R1+0xa98], R4 ;  /* 0x000a980401007387 */ /* 0x000fe80000100a00 */
[----:B------:R-:W3:Y:S01]  /*81e0*/  LDSM.16.M88.4 R4, [R0+UR6+0x26180] ;  /* 0x026180060004783b */ /* 0x000ee20008000200 */
[----:B------:R-:W-:-:S03]  /*81f0*/  IMAD.MOV.U32 R19, RZ, RZ, R3 ;  /* 0x000000ffff137224 */ /* 0x000fc600078e0003 */
[----:B------:R-:W-:Y:S04]  /*8200*/  LDSM.16.M88.4 R44, [R0+UR6+0x20180] ;  /* 0x02018006002c783b */ /* 0x000fe80008000200 */
[----:B------:R-:W4:Y:S04]  /*8210*/  LDSM.16.M88.4 R56, [R0+UR6+0x24180] ;  /* 0x024180060038783b */ /* 0x000f280008000200 */
[----:B0-----:R-:W-:Y:S04]  /*8220*/  STL [R1+0xa84], R10 ;  /* 0x000a840a01007387 */ /* 0x001fe80000100800 */
[----:B------:R-:W-:Y:S04]  /*8230*/  STL [R1+0xa80], R11 ;  /* 0x000a800b01007387 */ /* 0x000fe80000100800 */
[----:B-1----:R-:W-:Y:S01]  /*8240*/  STL [R1+0xa7c], R14 ;  /* 0x000a7c0e01007387 */ /* 0x002fe20000100800 */
[----:B--2---:R-:W-:-:S03]  /*8250*/  MOV R3, R27 ;  /* 0x0000001b00037202 */ /* 0x004fc60000000f00 */
[----:B------:R-:W-:Y:S04]  /*8260*/  STL [R1+0xa78], R15 ;  /* 0x000a780f01007387 */ /* 0x000fe80000100800 */
[----:B------:R0:W-:Y:S04]  /*8270*/  STL [R1+0xa74], R51 ;  /* 0x000a743301007387 */ /* 0x0001e80000100800 */
[----:B------:R1:W-:Y:S01]  /*8280*/  LDSM.16.M88.4 R52, [R0+UR6+0x25180] ;  /* 0x025180060034783b */ /* 0x0003e20008000200 */
[----:B0-----:R-:W-:Y:S02]  /*8290*/  IMAD.MOV.U32 R51, RZ, RZ, R26 ;  /* 0x000000ffff337224 */ /* 0x001fe400078e001a */
[----:B---3--:R-:W-:Y:S01]  /*82a0*/  IMAD.MOV.U32 R10, RZ, RZ, R6 ;  /* 0x000000ffff0a7224 */ /* 0x008fe200078e0006 */
[----:B------:R-:W-:Y:S01]  /*82b0*/  MOV R6, R24 ;  /* 0x0000001800067202 */ /* 0x000fe20000000f00 */
[----:B-1----:R-:W-:-:S02]  /*82c0*/  IMAD.MOV.U32 R0, RZ, RZ, R25 ;  /* 0x000000ffff007224 */ /* 0x002fc400078e0019 */
[----:B------:R-:W0:Y:S01]  /*82d0*/  LDSM.16.MT88.4 R24, [R2+0x1a000] ;  /* 0x01a000000218783b */ /* 0x000e220000004200 */
[----:B----4-:R-:W-:Y:S01]  /*82e0*/  MOV R61, R58 ;  /* 0x0000003a003d7202 */ /* 0x010fe20000000f00 */
[----:B------:R-:W-:Y:S01]  /*82f0*/  IMAD.MOV.U32 R60, RZ, RZ, R59 ;  /* 0x000000ffff3c7224 */ /* 0x000fe200078e003b */
[----:B------:R-:W-:Y:S01]  /*8300*/  HMMA.16816.F32.BF16 R28, R40, R56, R28 ;  /* 0x00000038281c723c */ /* 0x000fe2000004181c */
[----:B0-----:R-:W-:Y:S04]  /*8310*/  STL.64 [R1+0xa90], R26 ;  /* 0x000a901a01007387 */ /* 0x001fe80000100a00 */
[----:B------:R0:W-:Y:S04]  /*8320*/  STL.64 [R1+0xa88], R24 ;  /* 0x000a881801007387 */ /* 0x0001e80000100a00 */
[----:B------:R-:W2:Y:S04]  /*8330*/  LDL.LU.64 R58, [R1+0xac0] ;  /* 0x000ac000013a7983 */ /* 0x000ea80000300a00 */
[----:B------:R-:W2:Y:S01]  /*8340*/  LDL.LU.64 R56, [R1+0xab8] ;  /* 0x000ab80001387983 */ /* 0x000ea20000300a00 */
[----:B------:R-:W-:Y:S01]  /*8350*/  IMAD.MOV.U32 R14, RZ, RZ, R54 ;  /* 0x000000ffff0e7224 */ /* 0x000fe200078e0036 */
[----:B------:R-:W-:-:S02]  /*8360*/  MOV R15, R55 ;  /* 0x00000037000f7202 */ /* 0x000fc40000000f00 */
[----:B------:R-:W3:Y:S01]  /*8370*/  LDL.LU.64 R54, [R1+0xab0] ;  /* 0x000ab00001367983 */ /* 0x000ee20000300a00 */
[C---:B--2---:R-:W-:Y:S03]  /*8380*/  HMMA.16816.F32.BF16 R56, R40.reuse, R52, R56 ;  /* 0x000000342838723c */ /* 0x044fe60000041838 */
[----:B------:R-:W3:Y:S01]  /*8390*/  LDL.LU.64 R52, [R1+0xaa8] ;  /* 0x000aa80001347983 */ /* 0x000ee20000300a00 */
[----:B------:R-:W-:Y:S02]  /*83a0*/  IMAD.MOV.U32 R11, RZ, RZ, R7 ;  /* 0x000000ffff0b7224 */ /* 0x000fe400078e0007 */
[----:B0-----:R-:W-:Y:S02]  /*83b0*/  IMAD.MOV.U32 R24, RZ, RZ, R6 ;  /* 0x000000ffff187224 */ /* 0x001fe400078e0006 */
[----:B------:R-:W2:Y:S01]  /*83c0*/  LDL.LU.64 R6, [R1+0xaa0] ;  /* 0x000aa00001067983 */ /* 0x000ea20000300a00 */
[----:B------:R-:W-:Y:S01]  /*83d0*/  IMAD.MOV.U32 R25, RZ, RZ, R0 ;  /* 0x000000ffff197224 */ /* 0x000fe200078e0000 */
[C---:B---3--:R-:W-:Y:S02]  /*83e0*/  HMMA.16816.F32.BF16 R52, R40.reuse, R4, R52 ;  /* 0x000000042834723c */ /* 0x048fe40000041834 */
[----:B------:R-:W2:Y:S04]  /*83f0*/  LDL.LU.64 R4, [R1+0xa98] ;  /* 0x000a980001047983 */ /* 0x000ea80000300a00 */
[----:B------:R-:W3:Y:S02]  /*8400*/  LDL.LU.64 R26, [R1+0xa90] ;  /* 0x000a9000011a7983 */ /* 0x000ee40000300a00 */
[C---:B------:R-:W-:Y:S08]  /*8410*/  HMMA.16816.F32.BF16 R16, R40.reuse, R44, R16 ;  /* 0x0000002c2810723c */ /* 0x040ff00000041810 */
[C---:B--2---:R-:W-:Y:S01]  /*8420*/  HMMA.16816.F32.BF16 R4, R40.reuse, R24, R4 ;  /* 0x000000182804723c */ /* 0x044fe20000041804 */
[----:B------:R-:W3:Y:S07]  /*8430*/  LDL.LU.64 R24, [R1+0xa88] ;  /* 0x000a880001187983 */ /* 0x000eee0000300a00 */
[C---:B------:R-:W-:Y:S08]  /*8440*/  HMMA.16816.F32.BF16 R20, R40.reuse, R8, R20 ;  /* 0x000000082814723c */ /* 0x040ff00000041814 */
[C---:B------:R-:W-:Y:S08]  /*8450*/  HMMA.16816.F32.BF16 R32, R40.reuse, R12, R32 ;  /* 0x0000000c2820723c */ /* 0x040ff00000041820 */
[----:B------:R-:W-:Y:S01]  /*8460*/  HMMA.16816.F32.BF16 R36, R40, R48, R36 ;  /* 0x000000302824723c */ /* 0x000fe20000041824 */
[----:B------:R-:W-:Y:S01]  /*8470*/  MOV R42, R10 ;  /* 0x0000000a002a7202 */ /* 0x000fe20000000f00 */
[----:B------:R-:W-:Y:S01]  /*8480*/  IMAD.MOV.U32 R43, RZ, RZ, R11 ;  /* 0x000000ffff2b7224 */ /* 0x000fe200078e000b */
[----:B------:R-:W2:Y:S04]  /*8490*/  LDL.LU R10, [R1+0xa84] ;  /* 0x000a8400010a7983 */ /* 0x000ea80000300800 */
[----:B------:R-:W2:Y:S01]  /*84a0*/  LDL.LU R11, [R1+0xa80] ;  /* 0x000a8000010b7983 */ /* 0x000ea20000300800 */
[----:B---3--:R-:W-:Y:S01]  /*84b0*/  HMMA.16816.F32.BF16 R16, R24, R46, R16 ;  /* 0x0000002e1810723c */ /* 0x008fe20000041810 */
[----:B------:R-:W-:Y:S01]  /*84c0*/  MOV R46, R14 ;  /* 0x0000000e002e7202 */ /* 0x000fe20000000f00 */
[----:B------:R-:W-:Y:S01]  /*84d0*/  IMAD.MOV.U32 R47, RZ, RZ, R15 ;  /* 0x000000ffff2f7224 */ /* 0x000fe200078e000f */
[----:B------:R-:W3:Y:S04]  /*84e0*/  LDL.LU R14, [R1+0xa7c] ;  /* 0x000a7c00010e7983 */ /* 0x000ee80000300800 */
[----:B------:R-:W3:-:S12]  /*84f0*/  LDL.LU R15, [R1+0xa78] ;  /* 0x000a7800010f7983 */ /* 0x000ed80000300800 */
[----:B------:R-:W-:Y:S02]  /*8500*/  IMAD.MOV.U32 R8, RZ, RZ, R18 ;  /* 0x000000ffff087224 */ /* 0x000fe400078e0012 */
[----:B------:R-:W-:Y:S02]  /*8510*/  IMAD.MOV.U32 R18, RZ, RZ, R51 ;  /* 0x000000ffff127224 */ /* 0x000fe400078e0033 */
[----:B------:R-:W4:Y:S01]  /*8520*/  LDL.LU R51, [R1+0xa74] ;  /* 0x000a740001337983 */ /* 0x000f220000300800 */
[----:B------:R-:W-:Y:S01]  /*8530*/  IMAD.MOV.U32 R0, RZ, RZ, R19 ;  /* 0x000000ffff007224 */ /* 0x000fe200078e0013 */
[----:B------:R-:W-:Y:S02]  /*8540*/  MOV R19, R3 ;  /* 0x0000000300137202 */ /* 0x000fe40000000f00 */
[----:B------:R-:W5:Y:S01]  /*8550*/  LDL.LU R3, [R1+0xa70] ;  /* 0x000a700001037983 */ /* 0x000f620000300800 */
[----:B--2---:R-:W-:Y:S01]  /*8560*/  HMMA.16816.F32.BF16 R20, R24, R10, R20 ;  /* 0x0000000a1814723c */ /* 0x004fe20000041814 */
[----:B------:R-:W-:Y:S01]  /*8570*/  IMAD.MOV.U32 R12, RZ, RZ, R16 ;  /* 0x000000ffff0c7224 */ /* 0x000fe200078e0010 */
[----:B------:R-:W-:-:S15]  /*8580*/  MOV R9, R17 ;  /* 0x0000001100097202 */ /* 0x000fde0000000f00 */
[----:B------:R-:W-:Y:S02]  /*8590*/  NOP ;  /* 0x0000000000007918 */ /* 0x000fe40000000000 */
[----:B------:R-:W-:Y:S01]  /*85a0*/  IMAD.MOV.U32 R40, RZ, RZ, R20 ;  /* 0x000000ffff287224 */ /* 0x000fe200078e0014 */
[----:B------:R-:W-:Y:S01]  /*85b0*/  MOV R16, R22 ;  /* 0x0000001600107202 */ /* 0x000fe20000000f00 */
[----:B------:R-:W-:Y:S02]  /*85c0*/  IMAD.MOV.U32 R17, RZ, RZ, R21 ;  /* 0x000000ffff117224 */ /* 0x000fe400078e0015 */
[----:B------:R-:W-:Y:S01]  /*85d0*/  IMAD.MOV.U32 R13, RZ, RZ, R23 ;  /* 0x000000ffff0d7224 */ /* 0x000fe200078e0017 */
[----:B------:R-:W-:Y:S01]  /*85e0*/  HMMA.16816.F32.BF16 R52, R24, R42, R52 ;  /* 0x0000002a1834723c */ /* 0x000fe20000041834 */
[----:B------:R-:W-:Y:S01]  /*85f0*/  IMAD.MOV.U32 R10, RZ, RZ, R61 ;  /* 0x000000ffff0a7224 */ /* 0x000fe200078e003d */
[----:B------:R-:W-:-:S07]  /*8600*/  MOV R11, R60 ;  /* 0x0000003c000b7202 */ /* 0x000fce0000000f00 */
[C---:B------:R-:W-:Y:S08]  /*8610*/  HMMA.16816.F32.BF16 R28, R24.reuse, R10, R28 ;  /* 0x0000000a181c723c */ /* 0x040ff0000004181c */
[C---:B------:R-:W-:Y:S08]  /*8620*/  HMMA.16816.F32.BF16 R56, R24.reuse, R46, R56 ;  /* 0x0000002e1838723c */ /* 0x040ff00000041838 */
[C---:B---3--:R-:W-:Y:S08]  /*8630*/  HMMA.16816.F32.BF16 R20, R24.reuse, R14, R32 ;  /* 0x0000000e1814723c */ /* 0x048ff00000041820 */
[C---:B----4-:R-:W-:Y:S11]  /*8640*/  HMMA.16816.F32.BF16 R36, R24.reuse, R50, R36 ;  /* 0x000000321824723c */ /* 0x050ff60000041824 */
[----:B------:R0:W-:Y:S04]  /*8650*/  STL.64 [R1+0xa58], R22 ;  /* 0x000a581601007387 */ /* 0x0001e80000100a00 */
[----:B------:R1:W-:Y:S04]  /*8660*/  STL.64 [R1+0xa50], R20 ;  /* 0x000a501401007387 */ /* 0x0003e80000100a00 */
[----:B-----5:R-:W-:Y:S01]  /*8670*/  LDSM.16.M88.4 R32, [R3+UR6+0x21180] ;  /* 0x021180060320783b */ /* 0x020fe20008000200 */
[----:B0-----:R-:W-:Y:S01]  /*8680*/  MOV R22, R16 ;  /* 0x0000001000167202 */ /* 0x001fe20000000f00 */
[----:B------:R-:W-:Y:S01]  /*8690*/  IMAD.MOV.U32 R23, RZ, RZ, R13 ;  /* 0x000000ffff177224 */ /* 0x000fe200078e000d */
[----:B------:R-:W-:Y:S01]  /*86a0*/  HMMA.16816.F32.BF16 R24, R24, R18, R4 ;  /* 0x000000121818723c */ /* 0x000fe20000041804 */
[----:B------:R-:W-:Y:S01]  /*86b0*/  LDSM.16.M88.4 R4, [R3+UR6+0x25180] ;  /* 0x025180060304783b */ /* 0x000fe20008000200 */
[----:B-1----:R-:W-:-:S02]  /*86c0*/  IMAD.MOV.U32 R20, RZ, RZ, R40 ;  /* 0x000000ffff147224 */ /* 0x002fc400078e0028 */
[----:B------:R-:W-:Y:S01]  /*86d0*/  IMAD.MOV.U32 R21, RZ, RZ, R17 ;  /* 0x000000ffff157224 */ /* 0x000fe200078e0011 */
[----:B------:R-:W-:Y:S04]  /*86e0*/  STL.64 [R1+0xa68], R22 ;  /* 0x000a681601007387 */ /* 0x000fe80000100a00 */
[----:B------:R0:W-:Y:S04]  /*86f0*/  STL.64 [R1+0xa60], R20 ;  /* 0x000a601401007387 */ /* 0x0001e80000100a00 */
[----:B------:R-:W-:Y:S04]  /*8700*/  STL.64 [R1+0xa48], R38 ;  /* 0x000a482601007387 */ /* 0x000fe80000100a00 */
[----:B------:R-:W-:Y:S01]  /*8710*/  STL.64 [R1+0xa40], R36 ;  /* 0x000a402401007387 */ /* 0x000fe20000100a00 */
[----:B0-----:R-:W-:-:S03]  /*8720*/  IMAD.MOV.U32 R20, RZ, RZ, R12 ;  /* 0x000000ffff147224 */ /* 0x001fc600078e000c */
[----:B------:R-:W-:Y:S04]  /*8730*/  LDSM.16.MT88.4 R40, [R2+0x1c000] ;  /* 0x01c000000228783b */ /* 0x000fe80000004200 */
[----:B------:R-:W0:Y:S04]  /*8740*/  LDSM.16.M88.4 R12, [R3+UR6+0x20180] ;  /* 0x02018006030c783b */ /* 0x000e280008000200 */
[----:B------:R-:W1:Y:S01]  /*8750*/  LDSM.16.M88.4 R36, [R3+UR6+0x22180] ;  /* 0x022180060324783b */ /* 0x000e620008000200 */
[----:B------:R-:W-:Y:S01]  /*8760*/  MOV R21, R9 ;  /* 0x0000000900157202 */ /* 0x000fe20000000f00 */
[----:B------:R-:W-:-:S02]  /*8770*/  IMAD.MOV.U32 R22, RZ, RZ, R8 ;  /* 0x000000ffff167224 */ /* 0x000fc400078e0008 */
[----:B------:R-:W-:Y:S01]  /*8780*/  IMAD.MOV.U32 R23, RZ, RZ, R0 ;  /* 0x000000ffff177224 */ /* 0x000fe200078e0000 */
[----:B------:R-:W-:Y:S04]  /*8790*/  STL.64 [R1+0xa30], R30 ;  /* 0x000a301e01007387 */ /* 0x000fe80000100a00 */
[----:B------:R-:W-:Y:S04]  /*87a0*/  STL.64 [R1+0xa28], R28 ;  /* 0x000a281c01007387 */ /* 0x000fe80000100a00 */
[----:B------:R-:W-:Y:S04]  /*87b0*/  STL [R1+0xa3c], R58 ;  /* 0x000a3c3a01007387 */ /* 0x000fe80000100800 */
[----:B------:R-:W-:Y:S04]  /*87c0*/  STL [R1+0xa38], R59 ;  /* 0x000a383b01007387 */ /* 0x000fe80000100800 */
[----:B------:R-:W2:Y:S04]  /*87d0*/  LDSM.16.M88.4 R28, [R3+UR6+0x23180] ;  /* 0x02318006031c783b */ /* 0x000ea80008000200 */
[----:B------:R-:W-:Y:S04]  /*87e0*/  LDSM.16.M88.4 R8, [R3+UR6+0x24180] ;  /* 0x024180060308783b */ /* 0x000fe80008000200 */
[----:B------:R-:W3:Y:S04]  /*87f0*/  LDSM.16.M88.4 R48, [R3+UR6+0x26180] ;  /* 0x026180060330783b */ /* 0x000ee80008000200 */
[----:B------:R-:W4:Y:S04]  /*8800*/  LDSM.16.M88.4 R44, [R3+UR6+0x27180] ;  /* 0x02718006032c783b */ /* 0x000f280008000200 */
[----:B0-----:R0:W-:Y:S04]  /*8810*/  STL.64 [R1+0x18], R14 ;  /* 0x0000180e01007387 */ /* 0x0011e80000100a00 */
[----:B-1----:R-:W-:Y:S04]  /*8820*/  STL [R1+0x38], R38 ;  /* 0x0000382601007387 */ /* 0x002fe80000100800 */
[----:B------:R1:W5:Y:S01]  /*8830*/  LDSM.16.MT88.4 R16, [R2+0x1e000] ;  /* 0x01e000000210783b */ /* 0x0003620000004200 */
[----:B0-----:R-:W-:Y:S03]  /*8840*/  HMMA.16816.F32.BF16 R12, R40, R12, R20 ;  /* 0x0000000c280c723c */ /* 0x001fe60000041814 */
[----:B------:R-:W2:Y:S04]  /*8850*/  LDL.LU.64 R22, [R1+0xa68] ;  /* 0x000a680001167983 */ /* 0x000ea80000300a00 */
[----:B------:R-:W2:Y:S01]  /*8860*/  LDL.LU.64 R20, [R1+0xa60] ;  /* 0x000a600001147983 */ /* 0x000ea20000300a00 */
[----:B------:R-:W-:Y:S01]  /*8870*/  MOV R58, R34 ;  /* 0x00000022003a7202 */ /* 0x000fe20000000f00 */
[----:B------:R-:W-:-:S02]  /*8880*/  IMAD.MOV.U32 R59, RZ, RZ, R35 ;  /* 0x000000ffff3b7224 */ /* 0x000fc400078e0023 */
[----:B-1----:R-:W3:Y:S01]  /*8890*/  LDL.64 R2, [R1+0x598] ;  /* 0x0005980001027983 */ /* 0x002ee20000100a00 */
[----:B--2---:R-:W-:Y:S03]  /*88a0*/  HMMA.16816.F32.BF16 R32, R40, R32, R20 ;  /* 0x000000202820723c */ /* 0x004fe60000041814 */
[----:B------:R-:W2:Y:S04]  /*88b0*/  LDL.LU.64 R22, [R1+0xa58] ;  /* 0x000a580001167983 */ /* 0x000ea80000300a00 */
[----:B------:R-:W2:Y:S01]  /*88c0*/  LDL.LU.64 R20, [R1+0xa50] ;  /* 0x000a500001147983 */ /* 0x000ea20000300a00 */
[----:B------:R-:W-:-:S11]  /*88d0*/  IMAD.MOV.U32 R61, RZ, RZ, R39 ;  /* 0x000000ffff3d7224 */ /* 0x000fd600078e0027 */
[----:B------:R0:W-:Y:S04]  /*88e0*/  STL.64 [R1+0xa18], R34 ;  /* 0x000a182201007387 */ /* 0x0001e80000100a00 */
[----:B------:R-:W-:Y:S04]  /*88f0*/  STL.64 [R1+0xa10], R32 ;  /* 0x000a102001007387 */ /* 0x000fe80000100a00 */
[----:B0-----:R-:W5:Y:S04]  /*8900*/  LDL.LU R34, [R1+0x18] ;  /* 0x0000180001227983 */ /* 0x001f680000300800 */
[----:B------:R-:W5:Y:S04]  /*8910*/  LDL.LU R35, [R1+0x1c] ;  /* 0x00001c0001237983 */ /* 0x000f680000300800 */
[----:B------:R-:W3:Y:S01]  /*8920*/  LDL.LU.64 R38, [R1+0xa48] ;  /* 0x000a480001267983 */ /* 0x000ee20000300a00 */
[----:B--2---:R-:W-:Y:S03]  /*8930*/  HMMA.16816.F32.BF16 R20, R40, R36, R20 ;  /* 0x000000242814723c */ /* 0x004fe60000041814 */
[----:B------:R-:W3:Y:S01]  /*8940*/  LDL.LU.64 R36, [R1+0xa40] ;  /* 0x000a400001247983 */ /* 0x000ee20000300a00 */
[----:B------:R-:W-:Y:S01]  /*8950*/  MOV R60, R30 ;  /* 0x0000001e003c7202 */ /* 0x000fe20000000f00 */
[----:B------:R-:W-:-:S14]  /*8960*/  IMAD.MOV.U32 R0, RZ, RZ, R31 ;  /* 0x000000ffff007224 */ /* 0x000fdc00078e001f */
[----:B------:R0:W-:Y:S04]  /*8970*/  STL.64 [R1+0xa08], R22 ;  /* 0x000a081601007387 */ /* 0x0001e80000100a00 */
[----:B------:R-:W-:Y:S01]  /*8980*/  STL.64 [R1+0xa00], R20 ;  /* 0x000a001401007387 */ /* 0x000fe20000100a00 */
[----:B0-----:R-:W-:Y:S01]  /*8990*/  IMAD.MOV.U32 R22, RZ, RZ, R58 ;  /* 0x000000ffff167224 */ /* 0x001fe200078e003a */
[----:B------:R-:W-:Y:S02]  /*89a0*/  MOV R23, R59 ;  /* 0x0000003b00177202 */ /* 0x000fe40000000f00 */
[----:B------:R-:W2:Y:S04]  /*89b0*/  LDL.LU R58, [R1+0xa3c] ;  /* 0x000a3c00013a7983 */ /* 0x000ea80000300800 */
[----:B------:R-:W2:Y:S04]  /*89c0*/  LDL.LU R59, [R1+0xa38] ;  /* 0x000a3800013b7983 */ /* 0x000ea80000300800 */
[----:B------:R-:W2:Y:S01]  /*89d0*/  LDL.LU.64 R30, [R1+0xa30] ;  /* 0x000a3000011e7983 */ /* 0x000ea20000300a00 */
[C---:B---3--:R-:W-:Y:S03]  /*89e0*/  HMMA.16816.F32.BF16 R36, R40.reuse, R28, R36 ;  /* 0x0000001c2824723c */ /* 0x048fe60000041824 */
[----:B------:R-:W3:Y:S05]  /*89f0*/  LDL.LU.64 R28, [R1+0xa28] ;  /* 0x000a2800011c7983 */ /* 0x000eea0000300a00 */
[C---:B------:R-:W-:Y:S08]  /*8a00*/  HMMA.16816.F32.BF16 R52, R40.reuse, R48, R52 ;  /* 0x000000302834723c */ /* 0x040ff00000041834 */
[----:B----4-:R-:W-:Y:S03]  /*8a10*/  HMMA.16816.F32.BF16 R24, R40, R44, R24 ;  /* 0x0000002c2818723c */ /* 0x010fe60000041818 */
[----:B------:R0:W-:Y:S04]  /*8a20*/  STL.64 [R1+0x9f8], R38 ;  /* 0x0009f82601007387 */ /* 0x0001e80000100a00 */
[----:B------:R1:W-:Y:S01]  /*8a30*/  STL.64 [R1+0x9f0], R36 ;  /* 0x0009f02401007387 */ /* 0x0003e20000100a00 */
[----:B-----5:R-:W-:Y:S03]  /*8a40*/  HMMA.16816.F32.BF16 R12, R16, R34, R12 ;  /* 0x00000022100c723c */ /* 0x020fe6000004180c */
[----:B0-----:R-:W4:Y:S01]  /*8a50*/  LDL.LU R38, [R1+0x38] ;  /* 0x0000380001267983 */ /* 0x001f220000300800 */
[----:B------:R-:W-:-:S03]  /*8a60*/  IMAD.MOV.U32 R39, RZ, RZ, R61 ;  /* 0x000000ffff277224 */ /* 0x000fc600078e003d */
[----:B------:R-:W5:Y:S01]  /*8a70*/  LDL.LU R61, [R1+0xa20] ;  /* 0x000a2000013d7983 */ /* 0x000f620000300800 */
[C---:B--2---:R-:W-:Y:S03]  /*8a80*/  HMMA.16816.F32.BF16 R56, R40.reuse, R4, R56 ;  /* 0x000000042838723c */ /* 0x044fe60000041838 */
[----:B------:R-:W2:Y:S04]  /*8a90*/  LDL.64 R4, [R1+0x590] ;  /* 0x0005900001047983 */ /* 0x000ea80000100a00 */
[----:B------:R-:W2:Y:S04]  /*8aa0*/  LDL.64 R48, [R1+0x570] ;  /* 0x0005700001307983 */ /* 0x000ea80000100a00 */
[----:B------:R-:W2:Y:S01]  /*8ab0*/  LDL.64 R44, [R1+0x580] ;  /* 0x00058000012c7983 */ /* 0x000ea20000100a00 */
[----:B---3--:R-:W-:Y:S03]  /*8ac0*/  HMMA.16816.F32.BF16 R28, R40, R8, R28 ;  /* 0x00000008281c723c */ /* 0x008fe6000004181c */
[----:B------:R-:W3:Y:S04]  /*8ad0*/  LDL.64 R8, [R1+0x578] ;  /* 0x0005780001087983 */ /* 0x000ee80000100a00 */
[----:B------:R-:W2:Y:S04]  /*8ae0*/  LDL.LU.64 R34, [R1+0xa18] ;  /* 0x000a180001227983 */ /* 0x000ea80000300a00 */
[----:B------:R-:W2:Y:S02]  /*8af0*/  LDL.LU.64 R32, [R1+0xa10] ;  /* 0x000a100001207983 */ /* 0x000ea40000300a00 */
[----:B--2---:R-:W-:Y:S02]  /*8b00*/  HMMA.16816.F32.BF16 R32, R16, R22, R32 ;  /* 0x000000161020723c */ /* 0x004fe40000041820 */
[----:B------:R-:W4:Y:S04]  /*8b10*/  LDL.LU.64 R22, [R1+0xa08] ;  /* 0x000a080001167983 */ /* 0x000f280000300a00 */
[----:B------:R-:W4:Y:S01]  /*8b20*/  LDL.LU.64 R20, [R1+0xa00] ;  /* 0x000a000001147983 */ /* 0x000f220000300a00 */
[----:B-----5:R-:W-:-:S05]  /*8b30*/  IMAD.WIDE R2, R61, 0x2, R2 ;  /* 0x000000023d027825 */ /* 0x020fca00078e0202 */
[----:B------:R-:W2:Y:S01]  /*8b40*/  LDG.E.U16 R41, desc[UR8][R2.64] ;  /* 0x0000000802297981 */ /* 0x000ea2000c1e1500 */
[C---:B------:R-:W-:Y:S08]  /*8b50*/  HMMA.16816.F32.BF16 R28, R16.reuse, R10, R28 ;  /* 0x0000000a101c723c */ /* 0x040ff0000004181c */
[----:B----4-:R-:W-:Y:S01]  /*8b60*/  HMMA.16816.F32.BF16 R20, R16, R38, R20 ;  /* 0x000000261014723c */ /* 0x010fe20000041814 */
[----:B------:R-:W4:Y:S04]  /*8b70*/  LDL.LU.64 R38, [R1+0x9f8] ;  /* 0x0009f80001267983 */ /* 0x000f280000300a00 */
[----:B-1----:R-:W4:Y:S04]  /*8b80*/  LDL.LU.64 R36, [R1+0x9f0] ;  /* 0x0009f00001247983 */ /* 0x002f280000300a00 */
[----:B------:R-:W5:Y:S01]  /*8b90*/  LDL.64 R2, [R1+0x588] ;  /* 0x0005880001027983 */ /* 0x000f620000100a00 */
[----:B------:R-:W-:Y:S01]  /*8ba0*/  IMAD.MOV.U32 R42, RZ, RZ, R60 ;  /* 0x000000ffff2a7224 */ /* 0x000fe200078e003c */
[----:B------:R-:W-:Y:S01]  /*8bb0*/  MOV R43, R0 ;  /* 0x00000000002b7202 */ /* 0x000fe20000000f00 */
[----:B---3--:R-:W-:-:S04]  /*8bc0*/  IMAD.WIDE R8, R61, 0x2, R8 ;  /* 0x000000023d087825 */ /* 0x008fc800078e0208 */
[----:B------:R-:W-:-:S05]  /*8bd0*/  IMAD.WIDE R4, R61, 0x2, R4 ;  /* 0x000000023d047825 */ /* 0x000fca00078e0204 */
[----:B------:R0:W3:Y:S01]  /*8be0*/  LDG.E.U16 R60, desc[UR8][R4.64] ;  /* 0x00000008043c7981 */ /* 0x0000e2000c1e1500 */
[----:B------:R-:W-:-:S06]  /*8bf0*/  IMAD.WIDE R10, R61, 0x2, R48 ;  /* 0x000000023d0a7825 */ /* 0x000fcc00078e0230 */
[----:B------:R-:W3:Y:S01]  /*8c00*/  LDG.E.U16 R10, desc[UR8][R10.64] ;  /* 0x000000080a0a7981 */ /* 0x000ee2000c1e1500 */
[----:B0-----:R-:W-:-:S05]  /*8c10*/  IMAD.WIDE R4, R61, 0x2, R44 ;  /* 0x000000023d047825 */ /* 0x001fca00078e022c */
[----:B------:R-:W3:Y:S01]  /*8c20*/  LDG.E.U16 R44, desc[UR8][R4.64] ;  /* 0x00000008042c7981 */ /* 0x000ee2000c1e1500 */
[----:B------:R-:W0:Y:S01]  /*8c30*/  S2R R0, SR_TID.X ;  /* 0x0000000000007919 */ /* 0x000e220000002100 */
[----:B----4-:R-:W-:Y:S02]  /*8c40*/  HMMA.16816.F32.BF16 R36, R16, R42, R36 ;  /* 0x0000002a1024723c */ /* 0x010fe40000041824 */
[----:B------:R-:W4:Y:S04]  /*8c50*/  LDL.64 R42, [R1+0x568] ;  /* 0x00056800012a7983 */ /* 0x000f280000100a00 */
[----:B--2---:R1:W-:Y:S04]  /*8c60*/  STL [R1+0x24], R41 ;  /* 0x0000242901007387 */ /* 0x0043e80000100800 */
[----:B-1----:R-:W2:Y:S04]  /*8c70*/  LDL.64 R40, [R1+0x560] ;  /* 0x0005600001287983 */ /* 0x002ea80000100a00 */
[----:B------:R1:W-:Y:S01]  /*8c80*/  STL [R1+0x9d8], R30 ;  /* 0x0009d81e01007387 */ /* 0x0003e20000100800 */
[----:B-----5:R-:W-:-:S05]  /*8c90*/  IMAD.WIDE R2, R61, 0x2, R2 ;  /* 0x000000023d027825 */ /* 0x020fca00078e0202 */
[----:B------:R4:W5:Y:S04]  /*8ca0*/  LDG.E.U16 R45, desc[UR8][R2.64] ;  /* 0x00000008022d7981 */ /* 0x000968000c1e1500 */
[----:B-1----:R-:W3:Y:S04]  /*8cb0*/  LDG.E.U16 R30, desc[UR8][R8.64] ;  /* 0x00000008081e7981 */ /* 0x002ee8000c1e1500 */
[----:B------:R-:W3:Y:S01]  /*8cc0*/  LDL R8, [R1+0x30c] ;  /* 0x00030c0001087983 */ /* 0x000ee20000100800 */
[----:B------:R-:W-:Y:S01]  /*8cd0*/  HMMA.16816.F32.BF16 R56, R16, R6, R56 ;  /* 0x000000061038723c */ /* 0x000fe20000041838 */
[----:B0-----:R-:W-:-:S07]  /*8ce0*/  IMAD.SHL.U32 R0, R0, 0x2, RZ ;  /* 0x0000000200007824 */ /* 0x001fce00078e00ff */
[----:B------:R-:W-:Y:S01]  /*8cf0*/  HMMA.16816.F32.BF16 R52, R16, R50, R52 ;  /* 0x000000321034723c */ /* 0x000fe20000041834 */
[----:B------:R-:W-:-:S04]  /*8d00*/  LOP3.LUT R0, R0, 0x6, RZ, 0xc0, !PT ;  /* 0x0000000600007812 */ /* 0x000fc800078ec0ff */
[----:B------:R-:W-:-:S06]  /*8d10*/  IADD3 R0, P1, PT, R0, UR4, RZ ;  /* 0x0000000400007c10 */ /* 0x000fcc000ff3e0ff */
[----:B------:R-:W-:Y:S04]  /*8d20*/  STL [R1+0x9e0], R58 ;  /* 0x0009e03a01007387 */ /* 0x000fe80000100800 */
[----:B------:R-:W-:Y:S04]  /*8d30*/  STL [R1+0x9dc], R59 ;  /* 0x0009dc3b01007387 */ /* 0x000fe80000100800 */
[----:B------:R-:W5:Y:S01]  /*8d40*/  LDL.64 R6, [R1+0x558] ;  /* 0x0005580001067983 */ /* 0x000f620000100a00 */
[----:B------:R-:W-:Y:S01]  /*8d50*/  FMUL R33, R33, UR10 ;  /* 0x0000000a21217c20 */ /* 0x000fe20008400000 */
[----:B----4-:R-:W-:-:S02]  /*8d60*/  IMAD.WIDE R2, R61, 0x2, R42 ;  /* 0x000000023d027825 */ /* 0x010fc400078e022a */
[----:B------:R-:W4:Y:S04]  /*8d70*/  LDL.64 R42, [R1+0x550] ;  /* 0x00055000012a7983 */ /* 0x000f280000100a00 */
[----:B------:R0:W4:Y:S01]  /*8d80*/  LDG.E.U16 R9, desc[UR8][R2.64] ;  /* 0x0000000802097981 */ /* 0x000122000c1e1500 */
[----:B--2---:R-:W-:-:S03]  /*8d90*/  IMAD.WIDE R4, R61, 0x2, R40 ;  /* 0x000000023d047825 */ /* 0x004fc600078e0228 */
[----:B------:R-:W2:Y:S01]  /*8da0*/  LDL.64 R40, [R1+0x548] ;  /* 0x0005480001287983 */ /* 0x000ea20000100a00 */
[----:B0-----:R-:W-:Y:S01]  /*8db0*/  IADD3 R3, P6, PT, R0, 0x9, RZ ;  /* 0x0000000900037810 */ /* 0x001fe20007fde0ff */
[----:B------:R-:W-:Y:S02]  /*8dc0*/  IMAD.X R2, RZ, RZ, UR5, P1 ;  /* 0x00000005ff027e24 */ /* 0x000fe400088e06ff */
[----:B------:R3:W-:Y:S04]  /*8dd0*/  STL [R1+0x9e8], R54 ;  /* 0x0009e83601007387 */ /* 0x0007e80000100800 */
[----:B------:R-:W-:Y:S04]  /*8de0*/  STL [R1+0x9e4], R55 ;  /* 0x0009e43701007387 */ /* 0x000fe80000100800 */
[----:B------:R0:W2:Y:S01]  /*8df0*/  LDG.E.U16 R5, desc[UR8][R4.64] ;  /* 0x0000000804057981 */ /* 0x0000a2000c1e1500 */
[----:B---3--:R-:W-:-:S02]  /*8e00*/  LOP3.LUT R54, R8, 0x8, RZ, 0xfc, !PT ;  /* 0x0000000808367812 */ /* 0x008fc400078efcff */
[C---:B------:R-:W-:Y:S02]  /*8e10*/  ISETP.GT.U32.AND P4, PT, R3.reuse, R8, PT ;  /* 0x000000080300720c */ /* 0x040fe40003f84070 */
[----:B------:R-:W-:Y:S02]  /*8e20*/  ISETP.GT.U32.AND P3, PT, R3, R54, PT ;  /* 0x000000360300720c */ /* 0x000fe40003f64070 */
[----:B------:R-:W-:Y:S01]  /*8e30*/  IADD3.X R3, PT, PT, RZ, R2, RZ, P6, !PT ;  /* 0x00000002ff037210 */ /* 0x000fe200037fe4ff */
[----:B------:R-:W-:Y:S03]  /*8e40*/  STL [R1+0x20], R60 ;  /* 0x0000203c01007387 */ /* 0x000fe60000100800 */
[C---:B------:R-:W-:Y:S01]  /*8e50*/  ISETP.GT.U32.AND.EX P4, PT, R3.reuse, RZ, PT, P4 ;  /* 0x000000ff0300720c */ /* 0x040fe20003f84140 */
[----:B-----5:R-:W-:Y:S01]  /*8e60*/  STL [R1+0x1c], R45 ;  /* 0x00001c2d01007387 */ /* 0x020fe20000100800 */
[----:B------:R-:W-:-:S02]  /*8e70*/  ISETP.GT.U32.AND.EX P3, PT, R3, RZ, PT, P3 ;  /* 0x000000ff0300720c */ /* 0x000fc40003f64130 */
[----:B------:R-:W-:Y:S01]  /*8e80*/  FSEL R3, R33, -INF , !P4 ;  /* 0xff80000021037808 */ /* 0x000fe20006000000 */
[----:B------:R-:W-:Y:S04]  /*8e90*/  STL [R1+0x18], R44 ;  /* 0x0000182c01007387 */ /* 0x000fe80000100800 */
[----:B------:R-:W-:Y:S04]  /*8ea0*/  STL [R1+0x14], R30 ;  /* 0x0000141e01007387 */ /* 0x000fe80000100800 */
[----:B------:R1:W-:Y:S04]  /*8eb0*/  STL [R1+0x10], R10 ;  /* 0x0000100a01007387 */ /* 0x0003e80000100800 */
[----:B-1----:R-:W3:Y:S04]  /*8ec0*/  LDL.64 R10, [R1+0x540] ;  /* 0x00054000010a7983 */ /* 0x002ee80000100a00 */
[----:B------:R1:W-:Y:S04]  /*8ed0*/  STL [R1+0x9ec], R3 ;  /* 0x0009ec0301007387 */ /* 0x0003e80000100800 */
[----:B-1----:R-:W5:Y:S01]  /*8ee0*/  LDL R3, [R1+0x30c] ;  /* 0x00030c0001037983 */ /* 0x002f620000100800 */
[----:B0-----:R-:W-:Y:S01]  /*8ef0*/  IADD3 R4, P0, PT, R0, 0x10, RZ ;  /* 0x0000001000047810 */ /* 0x001fe20007f1e0ff */
[----:B------:R-:W-:-:S03]  /*8f00*/  FMUL R35, R35, UR10 ;  /* 0x0000000a23237c20 */ /* 0x000fc60008400000 */
[C---:B------:R-:W-:Y:S02]  /*8f10*/  ISETP.GT.U32.AND P5, PT, R4.reuse, R8, PT ;  /* 0x000000080400720c */ /* 0x040fe40003fa4070 */
[----:B------:R-:W-:Y:S02]  /*8f20*/  ISETP.GT.U32.AND P2, PT, R4, R54, PT ;  /* 0x000000360400720c */ /* 0x000fe40003f44070 */
[----:B------:R-:W-:-:S04]  /*8f30*/  IADD3 R4, P6, PT, R0, 0x11, RZ ;  /* 0x0000001100047810 */ /* 0x000fc80007fde0ff */
[C---:B------:R-:W-:Y:S02]  /*8f40*/  ISETP.GT.U32.AND P1, PT, R4.reuse, R8, PT ;  /* 0x000000080400720c */ /* 0x040fe40003f24070 */
[----:B------:R-:W-:Y:S02]  /*8f50*/  ISETP.GT.U32.AND P4, PT, R4, R54, PT ;  /* 0x000000360400720c */ /* 0x000fe40003f84070 */
[----:B------:R-:W-:Y:S02]  /*8f60*/  FSEL R4, R35, -INF , !P3 ;  /* 0xff80000023047808 */ /* 0x000fe40005800000 */
[----:B------:R-:W-:Y:S01]  /*8f70*/  IADD3 R8, P3, PT, R0, 0x18, RZ ;  /* 0x0000001800087810 */ /* 0x000fe20007f7e0ff */
[----:B------:R-:W-:-:S03]  /*8f80*/  IMAD.X R60, RZ, RZ, R2, P6 ;  /* 0x000000ffff3c7224 */ /* 0x000fc600030e0602 */
[----:B------:R-:W-:Y:S01]  /*8f90*/  ISETP.GT.U32.AND P6, PT, R8, R54, PT ;  /* 0x000000360800720c */ /* 0x000fe20003fc4070 */
[C---:B------:R-:W-:Y:S01]  /*8fa0*/  IMAD.WIDE R6, R61.reuse, 0x2, R6 ;  /* 0x000000023d067825 */ /* 0x040fe200078e0206 */
[----:B------:R-:W-:Y:S04]  /*8fb0*/  HMMA.16816.F32.BF16 R24, R16, R46, R24 ;  /* 0x0000002e1018723c */ /* 0x000fe80000041818 */
[----:B------:R0:W3:Y:S04]  /*8fc0*/  LDG.E.U16 R45, desc[UR8][R6.64] ;  /* 0x00000008062d7981 */ /* 0x0000e8000c1e1500 */
[----:B----4-:R-:W-:Y:S04]  /*8fd0*/  STL [R1+0xc], R9 ;  /* 0x00000c0901007387 */ /* 0x010fe80000100800 */
[----:B------:R-:W4:Y:S04]  /*8fe0*/  LDL.64 R58, [R1+0x530] ;  /* 0x00053000013a7983 */ /* 0x000f280000100a00 */
[----:B--2---:R1:W-:Y:S01]  /*8ff0*/  STL [R1+0x8], R5 ;  /* 0x0000080501007387 */ /* 0x0043e20000100800 */
[----:B0-----:R-:W-:-:S03]  /*9000*/  IMAD.WIDE R6, R61, 0x2, R40 ;  /* 0x000000023d067825 */ /* 0x001fc600078e0228 */
[----:B------:R-:W2:Y:S04]  /*9010*/  LDL.64 R16, [R1+0x528] ;  /* 0x0005280001107983 */ /* 0x000ea80000100a00 */
[----:B------:R-:W4:Y:S01]  /*9020*/  LDL.64 R40, [R1+0x518] ;  /* 0x0005180001287983 */ /* 0x000f220000100a00 */
[----:B-1----:R-:W-:-:S03]  /*9030*/  IMAD.X R5, RZ, RZ, R2, P0 ;  /* 0x000000ffff057224 */ /* 0x002fc600000e0602 */
[----:B------:R-:W4:Y:S04]  /*9040*/  LDL.64 R50, [R1+0x508] ;  /* 0x0005080001327983 */ /* 0x000f280000100a00 */
[----:B------:R-:W4:Y:S04]  /*9050*/  LDL.64 R18, [R1+0x510] ;  /* 0x0005100001127983 */ /* 0x000f280000100a00 */
[----:B------:R-:W4:Y:S04]  /*9060*/  LDL.64 R48, [R1+0x500] ;  /* 0x0005000001307983 */ /* 0x000f280000100a00 */
[----:B------:R-:W4:Y:S04]  /*9070*/  LDG.E.U16 R35, desc[UR8][R6.64] ;  /* 0x0000000806237981 */ /* 0x000f28000c1e1500 */
[----:B------:R-:W4:Y:S01]  /*9080*/  LDL.64 R46, [R1+0x520] ;  /* 0x00052000012e7983 */ /* 0x000f220000100a00 */
[----:B-----5:R-:W-:Y:S01]  /*9090*/  ISETP.GT.U32.AND P0, PT, R8, R3, PT ;  /* 0x000000030800720c */ /* 0x020fe20003f04070 */
[----:B------:R-:W-:-:S05]  /*90a0*/  IMAD.WIDE R8, R61, 0x2, R42 ;  /* 0x000000023d087825 */ /* 0x000fca00078e022a */
[----:B------:R-:W5:Y:S04]  /*90b0*/  LDG.E.U16 R43, desc[UR8][R8.64] ;  /* 0x00000008082b7981 */ /* 0x000f68000c1e1500 */
[----:B------:R-:W5:Y:S01]  /*90c0*/  LDL.64 R8, [R1+0x538] ;  /* 0x0005380001087983 */ /* 0x000f620000100a00 */
[----:B---3--:R-:W-:Y:S01]  /*90d0*/  IMAD.WIDE R10, R61, 0x2, R10 ;  /* 0x000000023d0a7825 */ /* 0x008fe200078e020a */
[C---:B------:R-:W-:Y:S02]  /*90e0*/  ISETP.GT.U32.AND.EX P5, PT, R5.reuse, RZ, PT, P5 ;  /* 0x000000ff0500720c */ /* 0x040fe40003fa4150 */
[----:B------:R-:W-:Y:S02]  /*90f0*/  ISETP.GT.U32.AND.EX P2, PT, R5, RZ, PT, P2 ;  /* 0x000000ff0500720c */ /* 0x000fe40003f44120 */
[----:B------:R4:W3:Y:S01]  /*9100*/  LDG.E.U16 R5, desc[UR8][R10.64] ;  /* 0x000000080a057981 */ /* 0x0008e2000c1e1500 */
[----:B--2---:R-:W-:-:S04]  /*9110*/  IMAD.WIDE R16, R61, 0x2, R16 ;  /* 0x000000023d107825 */ /* 0x004fc800078e0210 */
[C---:B----4-:R-:W-:Y:S02]  /*9120*/  IMAD.WIDE R10, R61.reuse, 0x2, R40 ;  /* 0x000000023d0a7825 */ /* 0x050fe400078e0228 */
[----:B------:R-:W2:Y:S04]  /*9130*/  LDL.64 R40, [R1+0x4d0] ;  /* 0x0004d00001287983 */ /* 0x000ea80000100a00 */
[----:B------:R0:W4:Y:S01]  /*9140*/  LDG.E.U16 R30, desc[UR8][R10.64] ;  /* 0x000000080a1e7981 */ /* 0x000122000c1e1500 */
[----:B------:R-:W-:-:S04]  /*9150*/  IMAD.WIDE R18, R61, 0x2, R18 ;  /* 0x000000023d127825 */ /* 0x000fc800078e0212 */
[----:B0-----:R-:W-:-:S04]  /*9160*/  IMAD.WIDE R10, R61, 0x2, R48 ;  /* 0x000000023d0a7825 */ /* 0x001fc800078e0230 */
[----:B-----5:R-:W-:-:S06]  /*9170*/  IMAD.WIDE R6, R61, 0x2, R8 ;  /* 0x000000023d067825 */ /* 0x020fcc00078e0208 */
[----:B------:R-:W5:Y:S04]  /*9180*/  LDG.E.U16 R6, desc[UR8][R6.64] ;  /* 0x0000000806067981 */ /* 0x000f68000c1e1500 */
[----:B------:R0:W2:Y:S02]  /*9190*/  LDG.E.U16 R7, desc[UR8][R16.64] ;  /* 0x0000000810077981 */ /* 0x0000a4000c1e1500 */
[C---:B0-----:R-:W-:Y:S02]  /*91a0*/  IMAD.WIDE R16, R61.reuse, 0x2, R50 ;  /* 0x000000023d107825 */ /* 0x041fe400078e0232 */
[----:B------:R-:W2:Y:S04]  /*91b0*/  LDG.E.U16 R51, desc[UR8][R18.64] ;  /* 0x0000000812337981 */ /* 0x000ea8000c1e1500 */
[----:B------:R-:W2:Y:S04]  /*91c0*/  LDG.E.U16 R48, desc[UR8][R16.64] ;  /* 0x0000000810307981 */ /* 0x000ea8000c1e1500 */
[----:B------:R-:W2:Y:S04]  /*91d0*/  LDL.64 R18, [R1+0x4f0] ;  /* 0x0004f00001127983 */ /* 0x000ea80000100a00 */
[----:B------:R-:W3:Y:S01]  /*91e0*/  LDL.64 R16, [R1+0x4f8] ;  /* 0x0004f80001107983 */ /* 0x000ee20000100a00 */
[----:B------:R-:W-:-:S03]  /*91f0*/  IMAD.WIDE R8, R61, 0x2, R58 ;  /* 0x000000023d087825 */ /* 0x000fc600078e023a */
[----:B------:R-:W4:Y:S04]  /*9200*/  LDL.64 R58, [R1+0x4e8] ;  /* 0x0004e800013a7983 */ /* 0x000f280000100a00 */
[----:B------:R0:W4:Y:S02]  /*9210*/  LDG.E.U16 R44, desc[UR8][R8.64] ;  /* 0x00000008082c7981 */ /* 0x000124000c1e1500 */
[C---:B0-----:R-:W-:Y:S02]  /*9220*/  IMAD.WIDE R8, R61.reuse, 0x2, R46 ;  /* 0x000000023d087825 */ /* 0x041fe400078e022e */
[----:B------:R-:W4:Y:S04]  /*9230*/  LDL.64 R46, [R1+0x4d8] ;  /* 0x0004d800012e7983 */ /* 0x000f280000100a00 */
[----:B------:R-:W4:Y:S04]  /*9240*/  LDG.E.U16 R8, desc[UR8][R8.64] ;  /* 0x0000000808087981 */ /* 0x000f28000c1e1500 */
[----:B------:R3:W5:Y:S01]  /*9250*/  LDG.E.U16 R9, desc[UR8][R10.64] ;  /* 0x000000080a097981 */ /* 0x000762000c1e1500 */
[----:B--2---:R-:W-:-:S04]  /*9260*/  IMAD.WIDE R18, R61, 0x2, R18 ;  /* 0x000000023d127825 */ /* 0x004fc800078e0212 */
[----:B---3--:R-:W-:-:S06]  /*9270*/  IMAD.WIDE R10, R61, 0x2, R16 ;  /* 0x000000023d0a7825 */ /* 0x008fcc00078e0210 */
[----:B------:R-:W2:Y:S04]  /*9280*/  LDG.E.U16 R10, desc[UR8][R10.64] ;  /* 0x000000080a0a7981 */ /* 0x000ea8000c1e1500 */
[----:B------:R-:W3:Y:S04]  /*9290*/  LDG.E.U16 R11, desc[UR8][R18.64] ;  /* 0x00000008120b7981 */ /* 0x000ee8000c1e1500 */
[----:B------:R-:W2:Y:S01]  /*92a0*/  LDL.64 R18, [R1+0x4e0] ;  /* 0x0004e00001127983 */ /* 0x000ea20000100a00 */
[----:B----4-:R-:W-:-:S03]  /*92b0*/  IMAD.WIDE R16, R61, 0x2, R58 ;  /* 0x000000023d107825 */ /* 0x010fc600078e023a */
[----:B------:R-:W4:Y:S04]  /*92c0*/  LDL.64 R58, [R1+0x4a0] ;  /* 0x0004a000013a7983 */ /* 0x000f280000100a00 */
[----:B------:R2:W3:Y:S02]  /*92d0*/  LDG.E.U16 R33, desc[UR8][R16.64] ;  /* 0x0000000810217981 */ /* 0x0004e4000c1e1500 */
[----:B--2---:R-:W-:-:S04]  /*92e0*/  IMAD.WIDE R16, R61, 0x2, R18 ;  /* 0x000000023d107825 */ /* 0x004fc800078e0212 */
[C---:B------:R-:W-:Y:S01]  /*92f0*/  IMAD.WIDE R18, R61.reuse, 0x2, R46 ;  /* 0x000000023d127825 */ /* 0x040fe200078e022e */
[----:B------:R0:W2:Y:S04]  /*9300*/  LDG.E.U16 R42, desc[UR8][R16.64] ;  /* 0x00000008102a7981 */ /* 0x0000a8000c1e1500 */
[----:B------:R-:W0:Y:S04]  /*9310*/  LDL.64 R16, [R1+0x4c8] ;  /* 0x0004c80001107983 */ /* 0x000e280000100a00 */
[----:B------:R1:W-:Y:S04]  /*9320*/  STL [R1], R44 ;  /* 0x0000002c01007387 */ /* 0x0003e80000100800 */
[----:B-1----:R1:W2:Y:S04]  /*9330*/  LDG.E.U16 R44, desc[UR8][R18.64] ;  /* 0x00000008122c7981 */ /* 0x0022a8000c1e1500 */
[----:B------:R-:W1:Y:S01]  /*9340*/  LDL.64 R18, [R1+0x4c0] ;  /* 0x0004c00001127983 */ /* 0x000e620000100a00 */
[----:B------:R-:W-:-:S05]  /*9350*/  IMAD.WIDE R40, R61, 0x2, R40 ;  /* 0x000000023d287825 */ /* 0x000fca00078e0228 */
[----:B------:R0:W2:Y:S04]  /*9360*/  LDG.E.U16 R46, desc[UR8][R40.64] ;  /* 0x00000008282e7981 */ /* 0x0000a8000c1e1500 */
[----:B------:R-:W2:Y:S01]  /*9370*/  LDL.64 R40, [R1+0x4b8] ;  /* 0x0004b80001287983 */ /* 0x000ea20000100a00 */
[----:B0-----:R-:W-:-:S05]  /*9380*/  IMAD.WIDE R16, R61, 0x2, R16 ;  /* 0x000000023d107825 */ /* 0x001fca00078e0210 */
[----:B------:R-:W3:Y:S04]  /*9390*/  LDG.E.U16 R47, desc[UR8][R16.64] ;  /* 0x00000008102f7981 */ /* 0x000ee8000c1e1500 */
[----:B------:R-:W3:Y:S04]  /*93a0*/  LDL.64 R16, [R1+0x4b0] ;  /* 0x0004b00001107983 */ /* 0x000ee80000100a00 */
[----:B------:R-:W-:Y:S01]  /*93b0*/  STL [R1+0x4], R30 ;  /* 0x0000041e01007387 */ /* 0x000fe20000100800 */
[----:B-1----:R-:W-:-:S05]  /*93c0*/  IMAD.WIDE R18, R61, 0x2, R18 ;  /* 0x000000023d127825 */ /* 0x002fca00078e0212 */
[----:B------:R-:W5:Y:S04]  /*93d0*/  LDG.E.U16 R49, desc[UR8][R18.64] ;  /* 0x0000000812317981 */ /* 0x000f68000c1e1500 */
[----:B------:R-:W5:Y:S01]  /*93e0*/  LDL.64 R18, [R1+0x4a8] ;  /* 0x0004a80001127983 */ /* 0x000f620000100a00 */
[----:B--2---:R-:W-:-:S04]  /*93f0*/  IMAD.WIDE R40, R61, 0x2, R40 ;  /* 0x000000023d287825 */ /* 0x004fc800078e0228 */
[----:B------:R-:W-:Y:S01]  /*9400*/  FMUL R20, R20, UR10 ;  /* 0x0000000a14147c20 */ /* 0x000fe20008400000 */
[----:B------:R4:W2:Y:S01]  /*9410*/  LDG.E.U16 R50, desc[UR8][R40.64] ;  /* 0x0000000828327981 */ /* 0x0008a2000c1e1500 */
[C---:B------:R-:W-:Y:S01]  /*9420*/  ISETP.GT.U32.AND.EX P1, PT, R60.reuse, RZ, PT, P1 ;  /* 0x000000ff3c00720c */ /* 0x040fe20003f24110 */
[----:B----4-:R-:W-:Y:S01]  /*9430*/  IMAD.WIDE R40, R61, 0x2, R58 ;  /* 0x000000023d287825 */ /* 0x010fe200078e023a */
[----:B------:R-:W-:-:S03]  /*9440*/  ISETP.GT.U32.AND.EX P4, PT, R60, RZ, PT, P4 ;  /* 0x000000ff3c00720c */ /* 0x000fc60003f84140 */
[----:B------:R-:W-:Y:S01]  /*9450*/  FMUL R38, R38, UR10 ;  /* 0x0000000a26267c20 */ /* 0x000fe20008400000 */
[----:B------:R-:W-:Y:S01]  /*9460*/  FMUL R39, R39, UR10 ;  /* 0x0000000a27277c20 */ /* 0x000fe20008400000 */
[----:B------:R-:W-:Y:S01]  /*9470*/  FMUL R56, R56, UR10 ;  /* 0x0000000a38387c20 */ /* 0x000fe20008400000 */
[----:B------:R0:W-:Y:S01]  /*9480*/  STL [R1+0x6a8], R61 ;  /* 0x0006a83d01007387 */ /* 0x0001e20000100800 */
[----:B------:R-:W-:Y:S01]  /*9490*/  FMUL R52, R52, UR10 ;  /* 0x0000000a34347c20 */ /* 0x000fe20008400000 */
[----:B------:R-:W-:Y:S01]  /*94a0*/  FMUL R53, R53, UR10 ;  /* 0x0000000a35357c20 */ /* 0x000fe20008400000 */
[----:B------:R-:W-:Y:S01]  /*94b0*/  FMUL R24, R24, UR10 ;  /* 0x0000000a18187c20 */ /* 0x000fe20008400000 */
[----:B------:R-:W-:Y:S01]  /*94c0*/  FMUL R12, R12, UR10 ;  /* 0x0000000a0c0c7c20 */ /* 0x000fe20008400000 */
[----:B------:R-:W-:Y:S01]  /*94d0*/  FMUL R36, R36, UR10 ;  /* 0x0000000a24247c20 */ /* 0x000fe20008400000 */
[----:B------:R-:W-:Y:S01]  /*94e0*/  FMUL R34, R34, UR10 ;  /* 0x0000000a22227c20 */ /* 0x000fe20008400000 */
[----:B------:R-:W-:Y:S01]  /*94f0*/  FMUL R57, R57, UR10 ;  /* 0x0000000a39397c20 */ /* 0x000fe20008400000 */
[----:B---3--:R-:W-:-:S06]  /*9500*/  IMAD.WIDE R16, R61, 0x2, R16 ;  /* 0x000000023d107825 */ /* 0x008fcc00078e0210 */
[----:B------:R-:W3:Y:S04]  /*9510*/  LDG.E.U16 R16, desc[UR8][R16.64] ;  /* 0x0000000810107981 */ /* 0x000ee8000c1e1500 */
[----:B------:R1:W4:Y:S01]  /*9520*/  LDG.E.U16 R17, desc[UR8][R40.64] ;  /* 0x0000000828117981 */ /* 0x000322000c1e1500 */
[----:B-----5:R-:W-:-:S04]  /*9530*/  IMAD.WIDE R18, R61, 0x2, R18 ;  /* 0x000000023d127825 */ /* 0x020fc800078e0212 */
[----:B-1----:R-:W-:Y:S02]  /*9540*/  FMUL R40, R21, UR10 ;  /* 0x0000000a15287c20 */ /* 0x002fe40008400000 */
[----:B------:R1:W5:Y:S02]  /*9550*/  LDG.E.U16 R18, desc[UR8][R18.64] ;  /* 0x0000000812127981 */ /* 0x000364000c1e1500 */
[----:B-1----:R-:W-:Y:S01]  /*9560*/  FMUL R19, R22, UR10 ;  /* 0x0000000a16137c20 */ /* 0x002fe20008400000 */
[----:B------:R-:W-:Y:S02]  /*9570*/  FSEL R22, R20, -INF , !P5 ;  /* 0xff80000014167808 */ /* 0x000fe40006800000 */
[----:B------:R-:W-:Y:S02]  /*9580*/  IADD3 R21, P5, PT, R0, 0x19, RZ ;  /* 0x0000001900157810 */ /* 0x000fe40007fbe0ff */
[----:B------:R-:W-:Y:S02]  /*9590*/  FSEL R19, R19, -INF , !P2 ;  /* 0xff80000013137808 */ /* 0x000fe40005000000 */
[----:B------:R-:W-:-:S02]  /*95a0*/  FSEL R20, R40, -INF , !P1 ;  /* 0xff80000028147808 */ /* 0x000fc40004800000 */
[C---:B------:R-:W-:Y:S01]  /*95b0*/  ISETP.GT.U32.AND P2, PT, R21.reuse, R3, PT ;  /* 0x000000031500720c */ /* 0x040fe20003f44070 */
[----:B------:R-:W-:Y:S01]  /*95c0*/  BAR.SYNC.DEFER_BLOCKING 0x0 ;  /* 0x0000000000007b1d */ /* 0x000fe20000010000 */
[----:B------:R-:W-:Y:S01]  /*95d0*/  ISETP.GT.U32.AND P1, PT, R21, R54, PT ;  /* 0x000000361500720c */ /* 0x000fe20003f24070 */
[----:B------:R-:W-:Y:S01]  /*95e0*/  FMUL R21, R23, UR10 ;  /* 0x0000000a17157c20 */ /* 0x000fe20008400000 */
[----:B------:R-:W-:Y:S02]  /*95f0*/  LOP3.LUT R40, R0, 0x21, RZ, 0xfc, !PT ;  /* 0x0000002100287812 */ /* 0x000fe400078efcff */
[----:B------:R-:W-:Y:S02]  /*9600*/  IADD3.X R23, PT, PT, RZ, R2, RZ, P3, !PT ;  /* 0x00000002ff177210 */ /* 0x000fe40001ffe4ff */
[----:B------:R-:W-:Y:S02]  /*9610*/  FSEL R21, R21, -INF , !P4 ;  /* 0xff80000015157808 */ /* 0x000fe40006000000 */
[----:B------:R-:W-:-:S02]  /*9620*/  ISETP.GT.U32.AND P4, PT, R40, R54, PT ;  /* 0x000000362800720c */ /* 0x000fc40003f84070 */
[----:B------:R-:W-:Y:S01]  /*9630*/  ISETP.GT.U32.AND P3, PT, R40, R3, PT ;  /* 0x000000032800720c */ /* 0x000fe20003f64070 */
[----:B------:R-:W-:Y:S01]  /*9640*/  IMAD.X R40, RZ, RZ, R2, P5 ;  /* 0x000000ffff287224 */ /* 0x000fe200028e0602 */
[C---:B------:R-:W-:Y:S02]  /*9650*/  ISETP.GT.U32.AND.EX P6, PT, R23.reuse, RZ, PT, P6 ;  /* 0x000000ff1700720c */ /* 0x040fe40003fc4160 */
[----:B------:R-:W-:Y:S02]  /*9660*/  ISETP.GT.U32.AND.EX P0, PT, R23, RZ, PT, P0 ;  /* 0x000000ff1700720c */ /* 0x000fe40003f04100 */
[C---:B------:R-:W-:Y:S02]  /*9670*/  ISETP.GT.U32.AND.EX P2, PT, R40.reuse, RZ, PT, P2 ;  /* 0x000000ff2800720c */ /* 0x040fe40003f44120 */
[----:B------:R-:W-:Y:S01]  /*9680*/  ISETP.GT.U32.AND.EX P1, PT, R40, RZ, PT, P1 ;  /* 0x000000ff2800720c */ /* 0x000fe20003f24110 */
[----:B------:R-:W-:Y:S01]  /*9690*/  FMUL R40, R37, UR10 ;  /* 0x0000000a25287c20 */ /* 0x000fe20008400000 */
[----:B------:R-:W-:-:S02]  /*96a0*/  FSEL R37, R38, -INF , !P6 ;  /* 0xff80000026257808 */ /* 0x000fc40007000000 */
[----:B------:R-:W-:Y:S02]  /*96b0*/  IADD3 R23, P6, PT, R0, 0x8, RZ ;  /* 0x0000000800177810 */ /* 0x000fe40007fde0ff */
[----:B------:R-:W-:Y:S02]  /*96c0*/  FSEL R38, R40, -INF , !P2 ;  /* 0xff80000028267808 */ /* 0x000fe40005000000 */
[----:B------:R-:W-:Y:S02]  /*96d0*/  ISETP.GT.U32.AND P2, PT, R23, R3, PT ;  /* 0x000000031700720c */ /* 0x000fe40003f44070 */
[----:B------:R-:W-:Y:S01]  /*96e0*/  FSEL R23, R39, -INF , !P1 ;  /* 0xff80000027177808 */ /* 0x000fe20004800000 */
[----:B------:R-:W-:Y:S01]  /*96f0*/  IMAD.X R39, RZ, RZ, R2, P6 ;  /* 0x000000ffff277224 */ /* 0x000fe200030e0602 */
[C---:B------:R-:W-:Y:S02]  /*9700*/  LOP3.LUT R40, R0.reuse, 0x29, RZ, 0xfc, !PT ;  /* 0x0000002900287812 */ /* 0x040fe400078efcff */
[----:B------:R-:W-:-:S02]  /*9710*/  LOP3.LUT R41, R0, 0x28, RZ, 0xfc, !PT ;  /* 0x0000002800297812 */ /* 0x000fc400078efcff */
[C---:B------:R-:W-:Y:S02]  /*9720*/  ISETP.GT.U32.AND P1, PT, R40.reuse, R54, PT ;  /* 0x000000362800720c */ /* 0x040fe40003f24070 */
[-C--:B------:R-:W-:Y:S01]  /*9730*/  ISETP.GT.U32.AND P6, PT, R40, R3.reuse, PT ;  /* 0x000000032800720c */ /* 0x080fe20003fc4070 */
[----:B------:R-:W-:Y:S01]  /*9740*/  FMUL R40, R32, UR10 ;  /* 0x0000000a20287c20 */ /* 0x000fe20008400000 */
[----:B------:R-:W-:Y:S01]  /*9750*/  ISETP.GT.U32.AND.EX P2, PT, R39, RZ, PT, P2 ;  /* 0x000000ff2700720c */ /* 0x000fe20003f44120 */
[----:B------:R-:W-:Y:S01]  /*9760*/  FMUL R39, R29, UR10 ;  /* 0x0000000a1d277c20 */ /* 0x000fe20008400000 */
[----:B------:R-:W-:Y:S02]  /*9770*/  ISETP.GT.U32.AND.EX P3, PT, R2, RZ, PT, P3 ;  /* 0x000000ff0200720c */ /* 0x000fe40003f64130 */
[----:B------:R-:W-:Y:S02]  /*9780*/  LOP3.LUT R32, R0, 0x30, RZ, 0xfc, !PT ;  /* 0x0000003000207812 */ /* 0x000fe400078efcff */
[----:B------:R-:W-:-:S02]  /*9790*/  ISETP.GT.U32.AND P5, PT, R41, R3, PT ;  /* 0x000000032900720c */ /* 0x000fc40003fa4070 */
[----:B------:R-:W-:Y:S02]  /*97a0*/  FSEL R29, R40, -INF , !P2 ;  /* 0xff800000281d7808 */ /* 0x000fe40005000000 */
[----:B------:R-:W-:Y:S02]  /*97b0*/  FSEL R58, R39, -INF , !P3 ;  /* 0xff800000273a7808 */ /* 0x000fe40005800000 */
[C---:B------:R-:W-:Y:S02]  /*97c0*/  ISETP.GT.U32.AND P2, PT, R32.reuse, R54, PT ;  /* 0x000000362000720c */ /* 0x040fe40003f44070 */
[----:B------:R-:W-:Y:S01]  /*97d0*/  ISETP.GT.U32.AND P3, PT, R32, R3, PT ;  /* 0x000000032000720c */ /* 0x000fe20003f64070 */
[----:B------:R-:W-:Y:S01]  /*97e0*/  FMUL R32, R31, UR10 ;  /* 0x0000000a1f207c20 */ /* 0x000fe20008400000 */
[C---:B------:R-:W-:Y:S02]  /*97f0*/  ISETP.GT.U32.AND.EX P4, PT, R2.reuse, RZ, PT, P4 ;  /* 0x000000ff0200720c */ /* 0x040fe40003f84140 */
[----:B------:R-:W-:-:S02]  /*9800*/  ISETP.GT.U32.AND.EX P5, PT, R2, RZ, PT, P5 ;  /* 0x000000ff0200720c */ /* 0x000fc40003fa4150 */
[----:B------:R-:W-:Y:S02]  /*9810*/  LOP3.LUT R31, R0, 0x31, RZ, 0xfc, !PT ;  /* 0x00000031001f7812 */ /* 0x000fe400078efcff */
[----:B0-----:R-:W-:Y:S02]  /*9820*/  FSEL R61, R32, -INF , !P4 ;  /* 0xff800000203d7808 */ /* 0x001fe40006000000 */
[----:B------:R-:W-:Y:S02]  /*9830*/  FSEL R55, R56, -INF , !P5 ;  /* 0xff80000038377808 */ /* 0x000fe40006800000 */
[C---:B------:R-:W-:Y:S02]  /*9840*/  ISETP.GT.U32.AND P4, PT, R31.reuse, R54, PT ;  /* 0x000000361f00720c */ /* 0x040fe40003f84070 */
[----:B------:R-:W-:Y:S02]  /*9850*/  ISETP.GT.U32.AND P5, PT, R31, R3, PT ;  /* 0x000000031f00720c */ /* 0x000fe40003fa4070 */
[----:B------:R-:W-:-:S02]  /*9860*/  ISETP.GT.U32.AND.EX P3, PT, R2, RZ, PT, P3 ;  /* 0x000000ff0200720c */ /* 0x000fc40003f64130 */
[----:B------:R-:W-:Y:S02]  /*9870*/  LOP3.LUT R31, R0, 0x38, RZ, 0xfc, !PT ;  /* 0x00000038001f7812 */ /* 0x000fe400078efcff */
[----:B------:R-:W-:Y:S02]  /*9880*/  FSEL R60, R52, -INF , !P3 ;  /* 0xff800000343c7808 */ /* 0x000fe40005800000 */
[----:B------:R-:W-:Y:S02]  /*9890*/  ISETP.GT.U32.AND P3, PT, R31, R3, PT ;  /* 0x000000031f00720c */ /* 0x000fe40003f64070 */
[C---:B------:R-:W-:Y:S02]  /*98a0*/  ISETP.GT.U32.AND.EX P5, PT, R2.reuse, RZ, PT, P5 ;  /* 0x000000ff0200720c */ /* 0x040fe40003fa4150 */
[----:B------:R-:W-:Y:S02]  /*98b0*/  ISETP.GT.U32.AND.EX P3, PT, R2, RZ, PT, P3 ;  /* 0x000000ff0200720c */ /* 0x000fe40003f64130 */
[----:B------:R-:W-:-:S02]  /*98c0*/  FSEL R30, R53, -INF , !P5 ;  /* 0xff800000351e7808 */ /* 0x000fc40006800000 */
[-C--:B------:R-:W-:Y:S02]  /*98d0*/  ISETP.GT.U32.AND P5, PT, R0, R3.reuse, PT ;  /* 0x000000030000720c */ /* 0x080fe40003fa4070 */
[----:B------:R-:W-:Y:S02]  /*98e0*/  FSEL R59, R24, -INF , !P3 ;  /* 0xff800000183b7808 */ /* 0x000fe40005800000 */
[----:B------:R-:W-:Y:S01]  /*98f0*/  ISETP.GE.U32.AND P3, PT, R0, R3, PT ;  /* 0x000000030000720c */ /* 0x000fe20003f66070 */
[----:B------:R-:W-:Y:S01]  /*9900*/  FMUL R24, R13, UR10 ;  /* 0x0000000a0d187c20 */ /* 0x000fe20008400000 */
[C---:B------:R-:W-:Y:S02]  /*9910*/  ISETP.GT.U32.AND.EX P5, PT, R2.reuse, RZ, PT, P5 ;  /* 0x000000ff0200720c */ /* 0x040fe40003fa4150 */
[C---:B------:R-:W-:Y:S02]  /*9920*/  ISETP.GE.U32.AND.EX P3, PT, R2.reuse, RZ, PT, P3 ;  /* 0x000000ff0200720c */ /* 0x040fe40003f66130 */
[----:B------:R-:W-:-:S02]  /*9930*/  ISETP.GT.U32.AND.EX P6, PT, R2, RZ, PT, P6 ;  /* 0x000000ff0200720c */ /* 0x000fc40003fc4160 */
[----:B------:R-:W-:Y:S02]  /*9940*/  FSEL R13, R12, -INF , !P5 ;  /* 0xff8000000c0d7808 */ /* 0x000fe40006800000 */
[----:B------:R-:W-:Y:S02]  /*9950*/  FSEL R36, R36, -INF , !P0 ;  /* 0xff80000024247808 */ /* 0x000fe40004000000 */
[----:B------:R-:W-:Y:S02]  /*9960*/  FSEL R12, R34, -INF , !P5 ;  /* 0xff800000220c7808 */ /* 0x000fe40006800000 */
[----:B------:R-:W-:Y:S02]  /*9970*/  FSEL R24, R24, -INF , !P3 ;  /* 0xff80000018187808 */ /* 0x000fe40005800000 */
[-C--:B------:R-:W-:Y:S02]  /*9980*/  ISETP.GT.U32.AND P0, PT, R41, R54.reuse, PT ;  /* 0x000000362900720c */ /* 0x080fe40003f04070 */
[----:B------:R-:W-:-:S02]  /*9990*/  ISETP.GT.U32.AND P5, PT, R0, R54, PT ;  /* 0x000000360000720c */ /* 0x000fc40003fa4070 */
[-C--:B------:R-:W-:Y:S01]  /*99a0*/  ISETP.GE.U32.AND P3, PT, R0, R54.reuse, PT ;  /* 0x000000360000720c */ /* 0x080fe20003f66070 */
[----:B------:R-:W-:Y:S01]  /*99b0*/  FMUL R32, R14, UR10 ;  /* 0x0000000a0e207c20 */ /* 0x000fe20008400000 */
[----:B------:R-:W-:Y:S01]  /*99c0*/  FSEL R41, R57, -INF , !P6 ;  /* 0xff80000039297808 */ /* 0x000fe20007000000 */
[----:B------:R-:W-:Y:S01]  /*99d0*/  STL [R1+0x420], R58 ;  /* 0x0004203a01007387 */ /* 0x000fe20000100800 */
[----:B------:R-:W-:Y:S01]  /*99e0*/  ISETP.GT.U32.AND P6, PT, R31, R54, PT ;  /* 0x000000361f00720c */ /* 0x000fe20003fc4070 */
[----:B------:R-:W-:Y:S01]  /*99f0*/  FMUL R14, R15, UR10 ;  /* 0x0000000a0f0e7c20 */ /* 0x000fe20008400000 */
[C---:B------:R-:W-:Y:S01]  /*9a00*/  ISETP.GT.U32.AND.EX P5, PT, R2.reuse, RZ, PT, P5 ;  /* 0x000000ff0200720c */ /* 0x040fe20003fa4150 */
[----:B------:R-:W-:Y:S01]  /*9a10*/  STL [R1+0x42c], R61 ;  /* 0x00042c3d01007387 */ /* 0x000fe20000100800 */
[----:B------:R-:W-:Y:S02]  /*9a20*/  ISETP.GE.U32.AND.EX P3, PT, R2, RZ, PT, P3 ;  /* 0x000000ff0200720c */ /* 0x000fe40003f66130 */
[C---:B------:R-:W-:Y:S01]  /*9a30*/  LOP3.LUT R31, R0.reuse, 0x20, RZ, 0xfc, !PT ;  /* 0x00000020001f7812 */ /* 0x040fe200078efcff */
[----:B------:R-:W-:Y:S01]  /*9a40*/  STL [R1+0x424], R55 ;  /* 0x0004243701007387 */ /* 0x000fe20000100800 */
[----:B------:R-:W-:-:S03]  /*9a50*/  LOP3.LUT R0, R0, 0x39, RZ, 0xfc, !PT ;  /* 0x0000003900007812 */ /* 0x000fc600078efcff */
[----:B------:R0:W-:Y:S01]  /*9a60*/  STL [R1+0x428], R41 ;  /* 0x0004282901007387 */ /* 0x0001e20000100800 */
[----:B------:R-:W-:Y:S02]  /*9a70*/  FSEL R15, R32, -INF , !P5 ;  /* 0xff800000200f7808 */ /* 0x000fe40006800000 */
[----:B------:R-:W-:Y:S01]  /*9a80*/  FSEL R14, R14, -INF , !P3 ;  /* 0xff8000000e0e7808 */ /* 0x000fe20005800000 */
[----:B------:R1:W-:Y:S01]  /*9a90*/  STL [R1+0x44c], R60 ;  /* 0x00044c3c01007387 */ /* 0x0003e20000100800 */
[-C--:B------:R-:W-:Y:S02]  /*9aa0*/  ISETP.GT.U32.AND P5, PT, R31, R3.reuse, PT ;  /* 0x000000031f00720c */ /* 0x080fe40003fa4070 */
[----:B------:R-:W-:Y:S01]  /*9ab0*/  ISETP.GT.U32.AND P3, PT, R0, R3, PT ;  /* 0x000000030000720c */ /* 0x000fe20003f64070 */
[----:B------:R-:W-:Y:S04]  /*9ac0*/  STL [R1+0x444], R30 ;  /* 0x0004441e01007387 */ /* 0x000fe80000100800 */
[----:B------:R0:W-:Y:S04]  /*9ad0*/  STL [R1+0x448], R59 ;  /* 0x0004483b01007387 */ /* 0x0001e80000100800 */
[----:B------:R-:W2:Y:S01]  /*9ae0*/  LDL.LU R3, [R1+0x9ec] ;  /* 0x0009ec0001037983 */ /* 0x000ea20000300800 */
[----:B------:R-:W-:Y:S01]  /*9af0*/  FMUL R28, R28, UR10 ;  /* 0x0000000a1c1c7c20 */ /* 0x000fe20008400000 */
[----:B------:R-:W-:-:S04]  /*9b00*/  ISETP.GT.U32.AND.EX P5, PT, R2, RZ, PT, P5 ;  /* 0x000000ff0200720c */ /* 0x000fc80003fa4150 */
[----:B------:R-:W-:Y:S02]  /*9b10*/  FSEL R34, R28, -INF , !P5 ;  /* 0xff8000001c227808 */ /* 0x000fe40006800000 */
[----:B------:R-:W-:Y:S02]  /*9b20*/  ISETP.GT.U32.AND P5, PT, R0, R54, PT ;  /* 0x000000360000720c */ /* 0x000fe40003fa4070 */
[----:B------:R-:W-:Y:S01]  /*9b30*/  FMNMX3 R0, R13, R24, R29, !PT ;  /* 0x000000180d007276 */ /* 0x000fe2000780001d */
[----:B------:R-:W-:Y:S01]  /*9b40*/  FMUL R25, R25, UR10 ;  /* 0x0000000a19197c20 */ /* 0x000fe20008400000 */
[----:B------:R-:W-:Y:S01]  /*9b50*/  ISETP.GT.U32.AND.EX P3, PT, R2, RZ, PT, P3 ;  /* 0x000000ff0200720c */ /* 0x000fe20003f64130 */
[----:B------:R0:W-:Y:S03]  /*9b60*/  STL [R1+0x414], R34 ;  /* 0x0004142201007387 */ /* 0x0001e60000100800 */
[----:B------:R-:W-:-:S02]  /*9b70*/  FSEL R32, R25, -INF , !P3 ;  /* 0xff80000019207808 */ /* 0x000fc40005800000 */
[----:B------:R-:W-:Y:S02]  /*9b80*/  ISETP.GT.U32.AND P3, PT, R31, R54, PT ;  /* 0x000000361f00720c */ /* 0x000fe40003f64070 */
[----:B------:R-:W3:Y:S01]  /*9b90*/  LDL.LU R54, [R1+0x9e8] ;  /* 0x0009e80001367983 */ /* 0x000ee20000300800 */
[----:B------:R-:W-:Y:S01]  /*9ba0*/  IMAD.MOV.U32 R25, RZ, RZ, R60 ;  /* 0x000000ffff197224 */ /* 0x000fe200078e003c */
[----:B------:R-:W-:Y:S02]  /*9bb0*/  MOV R28, R41 ;  /* 0x00000029001c7202 */ /* 0x000fe40000000f00 */
[----:B------:R-:W3:Y:S04]  /*9bc0*/  LDL.LU R53, [R1+0x24] ;  /* 0x0000240001357983 */ /* 0x000ee80000300800 */
[----:B------:R-:W3:Y:S04]  /*9bd0*/  LDL.LU R52, [R1+0x20] ;  /* 0x0000200001347983 */ /* 0x000ee80000300800 */
[----:B------:R0:W-:Y:S04]  /*9be0*/  STL [R1+0x440], R32 ;  /* 0x0004402001007387 */ /* 0x0001e80000100800 */
[----:B------:R-:W3:Y:S04]  /*9bf0*/  LDL.LU R57, [R1+0x1c] ;  /* 0x00001c0001397983 */ /* 0x000ee80000300800 */
[----:B------:R-:W3:Y:S04]  /*9c00*/  LDL.LU R56, [R1+0x18] ;  /* 0x0000180001387983 */ /* 0x000ee80000300800 */
[----:B------:R-:W3:Y:S04]  /*9c10*/  LDL.LU R39, [R1+0x14] ;  /* 0x0000140001277983 */ /* 0x000ee80000300800 */
[----:B------:R-:W3:Y:S04]  /*9c20*/  LDL.LU R40, [R1+0x10] ;  /* 0x0000100001287983 */ /* 0x000ee80000300800 */
[----:B0-----:R-:W3:Y:S04]  /*9c30*/  LDL.LU R41, [R1+0xc] ;  /* 0x00000c0001297983 */ /* 0x001ee80000300800 */
[----:B-1----:R-:W3:Y:S01]  /*9c40*/  LDL.LU R60, [R1+0x8] ;  /* 0x00000800013c7983 */ /* 0x002ee20000300800 */
[----:B--2---:R-:W-:-:S04]  /*9c50*/  FMNMX3 R0, R0, R3, R22, !PT ;  /* 0x0000000300007276 */ /* 0x004fc80007800016 */
[----:B------:R-:W-:-:S04]  /*9c60*/  FMNMX3 R0, R0, R20, R36, !PT ;  /* 0x0000001400007276 */ /* 0x000fc80007800024 */
[----:B------:R-:W-:-:S04]  /*9c70*/  FMNMX3 R0, R0, R38, R34, !PT ;  /* 0x0000002600007276 */ /* 0x000fc80007800022 */
[----:B------:R-:W-:Y:S02]  /*9c80*/  FMNMX3 R0, R0, R58, R55, !PT ;  /* 0x0000003a00007276 */ /* 0x000fe40007800037 */
[----:B------:R-:W2:Y:S02]  /*9c90*/  LDL.LU R55, [R1+0x9e4] ;  /* 0x0009e40001377983 */ /* 0x000ea40000300800 */
[----:B------:R-:W-:Y:S02]  /*9ca0*/  FMNMX3 R0, R0, R28, R25, !PT ;  /* 0x0000001c00007276 */ /* 0x000fe40007800019 */
[----:B------:R-:W2:Y:S02]  /*9cb0*/  LDL.LU R58, [R1+0x9e0] ;  /* 0x0009e000013a7983 */ /* 0x000ea40000300800 */
[----:B------:R-:W-:Y:S02]  /*9cc0*/  FMNMX3 R0, R0, R30, R59, !PT ;  /* 0x0000001e00007276 */ /* 0x000fe4000780003b */
[----:B------:R-:W4:Y:S04]  /*9cd0*/  LDL.LU R59, [R1+0x9dc] ;  /* 0x0009dc00013b7983 */ /* 0x000f280000300800 */
[----:B------:R-:W4:Y:S01]  /*9ce0*/  LDL.LU R30, [R1+0x9d8] ;  /* 0x0009d800011e7983 */ /* 0x000f220000300800 */
[----:B------:R-:W0:Y:S01]  /*9cf0*/  S2R R34, SR_TID.X ;  /* 0x0000000000227919 */ /* 0x000e220000002100 */
[----:B------:R-:W-:-:S05]  /*9d00*/  FMNMX R28, R32, R0, !PT ;  /* 0x00000000201c7209 */ /* 0x000fca0007800000 */
[----:B------:R-:W1:Y:S01]  /*9d10*/  SHFL.BFLY PT, R31, R28, 0x2, 0x1f ;  /* 0x0c401f001c1f7f89 */ /* 0x000e6200000e0000 */
[C---:B0-----:R-:W-:Y:S02]  /*9d20*/  LOP3.LUT R0, R34.reuse, 0x7, RZ, 0xc0, !PT ;  /* 0x0000000722007812 */ /* 0x041fe400078ec0ff */
[C---:B------:R-:W-:Y:S02]  /*9d30*/  LOP3.LUT R32, R34.reuse, 0x1ff, RZ, 0xc0, !PT ;  /* 0x000001ff22207812 */ /* 0x040fe400078ec0ff */
[----:B------:R-:W-:Y:S01]  /*9d40*/  LOP3.LUT R25, R34, 0x1c0, RZ, 0xc0, !PT ;  /* 0x000001c022197812 */ /* 0x000fe200078ec0ff */
[----:B------:R-:W-:Y:S02]  /*9d50*/  IMAD R0, R0, 0x90, RZ ;  /* 0x0000009000007824 */ /* 0x000fe400078e02ff */
[----:B------:R-:W-:-:S05]  /*9d60*/  IMAD.SHL.U32 R34, R34, 0x2, RZ ;  /* 0x0000000222227824 */ /* 0x000fca00078e00ff */
[----:B------:R-:W-:Y:S02]  /*9d70*/  LOP3.LUT R0, R0, 0x30, R34, 0x78, !PT ;  /* 0x0000003000007812 */ /* 0x000fe400078e7822 */
[----:B------:R-:W5:Y:S01]  /*9d80*/  LDL.LU R34, [R1+0xc0] ;  /* 0x0000c00001227983 */ /* 0x000f620000300800 */
[----:B------:R-:W-:Y:S02]  /*9d90*/  SHF.L.U32 R32, R32, 0x1, RZ ;  /* 0x0000000120207819 */ /* 0x000fe400000006ff */
[----:B------:R-:W-:Y:S02]  /*9da0*/  SHF.R.U32.HI R25, RZ, 0x2, R25 ;  /* 0x00000002ff197819 */ /* 0x000fe40000011619 */
[C---:B------:R-:W-:Y:S02]  /*9db0*/  ISETP.GT.U32.AND.EX P0, PT, R2.reuse, RZ, PT, P0 ;  /* 0x000000ff0200720c */ /* 0x040fe40003f04100 */
[C---:B------:R-:W-:Y:S02]  /*9dc0*/  ISETP.GT.U32.AND.EX P1, PT, R2.reuse, RZ, PT, P1 ;  /* 0x000000ff0200720c */ /* 0x040fe40003f24110 */
[----:B------:R-:W-:-:S02]  /*9dd0*/  ISETP.GT.U32.AND.EX P2, PT, R2, RZ, PT, P2 ;  /* 0x000000ff0200720c */ /* 0x000fc40003f44120 */
[C---:B------:R-:W-:Y:S02]  /*9de0*/  ISETP.GT.U32.AND.EX P4, PT, R2.reuse, RZ, PT, P4 ;  /* 0x000000ff0200720c */ /* 0x040fe40003f84140 */
[C---:B------:R-:W-:Y:S02]  /*9df0*/  ISETP.GT.U32.AND.EX P6, PT, R2.reuse, RZ, PT, P6 ;  /* 0x000000ff0200720c */ /* 0x040fe40003fc4160 */
[C---:B------:R-:W-:Y:S02]  /*9e00*/  ISETP.GT.U32.AND.EX P5, PT, R2.reuse, RZ, PT, P5 ;  /* 0x000000ff0200720c */ /* 0x040fe40003fa4150 */
[----:B------:R-:W-:Y:S02]  /*9e10*/  ISETP.GT.U32.AND.EX P3, PT, R2, RZ, PT, P3 ;  /* 0x000000ff0200720c */ /* 0x000fe40003f64130 */
[----:B-1----:R-:W-:Y:S02]  /*9e20*/  FMNMX R2, R28, R31, !PT ;  /* 0x0000001f1c027209 */ /* 0x002fe40007800000 */
[----:B------:R-:W-:-:S02]  /*9e30*/  FMNMX3 R28, R15, R14, R12, !PT ;  /* 0x0000000e0f1c7276 */ /* 0x000fc4000780000c */
[----:B------:R-:W-:Y:S02]  /*9e40*/  LOP3.LUT R25, R32, R25, RZ, 0x3c, !PT ;  /* 0x0000001920197212 */ /* 0x000fe400078e3cff */
[----:B------:R-:W-:-:S03]  /*9e50*/  FMNMX3 R28, R28, R4, R19, !PT ;  /* 0x000000041c1c7276 */ /* 0x000fc60007800013 */
[----:B---3--:R-:W-:Y:S01]  /*9e60*/  STS.U16 [R25+UR6+0x21000], R39 ;  /* 0x0210002719007988 */ /* 0x008fe20008000406 */
[----:B------:R-:W-:Y:S01]  /*9e70*/  FMNMX3 R28, R28, R21, R37, !PT ;  /* 0x000000151c1c7276 */ /* 0x000fe20007800025 */
[----:B------:R-:W-:Y:S01]  /*9e80*/  FMUL R54, R54, UR10 ;  /* 0x0000000a36367c20 */ /* 0x000fe20008400000 */
[----:B------:R-:W-:Y:S01]  /*9e90*/  FMUL R31, R26, UR10 ;  /* 0x0000000a1a1f7c20 */ /* 0x000fe20008400000 */
[----:B------:R-:W-:Y:S01]  /*9ea0*/  FMUL R27, R27, UR10 ;  /* 0x0000000a1b1b7c20 */ /* 0x000fe20008400000 */
[----:B------:R0:W-:Y:S03]  /*9eb0*/  STS.U16 [R25+UR6+0x21400], R40 ;  /* 0x0214002819007988 */ /* 0x0001e60008000406 */
[----:B------:R-:W-:Y:S02]  /*9ec0*/  FSEL R31, R31, -INF , !P6 ;  /* 0xff8000001f1f7808 */ /* 0x000fe40007000000 */
[----:B------:R-:W-:-:S02]  /*9ed0*/  FSEL R27, R27, -INF , !P5 ;  /* 0xff8000001b1b7808 */ /* 0x000fc40006800000 */
[----:B0-----:R-:W-:Y:S01]  /*9ee0*/  FSEL R40, R54, -INF , !P2 ;  /* 0xff80000036287808 */ /* 0x001fe20005000000 */
[----:B------:R-:W-:Y:S01]  /*9ef0*/  STS.U16 [R25+UR6+0x20c00], R56 ;  /* 0x020c003819007988 */ /* 0x000fe20008000406 */
[----:B--2---:R-:W-:Y:S01]  /*9f00*/  FMUL R58, R58, UR10 ;  /* 0x0000000a3a3a7c20 */ /* 0x004fe20008400000 */
[----:B----4-:R-:W-:Y:S01]  /*9f10*/  FMUL R30, R30, UR10 ;  /* 0x0000000a1e1e7c20 */ /* 0x010fe20008400000 */
[----:B------:R-:W-:-:S03]  /*9f20*/  FMUL R59, R59, UR10 ;  /* 0x0000000a3b3b7c20 */ /* 0x000fc60008400000 */
[----:B------:R-:W-:Y:S02]  /*9f30*/  FSEL R32, R58, -INF , !P0 ;  /* 0xff8000003a207808 */ /* 0x000fe40004000000 */
[----:B------:R-:W-:Y:S01]  /*9f40*/  FSEL R39, R30, -INF , !P3 ;  /* 0xff8000001e277808 */ /* 0x000fe20005800000 */
[----:B------:R-:W-:-:S03]  /*9f50*/  FMUL R55, R55, UR10 ;  /* 0x0000000a37377c20 */ /* 0x000fc60008400000 */
[----:B------:R-:W-:Y:S01]  /*9f60*/  FMNMX3 R28, R28, R23, R39, !PT ;  /* 0x000000171c1c7276 */ /* 0x000fe20007800027 */
[----:B------:R0:W-:Y:S03]  /*9f70*/  STL [R1+0x410], R39 ;  /* 0x0004102701007387 */ /* 0x0001e60000100800 */
[----:B------:R-:W-:Y:S01]  /*9f80*/  FMNMX3 R26, R28, R61, R32, !PT ;  /* 0x0000003d1c1a7276 */ /* 0x000fe20007800020 */
[----:B------:R1:W-:Y:S01]  /*9f90*/  STL [R1+0x41c], R32 ;  /* 0x00041c2001007387 */ /* 0x0003e20000100800 */
[----:B0-----:R-:W-:Y:S02]  /*9fa0*/  FSEL R39, R59, -INF , !P1 ;  /* 0xff8000003b277808 */ /* 0x001fe40004800000 */
[----:B-1----:R-:W-:-:S03]  /*9fb0*/  FSEL R32, R55, -INF , !P4 ;  /* 0xff80000037207808 */ /* 0x002fc60006000000 */
[----:B------:R-:W-:Y:S01]  /*9fc0*/  STL [R1+0x418], R39 ;  /* 0x0004182701007387 */ /* 0x000fe20000100800 */
[----:B------:R-:W-:-:S03]  /*9fd0*/  FMNMX3 R26, R26, R39, R40, !PT ;  /* 0x000000271a1a7276 */ /* 0x000fc60007800028 */
[----:B------:R-:W-:Y:S04]  /*9fe0*/  STL [R1+0x430], R40 ;  /* 0x0004302801007387 */ /* 0x000fe80000100800 */
[----:B------:R-:W-:Y:S01]  /*9ff0*/  STL [R1+0x434], R32 ;  /* 0x0004342001007387 */ /* 0x000fe20000100800 */
[----:B------:R-:W-:-:S03]  /*a000*/  FMNMX3 R26, R26, R32, R31, !PT ;  /* 0x000000201a1a7276 */ /* 0x000fc6000780001f */
[----:B------:R0:W-:Y:S04]  /*a010*/  STL [R1+0x438], R31 ;  /* 0x0004381f01007387 */ /* 0x0001e80000100800 */
[----:B------:R-:W-:Y:S04]  /*a020*/  STL [R1+0x43c], R27 ;  /* 0x00043c1b01007387 */ /* 0x000fe80000100800 */
[----:B------:R-:W2:Y:S04]  /*a030*/  LDL.LU R61, [R1] ;  /* 0x00000000013d7983 */ /* 0x000ea80000300800 */
[----:B------:R-:W3:Y:S04]  /*a040*/  LDL.LU R56, [R1+0x4] ;  /* 0x0000040001387983 */ /* 0x000ee80000300800 */
[----:B0-----:R-:W4:Y:S04]  /*a050*/  LDL.LU R31, [R1+0xc4] ;  /* 0x0000c400011f7983 */ /* 0x001f280000300800 */
[----:B------:R-:W5:Y:S01]  /*a060*/  SHFL.BFLY PT, R30, R2, 0x1, 0x1f ;  /* 0x0c201f00021e7f89 */ /* 0x000f6200000e0000 */
[----:B------:R-:W-:-:S03]  /*a070*/  FMNMX R26, R27, R26, !PT ;  /* 0x0000001a1b1a7209 */ /* 0x000fc60007800000 */
[----:B------:R5:W-:Y:S02]  /*a080*/  STS.U16 [R25+UR6+0x21c00], R60 ;  /* 0x021c003c19007988 */ /* 0x000be40008000406 */
[----:B-----5:R-:W-:Y:S02]  /*a090*/  FMNMX3 R60, R2, R30, R34, !PT ;  /* 0x0000001e023c7276 */ /* 0x020fe40007800022 */
[----:B------:R-:W0:Y:S03]  /*a0a0*/  SHFL.BFLY PT, R2, R26, 0x2, 0x1f ;  /* 0x0c401f001a027f89 */ /* 0x000e2600000e0000 */
[--C-:B------:R-:W-:Y:S01]  /*a0b0*/  FADD R3, R3, -R60.reuse ;  /* 0x8000003c03037221 */ /* 0x100fe20000000000 */
[----:B------:R-:W-:-:S03]  /*a0c0*/  FADD R13, R13, -R60 ;  /* 0x8000003c0d0d7221 */ /* 0x000fc60000000000 */
[----:B------:R-:W-:Y:S01]  /*a0d0*/  FMUL R3, R3, 1.4426950216293334961 ;  /* 0x3fb8aa3b03037820 */ /* 0x000fe20000400000 */
[----:B------:R-:W-:Y:S01]  /*a0e0*/  FMUL R13, R13, 1.4426950216293334961 ;  /* 0x3fb8aa3b0d0d7820 */ /* 0x000fe20000400000 */
[----:B------:R-:W-:Y:S01]  /*a0f0*/  FADD R24, R24, -R60 ;  /* 0x8000003c18187221 */ /* 0x000fe20000000000 */
[----:B------:R1:W-:Y:S01]  /*a100*/  STS.U16 [R25+UR6+0x22c00], R5 ;  /* 0x022c000519007988 */ /* 0x0003e20008000406 */
[----:B------:R5:W-:Y:S03]  /*a110*/  MUFU.EX2 R32, R3 ;  /* 0x0000000300207308 */ /* 0x000be60000000800 */
[----:B------:R0:W-:Y:S02]  /*a120*/  STS.U16 [R25+UR6+0x21800], R41 ;  /* 0x0218002919007988 */ /* 0x0001e40008000406 */
[----:B0-----:R-:W-:-:S03]  /*a130*/  FMNMX R2, R26, R2, !PT ;  /* 0x000000021a027209 */ /* 0x001fc60007800000 */
[----:B------:R0:W0:Y:S01]  /*a140*/  MUFU.EX2 R40, R13 ;  /* 0x0000000d00287308 */ /* 0x0000220000000800 */
[----:B-1----:R-:W-:Y:S01]  /*a150*/  FMUL R5, R24, 1.4426950216293334961 ;  /* 0x3fb8aa3b18057820 */ /* 0x002fe20000400000 */
[----:B-----5:R-:W4:Y:S01]  /*a160*/  SHFL.BFLY PT, R3, R2, 0x1, 0x1f ;  /* 0x0c201f0002037f89 */ /* 0x020f2200000e0000 */
[----:B0-----:R-:W-:-:S05]  /*a170*/  FADD R13, R29, -R60 ;  /* 0x8000003c1d0d7221 */ /* 0x001fca0000000000 */
[----:B------:R0:W1:Y:S02]  /*a180*/  MUFU.EX2 R41, R5 ;  /* 0x0000000500297308 */ /* 0x0000640000000800 */
[----:B0-----:R-:W-:-:S06]  /*a190*/  FMUL R5, R13, 1.4426950216293334961 ;  /* 0x3fb8aa3b0d057820 */ /* 0x001fcc0000400000 */
[----:B------:R0:W5:Y:S01]  /*a1a0*/  MUFU.EX2 R27, R5 ;  /* 0x00000005001b7308 */ /* 0x0001620000000800 */
[----:B------:R1:W-:Y:S01]  /*a1b0*/  STS.U16 [R25+UR6+0x23000], R6 ;  /* 0x0230000619007988 */ /* 0x0003e20008000406 */
[----:B0-----:R-:W-:-:S04]  /*a1c0*/  FADD R5, R22, -R60 ;  /* 0x8000003c16057221 */ /* 0x001fc80000000000 */
[----:B------:R-:W-:Y:S01]  /*a1d0*/  FMUL R5, R5, 1.4426950216293334961 ;  /* 0x3fb8aa3b05057820 */ /* 0x000fe20000400000 */
[----:B-1----:R-:W-:-:S03]  /*a1e0*/  FADD R6, R20, -R60 ;  /* 0x8000003c14067221 */ /* 0x002fc60000000000 */
[----:B------:R0:W1:Y:S01]  /*a1f0*/  MUFU.EX2 R39, R5 ;  /* 0x0000000500277308 */ /* 0x0000620000000800 */
[----:B------:R-:W-:Y:S01]  /*a200*/  FMUL R6, R6, 1.4426950216293334961 ;  /* 0x3fb8aa3b06067820 */ /* 0x000fe20000400000 */
[----:B------:R5:W-:Y:S01]  /*a210*/  STS.U16 [R25+UR6+0x22800], R35 ;  /* 0x0228002319007988 */ /* 0x000be20008000406 */
[----:B0-----:R-:W-:-:S04]  /*a220*/  FADD R5, R36, -R60 ;  /* 0x8000003c24057221 */ /* 0x001fc80000000000 */
[----:B------:R-:W-:Y:S01]  /*a230*/  FMUL R5, R5, 1.4426950216293334961 ;  /* 0x3fb8aa3b05057820 */ /* 0x000fe20000400000 */
[----:B-----5:R0:W5:Y:S01]  /*a240*/  MUFU.EX2 R35, R6 ;  /* 0x0000000600237308 */ /* 0x0201620000000800 */
[----:B------:R-:W-:Y:S01]  /*a250*/  STS.U16 [R25+UR6+0x20800], R57 ;  /* 0x0208003919007988 */ /* 0x000fe20008000406 */
[----:B0-----:R-:W-:-:S04]  /*a260*/  FADD R6, R38, -R60 ;  /* 0x8000003c26067221 */ /* 0x001fc80000000000 */
[----:B------:R-:W-:-:S06]  /*a270*/  FMUL R6, R6, 1.4426950216293334961 ;  /* 0x3fb8aa3b06067820 */ /* 0x000fcc0000400000 */
[----:B------:R-:W0:Y:S01]  /*a280*/  MUFU.EX2 R6, R6 ;  /* 0x0000000600067308 */ /* 0x000e220000000800 */
[----:B------:R-:W-:Y:S04]  /*a290*/  STL [R1+0x474], R40 ;  /* 0x0004742801007387 */ /* 0x000fe80000100800 */
[----:B------:R-:W-:Y:S04]  /*a2a0*/  STL [R1+0x470], R41 ;  /* 0x0004702901007387 */ /* 0x000fe80000100800 */
[----:B------:R-:W-:Y:S04]  /*a2b0*/  STL [R1+0x478], R27 ;  /* 0x0004781b01007387 */ /* 0x000fe80000100800 */
[----:B------:R-:W-:Y:S04]  /*a2c0*/  STL [R1+0x47c], R32 ;  /* 0x00047c2001007387 */ /* 0x000fe80000100800 */
[----:B-1----:R-:W-:Y:S04]  /*a2d0*/  STL [R1+0x480], R39 ;  /* 0x0004802701007387 */ /* 0x002fe80000100800 */
[----:B-----5:R-:W-:Y:S04]  /*a2e0*/  STL [R1+0x484], R35 ;  /* 0x0004842301007387 */ /* 0x020fe80000100800 */
[----:B------:R-:W-:Y:S04]  /*a2f0*/  STL [R1+0x8c0], R60 ;  /* 0x0008c03c01007387 */ /* 0x000fe80000100800 */
[----:B------:R-:W5:Y:S04]  /*a300*/  LDL.LU R28, [R1+0x390] ;  /* 0x00039000011c7983 */ /* 0x000f680000300800 */
[----:B------:R-:W5:Y:S04]  /*a310*/  LDL.LU R29, [R1+0x394] ;  /* 0x00039400011d7983 */ /* 0x000f680000300800 */
[----:B------:R-:W5:Y:S04]  /*a320*/  LDL.LU R30, [R1+0x398] ;  /* 0x00039800011e7983 */ /* 0x000f680000300800 */
[----:B------:R-:W5:Y:S04]  /*a330*/  LDL.LU R26, [R1+0x39c] ;  /* 0x00039c00011a7983 */ /* 0x000f680000300800 */
[----:B0-----:R-:W-:Y:S04]  /*a340*/  STL [R1+0x48c], R6 ;  /* 0x00048c0601007387 */ /* 0x001fe80000100800 */
[----:B------:R-:W-:Y:S04]  /*a350*/  STS.U16 [R25+UR6+0x25400], R11 ;  /* 0x0254000b19007988 */ /* 0x000fe80008000406 */
[----:B------:R-:W-:Y:S04]  /*a360*/  STS.U16 [R25+UR6+0x25000], R10 ;  /* 0x0250000a19007988 */ /* 0x000fe80008000406 */
[----:B------:R-:W-:Y:S04]  /*a370*/  STS.U16 [R25+UR6+0x24c00], R9 ;  /* 0x024c000919007988 */ /* 0x000fe80008000406 */
[----:B------:R-:W-:Y:S04]  /*a380*/  STS.U16 [R25+UR6+0x23c00], R8 ;  /* 0x023c000819007988 */ /* 0x000fe80008000406 */
[----:B--2---:R0:W-:Y:S01]  /*a390*/  STS.U16 [R25+UR6+0x23400], R61 ;  /* 0x0234003d19007988 */ /* 0x0041e20008000406 */
[----:B----4-:R-:W-:Y:S01]  /*a3a0*/  FMNMX3 R2, R2, R3, R31, !PT ;  /* 0x0000000302027276 */ /* 0x010fe2000780001f */
[----:B------:R-:W-:Y:S01]  /*a3b0*/  FADD R3, -R60, R34 ;  /* 0x000000223c037221 */ /* 0x000fe20000000100 */
[----:B0-----:R0:W-:Y:S03]  /*a3c0*/  MUFU.EX2 R61, R5 ;  /* 0x00000005003d7308 */ /* 0x0011e60000000800 */
[----:B0-----:R-:W-:Y:S01]  /*a3d0*/  FMUL R5, R3, 1.4426950216293334961 ;  /* 0x3fb8aa3b03057820 */ /* 0x001fe20000400000 */
[----:B------:R-:W-:-:S04]  /*a3e0*/  FADD R3, R15, -R2 ;  /* 0x800000020f037221 */ /* 0x000fc80000000000 */
[----:B------:R0:W1:Y:S01]  /*a3f0*/  MUFU.EX2 R57, R5 ;  /* 0x0000000500397308 */ /* 0x0000620000000800 */
[----:B------:R-:W-:Y:S01]  /*a400*/  FMUL R3, R3, 1.4426950216293334961 ;  /* 0x3fb8aa3b03037820 */ /* 0x000fe20000400000 */
[----:B0-----:R-:W-:-:S06]  /*a410*/  FADD R5, R14, -R2 ;  /* 0x800000020e057221 */ /* 0x001fcc0000000000 */
[----:B------:R-:W0:Y:S01]  /*a420*/  MUFU.EX2 R22, R3 ;  /* 0x0000000300167308 */ /* 0x000e220000000800 */
[----:B------:R-:W-:-:S07]  /*a430*/  FMUL R5, R5, 1.4426950216293334961 ;  /* 0x3fb8aa3b05057820 */ /* 0x000fce0000400000 */
[----:B------:R-:W2:Y:S01]  /*a440*/  MUFU.EX2 R24, R5 ;  /* 0x0000000500187308 */ /* 0x000ea20000000800 */
[----:B-1----:R-:W-:Y:S04]  /*a450*/  STL [R1+0x308], R57 ;  /* 0x0003083901007387 */ /* 0x002fe80000100800 */
[----:B0-----:R-:W-:Y:S04]  /*a460*/  STL [R1+0x458], R22 ;  /* 0x0004581601007387 */ /* 0x001fe80000100800 */
[----:B--2---:R-:W-:Y:S04]  /*a470*/  STL [R1+0x450], R24 ;  /* 0x0004501801007387 */ /* 0x004fe80000100800 */
[----:B------:R-:W2:Y:S04]  /*a480*/  LDL.LU R11, [R1+0x3a0] ;  /* 0x0003a000010b7983 */ /* 0x000ea80000300800 */
[----:B------:R-:W4:Y:S04]  /*a490*/  LDL.LU R10, [R1+0x3a4] ;  /* 0x0003a400010a7983 */ /* 0x000f280000300800 */
[----:B------:R-:W4:Y:S04]  /*a4a0*/  LDL.LU R9, [R1+0x3a8] ;  /* 0x0003a80001097983 */ /* 0x000f280000300800 */
[----:B------:R-:W4:Y:S04]  /*a4b0*/  LDL.LU R8, [R1+0x3ac] ;  /* 0x0003ac0001087983 */ /* 0x000f280000300800 */
[----:B------:R-:W-:Y:S04]  /*a4c0*/  STS.U16 [R25+UR6+0x20000], R53 ;  /* 0x0200003519007988 */ /* 0x000fe80008000406 */
[----:B------:R-:W-:Y:S04]  /*a4d0*/  STS.U16 [R25+UR6+0x20400], R52 ;  /* 0x0204003419007988 */ /* 0x000fe80008000406 */
[----:B------:R-:W-:Y:S04]  /*a4e0*/  STS.U16 [R25+UR6+0x22000], R45 ;  /* 0x0220002d19007988 */ /* 0x000fe80008000406 */
[----:B------:R-:W-:Y:S04]  /*a4f0*/  STS.U16 [R25+UR6+0x22400], R43 ;  /* 0x0224002b19007988 */ /* 0x000fe80008000406 */
[----:B------:R0:W-:Y:S04]  /*a500*/  STS.U16 [R25+UR6+0x23800], R7 ;  /* 0x0238000719007988 */ /* 0x0001e80008000406 */
[----:B---3--:R-:W-:Y:S04]  /*a510*/  STS.U16 [R25+UR6+0x24000], R56 ;  /* 0x0240003819007988 */ /* 0x008fe80008000406 */
[----:B------:R-:W-:Y:S04]  /*a520*/  STS.U16 [R25+UR6+0x24400], R51 ;  /* 0x0244003319007988 */ /* 0x000fe80008000406 */
[----:B------:R-:W-:Y:S04]  /*a530*/  STS.U16 [R25+UR6+0x24800], R48 ;  /* 0x0248003019007988 */ /* 0x000fe80008000406 */
[----:B------:R1:W-:Y:S04]  /*a540*/  STS.U16 [R25+UR6+0x25800], R33 ;  /* 0x0258002119007988 */ /* 0x0003e80008000406 */
        /* <DEDUP_REMOVED lines=8> */
[----:B------:R-:W-:Y:S01]  /*a5d0*/  STS.U16 [R25+UR6+0x27c00], R17 ;  /* 0x027c001119007988 */ /* 0x000fe20008000406 */
[--C-:B------:R-:W-:Y:S01]  /*a5e0*/  FADD R3, R12, -R2.reuse ;  /* 0x800000020c037221 */ /* 0x100fe20000000000 */
[----:B------:R-:W-:Y:S03]  /*a5f0*/  BAR.SYNC.DEFER_BLOCKING 0x0 ;  /* 0x0000000000007b1d */ /* 0x000fe60000010000 */
[----:B------:R-:W-:Y:S01]  /*a600*/  FMUL R3, R3, 1.4426950216293334961 ;  /* 0x3fb8aa3b03037820 */ /* 0x000fe20000400000 */
[----:B------:R-:W-:Y:S01]  /*a610*/  FADD R5, -R2, R31 ;  /* 0x0000001f02057221 */ /* 0x000fe20000000100 */
[----:B------:R-:W-:-:S02]  /*a620*/  FADD R4, R4, -R2 ;  /* 0x8000000204047221 */ /* 0x000fc40000000000 */
[----:B0-----:R0:W3:Y:S02]  /*a630*/  MUFU.EX2 R7, R3 ;  /* 0x0000000300077308 */ /* 0x0010e40000000800 */
[----:B------:R-:W-:Y:S01]  /*a640*/  FMUL R4, R4, 1.4426950216293334961 ;  /* 0x3fb8aa3b04047820 */ /* 0x000fe20000400000 */
[----:B0-----:R-:W-:-:S05]  /*a650*/  FMUL R3, R5, 1.4426950216293334961 ;  /* 0x3fb8aa3b05037820 */ /* 0x001fca0000400000 */
[----:B------:R0:W-:Y:S01]  /*a660*/  MUFU.EX2 R59, R3 ;  /* 0x00000003003b7308 */ /* 0x0001e20000000800 */
[----:B------:R-:W-:Y:S02]  /*a670*/  F2FP.BF16.F32.PACK_AB R54, R32, R27 ;  /* 0x0000001b2036723e */ /* 0x000fe400000010ff */
[----:B------:R-:W-:Y:S02]  /*a680*/  F2FP.BF16.F32.PACK_AB R53, R24, R22 ;  /* 0x000000161835723e */ /* 0x000fe400000010ff */
[----:B------:R-:W-:Y:S01]  /*a690*/  F2FP.BF16.F32.PACK_AB R52, R41, R40 ;  /* 0x000000282934723e */ /* 0x000fe200000010ff */
[----:B------:R-:W5:Y:S01]  /*a6a0*/  LDSM.16.M88.4 R12, [R0+UR6+0x20000] ;  /* 0x02000006000c783b */ /* 0x000f620008000200 */
[----:B0-----:R-:W-:-:S03]  /*a6b0*/  FADD R3, R19, -R2 ;  /* 0x8000000213037221 */ /* 0x001fc60000000000 */
[----:B------:R-:W0:Y:S01]  /*a6c0*/  LDSM.16.M88.4 R16, [R0+UR6+0x20400] ;  /* 0x020400060010783b */ /* 0x000e220008000200 */
[----:B------:R1:W3:Y:S01]  /*a6d0*/  MUFU.EX2 R20, R4 ;  /* 0x0000000400147308 */ /* 0x0002e20000000800 */
[----:B------:R-:W-:Y:S01]  /*a6e0*/  FMUL R3, R3, 1.4426950216293334961 ;  /* 0x3fb8aa3b03037820 */ /* 0x000fe20000400000 */
[----:B-1----:R-:W-:-:S06]  /*a6f0*/  FADD R4, R21, -R2 ;  /* 0x8000000215047221 */ /* 0x002fcc0000000000 */
[----:B------:R1:W0:Y:S01]  /*a700*/  MUFU.EX2 R33, R3 ;  /* 0x0000000300217308 */ /* 0x0002220000000800 */
[----:B------:R-:W-:Y:S01]  /*a710*/  FMUL R4, R4, 1.4426950216293334961 ;  /* 0x3fb8aa3b04047820 */ /* 0x000fe20000400000 */
[----:B-1----:R-:W-:-:S06]  /*a720*/  FADD R3, R37, -R2 ;  /* 0x8000000225037221 */ /* 0x002fcc0000000000 */
[----:B------:R1:W0:Y:S01]  /*a730*/  MUFU.EX2 R34, R4 ;  /* 0x0000000400227308 */ /* 0x0002220000000800 */
[----:B---3--:R3:W-:Y:S01]  /*a740*/  STL [R1+0x454], R7 ;  /* 0x0004540701007387 */ /* 0x0087e20000100800 */
[----:B------:R-:W-:Y:S01]  /*a750*/  F2FP.BF16.F32.PACK_AB R55, R20, R7 ;  /* 0x000000071437723e */ /* 0x000fe200000010ff */
[----:B-1----:R-:W-:Y:S01]  /*a760*/  FMUL R4, R3, 1.4426950216293334961 ;  /* 0x3fb8aa3b03047820 */ /* 0x002fe20000400000 */
[----:B------:R-:W-:-:S04]  /*a770*/  FADD R3, R23, -R2 ;  /* 0x8000000217037221 */ /* 0x000fc80000000000 */
[----:B------:R-:W-:Y:S01]  /*a780*/  FMUL R3, R3, 1.4426950216293334961 ;  /* 0x3fb8aa3b03037820 */ /* 0x000fe20000400000 */
[----:B---3--:R-:W1:Y:S08]  /*a790*/  MUFU.EX2 R7, R4 ;  /* 0x0000000400077308 */ /* 0x008e700000000800 */
[----:B------:R-:W3:Y:S01]  /*a7a0*/  MUFU.EX2 R32, R3 ;  /* 0x0000000300207308 */ /* 0x000ee20000000800 */
[----:B------:R-:W-:Y:S01]  /*a7b0*/  STL [R1+0x304], R59 ;  /* 0x0003043b01007387 */ /* 0x000fe20000100800 */
[----:B-----5:R-:W-:-:S03]  /*a7c0*/  FMUL R31, R59, R26 ;  /* 0x0000001a3b1f7220 */ /* 0x020fc60000400000 */
[----:B------:R-:W-:Y:S04]  /*a7d0*/  STL [R1+0x45c], R20 ;  /* 0x00045c1401007387 */ /* 0x000fe80000100800 */
[----:B0-----:R-:W-:Y:S04]  /*a7e0*/  STL [R1+0x460], R33 ;  /* 0x0004602101007387 */ /* 0x001fe80000100800 */
[----:B------:R-:W-:Y:S04]  /*a7f0*/  STL [R1+0x464], R34 ;  /* 0x0004642201007387 */ /* 0x000fe80000100800 */
[----:B------:R0:W-:Y:S04]  /*a800*/  STL [R1+0x898], R2 ;  /* 0x0008980201007387 */ /* 0x0001e80000100800 */
[----:B-1----:R1:W-:Y:S04]  /*a810*/  STL [R1+0x468], R7 ;  /* 0x0004680701007387 */ /* 0x0023e80000100800 */
[----:B---3--:R3:W-:Y:S04]  /*a820*/  STL [R1+0x46c], R32 ;  /* 0x00046c2001007387 */ /* 0x0087e80000100800 */
[----:B------:R-:W5:Y:S04]  /*a830*/  LDL.LU R37, [R1+0x3b0] ;  /* 0x0003b00001257983 */ /* 0x000f680000300800 */
[----:B------:R-:W5:Y:S01]  /*a840*/  LDL.LU R36, [R1+0x3b4] ;  /* 0x0003b40001247983 */ /* 0x000f620000300800 */
[C---:B------:R-:W-:Y:S01]  /*a850*/  FMUL R28, R57.reuse, R28 ;  /* 0x0000001c391c7220 */ /* 0x040fe20000400000 */
[----:B------:R-:W-:Y:S01]  /*a860*/  FMUL R29, R57, R29 ;  /* 0x0000001d391d7220 */ /* 0x000fe20000400000 */
[----:B------:R-:W-:Y:S01]  /*a870*/  FMUL R30, R59, R30 ;  /* 0x0000001e3b1e7220 */ /* 0x000fe20000400000 */
[----:B------:R-:W0:Y:S06]  /*a880*/  LDSM.16.M88.4 R20, [R0+UR6+0x20800] ;  /* 0x020800060014783b */ /* 0x000e2c0008000200 */
[C---:B------:R-:W-:Y:S01]  /*a890*/  HMMA.16816.F32.BF16 R28, R52.reuse, R12, R28 ;  /* 0x0000000c341c723c */ /* 0x040fe2000004181c */
[C---:B--2---:R-:W-:Y:S01]  /*a8a0*/  FMUL R24, R57.reuse, R11 ;  /* 0x0000000b39187220 */ /* 0x044fe20000400000 */
[----:B----4-:R-:W-:Y:S01]  /*a8b0*/  FMUL R25, R57, R10 ;  /* 0x0000000a39197220 */ /* 0x010fe20000400000 */
[C---:B------:R-:W-:Y:S01]  /*a8c0*/  FMUL R26, R59.reuse, R9 ;  /* 0x000000093b1a7220 */ /* 0x040fe20000400000 */
[----:B------:R-:W-:Y:S01]  /*a8d0*/  FMUL R27, R59, R8 ;  /* 0x000000083b1b7220 */ /* 0x000fe20000400000 */
[----:B------:R-:W-:Y:S01]  /*a8e0*/  F2FP.BF16.F32.PACK_AB R4, R35, R39 ;  /* 0x000000272304723e */ /* 0x000fe200000010ff */
[----:B------:R-:W2:Y:S05]  /*a8f0*/  LDSM.16.M88.4 R8, [R0+UR6+0x20c00] ;  /* 0x020c00060008783b */ /* 0x000eaa0008000200 */
[----:B------:R-:W-:Y:S01]  /*a900*/  HMMA.16816.F32.BF16 R24, R52, R16, R24 ;  /* 0x000000103418723c */ /* 0x000fe20000041818 */
[----:B------:R-:W4:Y:S04]  /*a910*/  LDL.LU R17, [R1+0x3b8] ;  /* 0x0003b80001117983 */ /* 0x000f280000300800 */
[----:B------:R-:W2:Y:S04]  /*a920*/  LDL.LU R16, [R1+0x3bc] ;  /* 0x0003bc0001107983 */ /* 0x000ea80000300800 */
[----:B------:R-:W2:Y:S04]  /*a930*/  LDL.LU R12, [R1+0x3c0] ;  /* 0x0003c000010c7983 */ /* 0x000ea80000300800 */
[----:B------:R-:W2:Y:S04]  /*a940*/  LDL.LU R13, [R1+0x3c4] ;  /* 0x0003c400010d7983 */ /* 0x000ea80000300800 */
[----:B------:R-:W2:Y:S04]  /*a950*/  LDL.LU R3, [R1+0x3c8] ;  /* 0x0003c80001037983 */ /* 0x000ea80000300800 */
[----:B0-----:R-:W2:Y:S01]  /*a960*/  LDL.LU R2, [R1+0x3cc] ;  /* 0x0003cc0001027983 */ /* 0x001ea20000300800 */
[----:B------:R-:W-:-:S02]  /*a970*/  F2FP.BF16.F32.PACK_AB R5, R34, R33 ;  /* 0x000000212205723e */ /* 0x000fc400000010ff */
[----:B------:R-:W-:Y:S02]  /*a980*/  F2FP.BF16.F32.PACK_AB R6, R6, R61 ;  /* 0x0000003d0606723e */ /* 0x000fe400000010ff */
[----:B-1----:R-:W-:-:S07]  /*a990*/  F2FP.BF16.F32.PACK_AB R7, R32, R7 ;  /* 0x000000072007723e */ /* 0x002fce00000010ff */
[C---:B------:R-:W-:Y:S08]  /*a9a0*/  HMMA.16816.F32.BF16 R28, R4.reuse, R14, R28 ;  /* 0x0000000e041c723c */ /* 0x040ff0000004181c */
[----:B------:R-:W-:Y:S01]  /*a9b0*/  HMMA.16816.F32.BF16 R24, R4, R18, R24 ;  /* 0x000000120418723c */ /* 0x000fe20000041818 */
[----:B------:R-:W-:Y:S04]  /*a9c0*/  STL [R1+0x834], R61 ;  /* 0x0008343d01007387 */ /* 0x000fe80000100800 */
[----:B---3--:R-:W3:Y:S06]  /*a9d0*/  LDL.LU R32, [R1+0x3dc] ;  /* 0x0003dc0001207983 */ /* 0x008eec0000300800 */
[----:B------:R5:W-:Y:S04]  /*a9e0*/  STL.64 [R1+0x160], R28 ;  /* 0x0001601c01007387 */ /* 0x000be80000100a00 */
[----:B------:R4:W-:Y:S04]  /*a9f0*/  STL.64 [R1+0x168], R30 ;  /* 0x0001681e01007387 */ /* 0x0009e80000100a00 */
[----:B------:R-:W3:Y:S04]  /*aa00*/  LDL.LU R35, [R1+0x3d0] ;  /* 0x0003d00001237983 */ /* 0x000ee80000300800 */
[----:B------:R-:W3:Y:S04]  /*aa10*/  LDL.LU R34, [R1+0x3d4] ;  /* 0x0003d40001227983 */ /* 0x000ee80000300800 */
[----:B------:R-:W-:Y:S04]  /*aa20*/  STL.64 [R1+0x170], R24 ;  /* 0x0001701801007387 */ /* 0x000fe80000100a00 */
[----:B------:R-:W-:Y:S04]  /*aa30*/  STL.64 [R1+0x178], R26 ;  /* 0x0001781a01007387 */ /* 0x000fe80000100a00 */
[----:B------:R-:W3:Y:S04]  /*aa40*/  LDL.LU R33, [R1+0x3d8] ;  /* 0x0003d80001217983 */ /* 0x000ee80000300800 */
[----:B------:R-:W0:Y:S01]  /*aa50*/  LDSM.16.M88.4 R24, [R0+UR6+0x21000] ;  /* 0x021000060018783b */ /* 0x000e220008000200 */
[C---:B-----5:R-:W-:Y:S01]  /*aa60*/  FMUL R28, R57.reuse, R37 ;  /* 0x00000025391c7220 */ /* 0x060fe20000400000 */
[----:B------:R-:W-:Y:S01]  /*aa70*/  FMUL R29, R57, R36 ;  /* 0x00000024391d7220 */ /* 0x000fe20000400000 */
[C---:B----4-:R-:W-:Y:S01]  /*aa80*/  FMUL R30, R59.reuse, R17 ;  /* 0x000000113b1e7220 */ /* 0x050fe20000400000 */
[----:B--2---:R-:W-:-:S02]  /*aa90*/  FMUL R31, R59, R16 ;  /* 0x000000103b1f7220 */ /* 0x004fc40000400000 */
[----:B------:R-:W1:Y:S05]  /*aaa0*/  LDSM.16.M88.4 R16, [R0+UR6+0x21400] ;  /* 0x021400060010783b */ /* 0x000e6a0008000200 */
[----:B------:R-:W-:Y:S01]  /*aab0*/  HMMA.16816.F32.BF16 R28, R52, R20, R28 ;  /* 0x00000014341c723c */ /* 0x000fe2000004181c */
[C---:B------:R-:W-:Y:S01]  /*aac0*/  FMUL R12, R57.reuse, R12 ;  /* 0x0000000c390c7220 */ /* 0x040fe20000400000 */
[----:B------:R-:W-:Y:S01]  /*aad0*/  FMUL R13, R57, R13 ;  /* 0x0000000d390d7220 */ /* 0x000fe20000400000 */
[C---:B------:R-:W-:Y:S01]  /*aae0*/  FMUL R14, R59.reuse, R3 ;  /* 0x000000033b0e7220 */ /* 0x040fe20000400000 */
[----:B------:R-:W-:-:S15]  /*aaf0*/  FMUL R15, R59, R2 ;  /* 0x000000023b0f7220 */ /* 0x000fde0000400000 */
[----:B------:R-:W-:Y:S01]  /*ab00*/  NOP ;  /* 0x0000000000007918 */ /* 0x000fe20000000000 */
[----:B------:R-:W-:Y:S08]  /*ab10*/  HMMA.16816.F32.BF16 R20, R4, R22, R28 ;  /* 0x000000160414723c */ /* 0x000ff0000004181c */
[----:B------:R-:W-:Y:S01]  /*ab20*/  HMMA.16816.F32.BF16 R12, R52, R8, R12 ;  /* 0x00000008340c723c */ /* 0x000fe2000004180c */
[----:B------:R-:W2:Y:S04]  /*ab30*/  LDL.LU R9, [R1+0x3e0] ;  /* 0x0003e00001097983 */ /* 0x000ea80000300800 */
[----:B------:R-:W4:Y:S06]  /*ab40*/  LDL.LU R8, [R1+0x3e4] ;  /* 0x0003e40001087983 */ /* 0x000f2c0000300800 */
[----:B------:R-:W-:Y:S04]  /*ab50*/  STL.64 [R1+0x180], R20 ;  /* 0x0001801401007387 */ /* 0x000fe80000100a00 */
[----:B------:R-:W-:Y:S04]  /*ab60*/  STL.64 [R1+0x188], R22 ;  /* 0x0001881601007387 */ /* 0x000fe80000100a00 */
[----:B------:R-:W5:Y:S04]  /*ab70*/  LDL.LU R3, [R1+0x3e8] ;  /* 0x0003e80001037983 */ /* 0x000f680000300800 */
[----:B------:R-:W2:Y:S04]  /*ab80*/  LDL.LU R2, [R1+0x3ec] ;  /* 0x0003ec0001027983 */ /* 0x000ea80000300800 */
[----:B------:R-:W4:Y:S04]  /*ab90*/  LDL.LU R44, [R1+0x3f0] ;  /* 0x0003f000012c7983 */ /* 0x000f280000300800 */
[----:B------:R-:W4:Y:S04]  /*aba0*/  LDL.LU R43, [R1+0x3f4] ;  /* 0x0003f400012b7983 */ /* 0x000f280000300800 */
[----:B------:R-:W4:Y:S04]  /*abb0*/  LDL.LU R42, [R1+0x3f8] ;  /* 0x0003f800012a7983 */ /* 0x000f280000300800 */
[----:B------:R-:W4:Y:S04]  /*abc0*/  LDL.LU R41, [R1+0x3fc] ;  /* 0x0003fc0001297983 */ /* 0x000f280000300800 */
[----:B------:R-:W4:Y:S04]  /*abd0*/  LDL.LU R40, [R1+0x400] ;  /* 0x0004000001287983 */ /* 0x000f280000300800 */
[----:B------:R-:W4:Y:S04]  /*abe0*/  LDL.LU R39, [R1+0x404] ;  /* 0x0004040001277983 */ /* 0x000f280000300800 */
[----:B------:R-:W4:Y:S04]  /*abf0*/  LDL.LU R38, [R1+0x408] ;  /* 0x0004080001267983 */ /* 0x000f280000300800 */
[----:B------:R-:W4:Y:S01]  /*ac00*/  LDL.LU R37, [R1+0x40c] ;  /* 0x00040c0001257983 */ /* 0x000f220000300800 */
[C---:B---3--:R-:W-:Y:S01]  /*ac10*/  FMUL R28, R57.reuse, R35 ;  /* 0x00000023391c7220 */ /* 0x048fe20000400000 */
[----:B------:R-:W-:-:S02]  /*ac20*/  FMUL R29, R57, R34 ;  /* 0x00000022391d7220 */ /* 0x000fc40000400000 */
[----:B------:R-:W3:Y:S01]  /*ac30*/  LDL.LU R36, [R1+0xb0] ;  /* 0x0000b00001247983 */ /* 0x000ee20000300800 */
[----:B------:R-:W-:-:S03]  /*ac40*/  FMUL R30, R59, R33 ;  /* 0x000000213b1e7220 */ /* 0x000fc60000400000 */
[----:B------:R-:W3:Y:S01]  /*ac50*/  LDL.LU R35, [R1+0xb4] ;  /* 0x0000b40001237983 */ /* 0x000ee20000300800 */
[----:B------:R-:W-:-:S03]  /*ac60*/  FMUL R31, R59, R32 ;  /* 0x000000203b1f7220 */ /* 0x000fc60000400000 */
[----:B------:R-:W3:Y:S04]  /*ac70*/  LDL.LU R34, [R1+0xb8] ;  /* 0x0000b80001227983 */ /* 0x000ee80000300800 */
[----:B------:R-:W3:Y:S01]  /*ac80*/  LDL.LU R33, [R1+0xbc] ;  /* 0x0000bc0001217983 */ /* 0x000ee20000300800 */
[----:B0-----:R-:W-:Y:S03]  /*ac90*/  HMMA.16816.F32.BF16 R28, R52, R24, R28 ;  /* 0x00000018341c723c */ /* 0x001fe6000004181c */
[----:B------:R-:W0:Y:S05]  /*aca0*/  LDSM.16.M88.4 R20, [R0+UR6+0x21800] ;  /* 0x021800060014783b */ /* 0x000e2a0008000200 */
[----:B------:R-:W-:-:S12]  /*acb0*/  HMMA.16816.F32.BF16 R48, R4, R10, R12 ;  /* 0x0000000a0430723c */ /* 0x000fd8000004180c */
[----:B------:R-:W-:Y:S01]  /*acc0*/  HMMA.16816.F32.BF16 R24, R4, R26, R28 ;  /* 0x0000001a0418723c */ /* 0x000fe2000004181c */
[----:B------:R-:W-:Y:S06]  /*acd0*/  LDSM.16.M88.4 R28, [R0+UR6+0x22000] ;  /* 0x02200006001c783b */ /* 0x000fec0008000200 */
[----:B------:R-:W-:Y:S04]  /*ace0*/  STL.64 [R1+0x190], R48 ;  /* 0x0001903001007387 */ /* 0x000fe80000100a00 */
[----:B------:R-:W-:Y:S04]  /*acf0*/  STL.64 [R1+0x198], R50 ;  /* 0x0001983201007387 */ /* 0x000fe80000100a00 */
[----:B------:R-:W3:Y:S01]  /*ad00*/  LDL.LU R32, [R1+0xa4] ;  /* 0x0000a40001207983 */ /* 0x000ee20000300800 */
[----:B-----5:R-:W-:-:S03]  /*ad10*/  FMUL R14, R59, R3 ;  /* 0x000000033b0e7220 */ /* 0x020fc60000400000 */
[----:B------:R-:W5:Y:S01]  /*ad20*/  LDL.LU R3, [R1+0xa8] ;  /* 0x0000a80001037983 */ /* 0x000f620000300800 */
[----:B--2---:R-:W-:-:S03]  /*ad30*/  FMUL R15, R59, R2 ;  /* 0x000000023b0f7220 */ /* 0x004fc60000400000 */
[----:B------:R2:W-:Y:S04]  /*ad40*/  STL.64 [R1+0x1a0], R24 ;  /* 0x0001a01801007387 */ /* 0x0005e80000100a00 */
[----:B------:R0:W-:Y:S04]  /*ad50*/  STL.64 [R1+0x1a8], R26 ;  /* 0x0001a81a01007387 */ /* 0x0001e80000100a00 */
[----:B------:R-:W5:Y:S01]  /*ad60*/  LDL.LU R2, [R1+0xac] ;  /* 0x0000ac0001027983 */ /* 0x000f620000300800 */
[C---:B------:R-:W-:Y:S01]  /*ad70*/  FMUL R12, R57.reuse, R9 ;  /* 0x00000009390c7220 */ /* 0x040fe20000400000 */
[----:B----4-:R-:W-:-:S02]  /*ad80*/  FMUL R13, R57, R8 ;  /* 0x00000008390d7220 */ /* 0x010fc40000400000 */
[----:B------:R-:W4:Y:S05]  /*ad90*/  LDSM.16.M88.4 R8, [R0+UR6+0x21c00] ;  /* 0x021c00060008783b */ /* 0x000f2a0008000200 */
[----:B-1----:R-:W-:Y:S01]  /*ada0*/  HMMA.16816.F32.BF16 R12, R52, R16, R12 ;  /* 0x00000010340c723c */ /* 0x002fe2000004180c */
[C---:B--2---:R-:W-:Y:S01]  /*adb0*/  FMUL R24, R57.reuse, R44 ;  /* 0x0000002c39187220 */ /* 0x044fe20000400000 */
[----:B------:R-:W-:Y:S01]  /*adc0*/  FMUL R25, R57, R43 ;  /* 0x0000002b39197220 */ /* 0x000fe20000400000 */
[C---:B0-----:R-:W-:Y:S01]  /*add0*/  FMUL R26, R59.reuse, R42 ;  /* 0x0000002a3b1a7220 */ /* 0x041fe20000400000 */
[----:B------:R-:W-:-:S15]  /*ade0*/  FMUL R27, R59, R41 ;  /* 0x000000293b1b7220 */ /* 0x000fde0000400000 */
[----:B------:R-:W-:Y:S01]  /*adf0*/  NOP ;  /* 0x0000000000007918 */ /* 0x000fe20000000000 */
[----:B------:R-:W-:Y:S01]  /*ae00*/  HMMA.16816.F32.BF16 R12, R4, R18, R12 ;  /* 0x00000012040c723c */ /* 0x000fe2000004180c */
[----:B------:R-:W0:Y:S07]  /*ae10*/  LDSM.16.M88.4 R16, [R0+UR6+0x22400] ;  /* 0x022400060010783b */ /* 0x000e2e0008000200 */
[----:B------:R-:W-:Y:S01]  /*ae20*/  HMMA.16816.F32.BF16 R24, R52, R20, R24 ;  /* 0x000000143418723c */ /* 0x000fe20000041818 */
[----:B------:R-:W2:Y:S10]  /*ae30*/  LDL.LU R20, [R1+0xa0] ;  /* 0x0000a00001147983 */ /* 0x000eb40000300800 */
[----:B------:R1:W-:Y:S04]  /*ae40*/  STL.64 [R1+0x1c0], R12 ;  /* 0x0001c00c01007387 */ /* 0x0003e80000100a00 */
[----:B------:R4:W-:Y:S01]  /*ae50*/  STL.64 [R1+0x1c8], R14 ;  /* 0x0001c80e01007387 */ /* 0x0009e20000100a00 */
[C---:B-1----:R-:W-:Y:S01]  /*ae60*/  FMUL R12, R57.reuse, R40 ;  /* 0x00000028390c7220 */ /* 0x042fe20000400000 */
[----:B------:R-:W-:Y:S01]  /*ae70*/  FMUL R13, R57, R39 ;  /* 0x00000027390d7220 */ /* 0x000fe20000400000 */
[C---:B----4-:R-:W-:Y:S01]  /*ae80*/  FMUL R14, R59.reuse, R38 ;  /* 0x000000263b0e7220 */ /* 0x050fe20000400000 */
[----:B------:R-:W-:-:S07]  /*ae90*/  FMUL R15, R59, R37 ;  /* 0x000000253b0f7220 */ /* 0x000fce0000400000 */
[----:B------:R-:W-:Y:S08]  /*aea0*/  HMMA.16816.F32.BF16 R12, R52, R8, R12 ;  /* 0x00000008340c723c */ /* 0x000ff0000004180c */
[----:B------:R-:W-:Y:S01]  /*aeb0*/  HMMA.16816.F32.BF16 R40, R4, R22, R24 ;  /* 0x000000160428723c */ /* 0x000fe20000041818 */
[C---:B---3--:R-:W-:Y:S01]  /*aec0*/  FMUL R24, R57.reuse, R36 ;  /* 0x0000002439187220 */ /* 0x048fe20000400000 */
[----:B------:R-:W-:Y:S01]  /*aed0*/  FMUL R25, R57, R35 ;  /* 0x0000002339197220 */ /* 0x000fe20000400000 */
[----:B------:R-:W-:-:S09]  /*aee0*/  FMUL R26, R59, R34 ;  /* 0x000000223b1a7220 */ /* 0x000fd20000400000 */
[----:B------:R-:W-:Y:S01]  /*aef0*/  HMMA.16816.F32.BF16 R8, R4, R10, R12 ;  /* 0x0000000a0408723c */ /* 0x000fe2000004180c */
[----:B------:R-:W-:Y:S01]  /*af00*/  FMUL R27, R59, R33 ;  /* 0x000000213b1b7220 */ /* 0x000fe20000400000 */
[----:B------:R-:W-:Y:S01]  /*af10*/  FMUL R21, R57, R32 ;  /* 0x0000002039157220 */ /* 0x000fe20000400000 */
[----:B------:R-:W1:Y:S04]  /*af20*/  LDSM.16.M88.4 R12, [R0+UR6+0x22800] ;  /* 0x02280006000c783b */ /* 0x000e680008000200 */
[----:B------:R-:W-:Y:S01]  /*af30*/  STL.64 [R1+0x1e0], R40 ;  /* 0x0001e02801007387 */ /* 0x000fe20000100a00 */
[----:B------:R-:W-:Y:S03]  /*af40*/  HMMA.16816.F32.BF16 R24, R52, R28, R24 ;  /* 0x0000001c3418723c */ /* 0x000fe60000041818 */
[----:B------:R3:W-:Y:S04]  /*af50*/  STL.64 [R1+0x1e8], R42 ;  /* 0x0001e82a01007387 */ /* 0x0007e80000100a00 */
[----:B------:R-:W4:Y:S04]  /*af60*/  LDL.LU R28, [R1+0x90] ;  /* 0x00009000011c7983 */ /* 0x000f280000300800 */
[----:B------:R-:W4:Y:S04]  /*af70*/  LDL.LU R29, [R1+0x94] ;  /* 0x00009400011d7983 */ /* 0x000f280000300800 */
[----:B------:R-:W-:Y:S04]  /*af80*/  STL.64 [R1+0x1d0], R8 ;  /* 0x0001d00801007387 */ /* 0x000fe80000100a00 */
[----:B------:R-:W-:Y:S04]  /*af90*/  STL.64 [R1+0x1d8], R10 ;  /* 0x0001d80a01007387 */ /* 0x000fe80000100a00 */
[----:B------:R-:W4:Y:S04]  /*afa0*/  LDL.LU R47, [R1+0x98] ;  /* 0x00009800012f7983 */ /* 0x000f280000300800 */
[----:B------:R-:W4:Y:S04]  /*afb0*/  LDL.LU R46, [R1+0x9c] ;  /* 0x00009c00012e7983 */ /* 0x000f280000300800 */
[----:B------:R-:W4:Y:S04]  /*afc0*/  LDL.LU R44, [R1+0x84] ;  /* 0x00008400012c7983 */ /* 0x000f280000300800 */
[----:B---3--:R-:W3:Y:S04]  /*afd0*/  LDL.LU R43, [R1+0x88] ;  /* 0x00008800012b7983 */ /* 0x008ee80000300800 */
[----:B------:R-:W3:Y:S04]  /*afe0*/  LDL.LU R42, [R1+0x8c] ;  /* 0x00008c00012a7983 */ /* 0x000ee80000300800 */
[----:B------:R-:W3:Y:S01]  /*aff0*/  LDL.LU R45, [R1+0x80] ;  /* 0x00008000012d7983 */ /* 0x000ee20000300800 */
[----:B------:R-:W-:Y:S03]  /*b000*/  HMMA.16816.F32.BF16 R24, R4, R30, R24 ;  /* 0x0000001e0418723c */ /* 0x000fe60000041818 */
[----:B------:R-:W3:Y:S04]  /*b010*/  LDL.LU R35, [R1+0x1f8] ;  /* 0x0001f80001237983 */ /* 0x000ee80000300800 */
[----:B------:R-:W3:Y:S04]  /*b020*/  LDL.LU R34, [R1+0x1fc] ;  /* 0x0001fc0001227983 */ /* 0x000ee80000300800 */
[----:B------:R-:W3:Y:S04]  /*b030*/  LDL.LU R33, [R1+0x70] ;  /* 0x0000700001217983 */ /* 0x000ee80000300800 */
[----:B------:R-:W3:Y:S04]  /*b040*/  LDL.LU R32, [R1+0x74] ;  /* 0x0000740001207983 */ /* 0x000ee80000300800 */
[----:B------:R-:W0:Y:S01]  /*b050*/  LDSM.16.M88.4 R8, [R0+UR6+0x22c00] ;  /* 0x022c00060008783b */ /* 0x000e220008000200 */
[----:B-----5:R-:W-:-:S03]  /*b060*/  FMUL R22, R59, R3 ;  /* 0x000000033b167220 */ /* 0x020fc60000400000 */
[----:B------:R-:W5:Y:S01]  /*b070*/  LDL.LU R3, [R1+0x78] ;  /* 0x0000780001037983 */ /* 0x000f620000300800 */
[----:B------:R-:W-:-:S03]  /*b080*/  FMUL R23, R59, R2 ;  /* 0x000000023b177220 */ /* 0x000fc60000400000 */
[----:B------:R-:W5:Y:S04]  /*b090*/  LDL.LU R2, [R1+0x7c] ;  /* 0x00007c0001027983 */ /* 0x000f680000300800 */
[----:B------:R-:W5:Y:S04]  /*b0a0*/  LDL.LU R41, [R1+0x200] ;  /* 0x0002000001297983 */ /* 0x000f680000300800 */
[----:B------:R-:W5:Y:S04]  /*b0b0*/  LDL.LU R40, [R1+0x204] ;  /* 0x0002040001287983 */ /* 0x000f680000300800 */
[----:B------:R-:W-:Y:S04]  /*b0c0*/  STL.64 [R1+0x2f0], R24 ;  /* 0x0002f01801007387 */ /* 0x000fe80000100a00 */
[----:B------:R-:W-:Y:S04]  /*b0d0*/  STL.64 [R1+0x2f8], R26 ;  /* 0x0002f81a01007387 */ /* 0x000fe80000100a00 */
[----:B------:R-:W5:Y:S04]  /*b0e0*/  LDL.LU R39, [R1+0x208] ;  /* 0x0002080001277983 */ /* 0x000f680000300800 */
[----:B------:R-:W5:Y:S04]  /*b0f0*/  LDL.LU R38, [R1+0x20c] ;  /* 0x00020c0001267983 */ /* 0x000f680000300800 */
[----:B------:R-:W5:Y:S04]  /*b100*/  LDL.LU R37, [R1+0x1f0] ;  /* 0x0001f00001257983 */ /* 0x000f680000300800 */
[----:B------:R-:W5:Y:S01]  /*b110*/  LDL.LU R36, [R1+0x1f4] ;  /* 0x0001f40001247983 */ /* 0x000f620000300800 */
[----:B--2---:R-:W-:-:S03]  /*b120*/  FMUL R20, R57, R20 ;  /* 0x0000001439147220 */ /* 0x004fc60000400000 */
[----:B------:R-:W2:Y:S04]  /*b130*/  LDSM.16.M88.4 R24, [R0+UR6+0x23000] ;  /* 0x023000060018783b */ /* 0x000ea80008000200 */
[----:B0-----:R-:W-:-:S15]  /*b140*/  HMMA.16816.F32.BF16 R20, R52, R16, R20 ;  /* 0x000000103414723c */ /* 0x001fde0000041814 */
[----:B------:R-:W-:-:S05]  /*b150*/  NOP ;  /* 0x0000000000007918 */ /* 0x000fca0000000000 */
[----:B------:R-:W-:Y:S01]  /*b160*/  HMMA.16816.F32.BF16 R20, R4, R18, R20 ;  /* 0x000000120414723c */ /* 0x000fe20000041814 */
[C---:B----4-:R-:W-:Y:S01]  /*b170*/  FMUL R28, R57.reuse, R28 ;  /* 0x0000001c391c7220 */ /* 0x050fe20000400000 */
[----:B------:R-:W-:Y:S01]  /*b180*/  FMUL R29, R57, R29 ;  /* 0x0000001d391d7220 */ /* 0x000fe20000400000 */
[C---:B------:R-:W-:Y:S01]  /*b190*/  FMUL R30, R59.reuse, R47 ;  /* 0x0000002f3b1e7220 */ /* 0x040fe20000400000 */
[----:B------:R-:W-:Y:S01]  /*b1a0*/  FMUL R31, R59, R46 ;  /* 0x0000002e3b1f7220 */ /* 0x000fe20000400000 */
[----:B------:R-:W-:Y:S01]  /*b1b0*/  FMUL R17, R57, R44 ;  /* 0x0000002c39117220 */ /* 0x000fe20000400000 */
[C---:B---3--:R-:W-:Y:S01]  /*b1c0*/  FMUL R18, R59.reuse, R43 ;  /* 0x0000002b3b127220 */ /* 0x048fe20000400000 */
[----:B------:R-:W-:Y:S01]  /*b1d0*/  FMUL R19, R59, R42 ;  /* 0x0000002a3b137220 */ /* 0x000fe20000400000 */
[----:B------:R-:W-:-:S03]  /*b1e0*/  FMUL R16, R57, R45 ;  /* 0x0000002d39107220 */ /* 0x000fc60000400000 */
[C---:B-1----:R-:W-:Y:S08]  /*b1f0*/  HMMA.16816.F32.BF16 R28, R52.reuse, R12, R28 ;  /* 0x0000000c341c723c */ /* 0x042ff0000004181c */
[----:B------:R-:W-:Y:S04]  /*b200*/  STL.64 [R1+0x2e0], R20 ;  /* 0x0002e01401007387 */ /* 0x000fe80000100a00 */
[----:B------:R-:W-:Y:S01]  /*b210*/  LDSM.16.M88.4 R44, [R0+UR6+0x26800] ;  /* 0x02680006002c783b */ /* 0x000fe20008000200 */
[----:B------:R-:W-:Y:S03]  /*b220*/  HMMA.16816.F32.BF16 R16, R52, R8, R16 ;  /* 0x000000083410723c */ /* 0x000fe60000041810 */
[----:B------:R0:W-:Y:S05]  /*b230*/  STL.64 [R1+0x2e8], R22 ;  /* 0x0002e81601007387 */ /* 0x0001ea0000100a00 */
[C---:B0-----:R-:W-:Y:S01]  /*b240*/  HMMA.16816.F32.BF16 R20, R4.reuse, R14, R28 ;  /* 0x0000000e0414723c */ /* 0x041fe2000004181c */
[----:B------:R-:W0:Y:S11]  /*b250*/  LDSM.16.M88.4 R12, [R0+UR6+0x23400] ;  /* 0x02340006000c783b */ /* 0x000e360008000200 */
[----:B------:R-:W-:Y:S01]  /*b260*/  HMMA.16816.F32.BF16 R16, R4, R10, R16 ;  /* 0x0000000a0410723c */ /* 0x000fe20000041810 */
[----:B------:R-:W-:Y:S06]  /*b270*/  LDSM.16.M88.4 R8, [R0+UR6+0x23800] ;  /* 0x023800060008783b */ /* 0x000fec0008000200 */
[----:B------:R-:W-:Y:S04]  /*b280*/  STL.64 [R1+0x2d0], R20 ;  /* 0x0002d01401007387 */ /* 0x000fe80000100a00 */
[----:B------:R5:W-:Y:S08]  /*b290*/  STL.64 [R1+0x2d8], R22 ;  /* 0x0002d81601007387 */ /* 0x000bf00000100a00 */
[----:B------:R1:W-:Y:S04]  /*b2a0*/  STL.64 [R1+0x2c0], R16 ;  /* 0x0002c01001007387 */ /* 0x0003e80000100a00 */
[----:B------:R3:W-:Y:S01]  /*b2b0*/  STL.64 [R1+0x2c8], R18 ;  /* 0x0002c81201007387 */ /* 0x0007e20000100a00 */
[----:B-----5:R-:W-:Y:S01]  /*b2c0*/  FMUL R22, R59, R3 ;  /* 0x000000033b167220 */ /* 0x020fe20000400000 */
[C---:B------:R-:W-:Y:S01]  /*b2d0*/  FMUL R28, R57.reuse, R41 ;  /* 0x00000029391c7220 */ /* 0x040fe20000400000 */
[----:B------:R-:W-:Y:S01]  /*b2e0*/  FMUL R29, R57, R40 ;  /* 0x00000028391d7220 */ /* 0x000fe20000400000 */
[C---:B------:R-:W-:Y:S01]  /*b2f0*/  FMUL R23, R59.reuse, R2 ;  /* 0x000000023b177220 */ /* 0x040fe20000400000 */
[----:B------:R-:W4:Y:S01]  /*b300*/  LDSM.16.M88.4 R40, [R0+UR6+0x23c00] ;  /* 0x023c00060028783b */ /* 0x000f220008000200 */
[C---:B------:R-:W-:Y:S01]  /*b310*/  FMUL R30, R59.reuse, R39 ;  /* 0x000000273b1e7220 */ /* 0x040fe20000400000 */
[----:B------:R-:W-:-:S07]  /*b320*/  FMUL R31, R59, R38 ;  /* 0x000000263b1f7220 */ /* 0x000fce0000400000 */
[----:B--2---:R-:W-:Y:S01]  /*b330*/  HMMA.16816.F32.BF16 R28, R52, R24, R28 ;  /* 0x00000018341c723c */ /* 0x004fe2000004181c */
[----:B------:R-:W2:Y:S04]  /*b340*/  LDL.LU R25, [R1+0x210] ;  /* 0x0002100001197983 */ /* 0x000ea80000300800 */
[----:B------:R-:W5:Y:S04]  /*b350*/  LDL.LU R24, [R1+0x214] ;  /* 0x0002140001187983 */ /* 0x000f680000300800 */
[----:B------:R-:W2:Y:S04]  /*b360*/  LDL.LU R3, [R1+0x218] ;  /* 0x0002180001037983 */ /* 0x000ea80000300800 */
[----:B------:R-:W5:Y:S07]  /*b370*/  LDL.LU R2, [R1+0x21c] ;  /* 0x00021c0001027983 */ /* 0x000f6e0000300800 */
[----:B------:R-:W-:Y:S01]  /*b380*/  HMMA.16816.F32.BF16 R28, R4, R26, R28 ;  /* 0x0000001a041c723c */ /* 0x000fe2000004181c */
[C---:B-1----:R-:W-:Y:S01]  /*b390*/  FMUL R16, R57.reuse, R37 ;  /* 0x0000002539107220 */ /* 0x042fe20000400000 */
[----:B------:R-:W-:Y:S01]  /*b3a0*/  FMUL R17, R57, R36 ;  /* 0x0000002439117220 */ /* 0x000fe20000400000 */
[C---:B---3--:R-:W-:Y:S01]  /*b3b0*/  FMUL R18, R59.reuse, R35 ;  /* 0x000000233b127220 */ /* 0x048fe20000400000 */
[----:B------:R-:W-:Y:S01]  /*b3c0*/  FMUL R19, R59, R34 ;  /* 0x000000223b137220 */ /* 0x000fe20000400000 */
[C---:B------:R-:W-:Y:S01]  /*b3d0*/  FMUL R20, R57.reuse, R33 ;  /* 0x0000002139147220 */ /* 0x040fe20000400000 */
[----:B------:R-:W-:Y:S01]  /*b3e0*/  FMUL R21, R57, R32 ;  /* 0x0000002039157220 */ /* 0x000fe20000400000 */
[----:B------:R-:W3:Y:S04]  /*b3f0*/  LDL.LU R37, [R1+0x220] ;  /* 0x0002200001257983 */ /* 0x000ee80000300800 */
[C---:B0-----:R-:W-:Y:S01]  /*b400*/  HMMA.16816.F32.BF16 R16, R52.reuse, R12, R16 ;  /* 0x0000000c3410723c */ /* 0x041fe20000041810 */
[----:B----4-:R-:W-:Y:S04]  /*b410*/  STL.64 [R1+0x158], R42 ;  /* 0x0001582a01007387 */ /* 0x010fe80000100a00 */
[----:B------:R-:W0:Y:S03]  /*b420*/  LDSM.16.M88.4 R32, [R0+UR6+0x24000] ;  /* 0x024000060020783b */ /* 0x000e260008000200 */
[----:B------:R-:W-:Y:S01]  /*b430*/  HMMA.16816.F32.BF16 R20, R52, R8, R20 ;  /* 0x000000083414723c */ /* 0x000fe20000041814 */
[----:B------:R-:W-:Y:S04]  /*b440*/  STL.64 [R1+0x2b0], R28 ;  /* 0x0002b01c01007387 */ /* 0x000fe80000100a00 */
[----:B------:R-:W-:Y:S04]  /*b450*/  STL.64 [R1+0x2b8], R30 ;  /* 0x0002b81e01007387 */ /* 0x000fe80000100a00 */
[----:B------:R-:W4:Y:S04]  /*b460*/  LDL.LU R36, [R1+0x224] ;  /* 0x0002240001247983 */ /* 0x000f280000300800 */
[----:B------:R-:W3:Y:S04]  /*b470*/  LDL.LU R13, [R1+0x228] ;  /* 0x00022800010d7983 */ /* 0x000ee80000300800 */
[----:B------:R-:W3:Y:S01]  /*b480*/  LDL.LU R12, [R1+0x22c] ;  /* 0x00022c00010c7983 */ /* 0x000ee20000300800 */
[C---:B------:R-:W-:Y:S08]  /*b490*/  HMMA.16816.F32.BF16 R16, R4.reuse, R14, R16 ;  /* 0x0000000e0410723c */ /* 0x040ff00000041810 */
[----:B------:R-:W-:Y:S01]  /*b4a0*/  HMMA.16816.F32.BF16 R8, R4, R10, R20 ;  /* 0x0000000a0408723c */ /* 0x000fe20000041814 */
[----:B------:R1:W-:Y:S10]  /*b4b0*/  STL.64 [R1+0x988], R6 ;  /* 0x0009880601007387 */ /* 0x0003f40000100a00 */
[----:B------:R-:W-:Y:S04]  /*b4c0*/  STL.64 [R1+0x2a0], R16 ;  /* 0x0002a01001007387 */ /* 0x000fe80000100a00 */
[----:B------:R-:W-:Y:S04]  /*b4d0*/  STL.64 [R1+0x2a8], R18 ;  /* 0x0002a81201007387 */ /* 0x000fe80000100a00 */
[----:B0-----:R-:W-:Y:S04]  /*b4e0*/  STL.64 [R1+0x148], R34 ;  /* 0x0001482201007387 */ /* 0x001fe80000100a00 */
[----:B------:R-:W-:Y:S04]  /*b4f0*/  STL.64 [R1+0x1b0], R8 ;  /* 0x0001b00801007387 */ /* 0x000fe80000100a00 */
[----:B------:R-:W-:Y:S04]  /*b500*/  STL.64 [R1+0x1b8], R10 ;  /* 0x0001b80a01007387 */ /* 0x000fe80000100a00 */
[----:B------:R0:W-:Y:S04]  /*b510*/  STL.64 [R1+0x980], R4 ;  /* 0x0009800401007387 */ /* 0x0001e80000100a00 */
[----:B-1----:R-:W4:Y:S04]  /*b520*/  LDL.LU R7, [R1+0x250] ;  /* 0x0002500001077983 */ /* 0x002f280000300800 */
[----:B0-----:R-:W4:Y:S01]  /*b530*/  LDL.LU R5, [R1+0x254] ;  /* 0x0002540001057983 */ /* 0x001f220000300800 */
[----:B--2---:R-:W-:-:S03]  /*b540*/  FMUL R10, R59, R3 ;  /* 0x000000033b0a7220 */ /* 0x004fc60000400000 */
[----:B------:R-:W2:Y:S01]  /*b550*/  LDL.LU R3, [R1+0x258] ;  /* 0x0002580001037983 */ /* 0x000ea20000300800 */
[----:B-----5:R-:W-:-:S03]  /*b560*/  FMUL R11, R59, R2 ;  /* 0x000000023b0b7220 */ /* 0x020fc60000400000 */
[----:B------:R-:W5:Y:S01]  /*b570*/  LDL.LU R2, [R1+0x25c] ;  /* 0x00025c0001027983 */ /* 0x000f620000300800 */
[C---:B------:R-:W-:Y:S01]  /*b580*/  FMUL R8, R57.reuse, R25 ;  /* 0x0000001939087220 */ /* 0x040fe20000400000 */
[----:B------:R-:W-:Y:S02]  /*b590*/  FMUL R9, R57, R24 ;  /* 0x0000001839097220 */ /* 0x000fe40000400000 */
[----:B------:R-:W0:Y:S05]  /*b5a0*/  LDSM.16.M88.4 R24, [R0+UR6+0x24400] ;  /* 0x024400060018783b */ /* 0x000e2a0008000200 */
[----:B------:R-:W-:-:S15]  /*b5b0*/  HMMA.16816.F32.BF16 R16, R52, R40, R8 ;  /* 0x000000283410723c */ /* 0x000fde0000041808 */
[----:B------:R-:W-:-:S04]  /*b5c0*/  NOP ;  /* 0x0000000000007918 */ /* 0x000fc80000000000 */
[----:B------:R1:W-:Y:S01]  /*b5d0*/  STL [R1+0x80], R16 ;  /* 0x0000801001007387 */ /* 0x0003e20000100800 */
[----:B------:R-:W-:-:S03]  /*b5e0*/  IMAD.MOV.U32 R58, RZ, RZ, R17 ;  /* 0x000000ffff3a7224 */ /* 0x000fc600078e0011 */
[----:B0-----:R-:W-:Y:S04]  /*b5f0*/  STL.64 [R1+0x138], R26 ;  /* 0x0001381a01007387 */ /* 0x001fe80000100a00 */
[----:B------:R-:W5:Y:S04]  /*b600*/  LDL.LU R17, [R1+0x240] ;  /* 0x0002400001117983 */ /* 0x000f680000300800 */
[----:B-1----:R-:W5:Y:S01]  /*b610*/  LDL.LU R16, [R1+0x244] ;  /* 0x0002440001107983 */ /* 0x002f620000300800 */
[C---:B---3--:R-:W-:Y:S01]  /*b620*/  FMUL R8, R57.reuse, R37 ;  /* 0x0000002539087220 */ /* 0x048fe20000400000 */
[----:B----4-:R-:W-:Y:S01]  /*b630*/  FMUL R9, R57, R36 ;  /* 0x0000002439097220 */ /* 0x010fe20000400000 */
[C---:B------:R-:W-:Y:S01]  /*b640*/  FMUL R10, R59.reuse, R13 ;  /* 0x0000000d3b0a7220 */ /* 0x040fe20000400000 */
[----:B------:R-:W-:Y:S01]  /*b650*/  FMUL R11, R59, R12 ;  /* 0x0000000c3b0b7220 */ /* 0x000fe20000400000 */
[----:B------:R-:W-:Y:S01]  /*b660*/  IMAD.MOV.U32 R39, RZ, RZ, R18 ;  /* 0x000000ffff277224 */ /* 0x000fe200078e0012 */
[----:B------:R-:W-:Y:S01]  /*b670*/  MOV R38, R19 ;  /* 0x0000001300267202 */ /* 0x000fe20000000f00 */
[----:B------:R-:W3:Y:S04]  /*b680*/  LDL.LU R6, [R1+0x248] ;  /* 0x0002480001067983 */ /* 0x000ee80000300800 */
[----:B------:R-:W-:Y:S01]  /*b690*/  HMMA.16816.F32.BF16 R20, R52, R32, R8 ;  /* 0x000000203414723c */ /* 0x000fe20000041808 */
[----:B------:R-:W4:Y:S04]  /*b6a0*/  LDL.LU R4, [R1+0x24c] ;  /* 0x00024c0001047983 */ /* 0x000f280000300800 */
[----:B------:R0:W-:Y:S04]  /*b6b0*/  STL [R1+0x9a8], R39 ;  /* 0x0009a82701007387 */ /* 0x0001e80000100800 */
[----:B------:R-:W1:Y:S04]  /*b6c0*/  LDSM.16.M88.4 R12, [R0+UR6+0x24800] ;  /* 0x02480006000c783b */ /* 0x000e680008000200 */
[----:B------:R0:W-:Y:S04]  /*b6d0*/  STL [R1+0x9a4], R58 ;  /* 0x0009a43a01007387 */ /* 0x0001e80000100800 */
[----:B------:R0:W-:Y:S02]  /*b6e0*/  STL [R1+0x9a0], R38 ;  /* 0x0009a02601007387 */ /* 0x0001e40000100800 */
[----:B0-----:R-:W-:-:S02]  /*b6f0*/  IMAD.MOV.U32 R39, RZ, RZ, R20 ;  /* 0x000000ffff277224 */ /* 0x001fc400078e0014 */
[----:B------:R-:W-:Y:S01]  /*b700*/  STL [R1+0x7c], R23 ;  /* 0x00007c1701007387 */ /* 0x000fe20000100800 */
[----:B------:R-:W-:-:S03]  /*b710*/  IMAD.MOV.U32 R58, RZ, RZ, R21 ;  /* 0x000000ffff3a7224 */ /* 0x000fc600078e0015 */
[----:B------:R-:W-:Y:S01]  /*b720*/  LDSM.16.M88.4 R32, [R0+UR6+0x26000] ;  /* 0x026000060020783b */ /* 0x000fe20008000200 */
[----:B------:R-:W-:-:S03]  /*b730*/  MOV R38, R22 ;  /* 0x0000001600267202 */ /* 0x000fc60000000f00 */
[----:B------:R-:W0:Y:S01]  /*b740*/  LDSM.16.M88.4 R20, [R0+UR6+0x24c00] ;  /* 0x024c00060014783b */ /* 0x000e220008000200 */
[C---:B------:R-:W-:Y:S01]  /*b750*/  FMUL R8, R57.reuse, R7 ;  /* 0x0000000739087220 */ /* 0x040fe20000400000 */
[----:B------:R-:W-:Y:S02]  /*b760*/  FMUL R9, R57, R5 ;  /* 0x0000000539097220 */ /* 0x000fe40000400000 */
[----:B-1----:R-:W-:Y:S04]  /*b770*/  STL.64 [R1+0x128], R14 ;  /* 0x0001280e01007387 */ /* 0x002fe80000100a00 */
[----:B------:R-:W-:Y:S04]  /*b780*/  STL [R1+0x9b4], R38 ;  /* 0x0009b42601007387 */ /* 0x000fe80000100800 */
[----:B------:R-:W-:Y:S04]  /*b790*/  STL [R1+0x9b0], R58 ;  /* 0x0009b03a01007387 */ /* 0x000fe80000100800 */
[----:B------:R1:W-:Y:S04]  /*b7a0*/  STL [R1+0x9ac], R39 ;  /* 0x0009ac2701007387 */ /* 0x0003e80000100800 */
[----:B0-----:R-:W-:Y:S01]  /*b7b0*/  STL.64 [R1+0x118], R22 ;  /* 0x0001181601007387 */ /* 0x001fe20000100a00 */
[C---:B--2---:R-:W-:Y:S01]  /*b7c0*/  FMUL R10, R59.reuse, R3 ;  /* 0x000000033b0a7220 */ /* 0x044fe20000400000 */
[----:B-----5:R-:W-:-:S07]  /*b7d0*/  FMUL R11, R59, R2 ;  /* 0x000000023b0b7220 */ /* 0x020fce0000400000 */
[----:B------:R-:W-:-:S15]  /*b7e0*/  HMMA.16816.F32.BF16 R24, R52, R24, R8 ;  /* 0x000000183418723c */ /* 0x000fde0000041808 */
[----:B------:R-:W-:-:S04]  /*b7f0*/  NOP ;  /* 0x0000000000007918 */ /* 0x000fc80000000000 */
[----:B------:R-:W-:Y:S04]  /*b800*/  STL [R1+0x50], R24 ;  /* 0x0000501801007387 */ /* 0x000fe80000100800 */
[----:B------:R-:W2:Y:S04]  /*b810*/  LDL.LU R7, [R1+0x230] ;  /* 0x0002300001077983 */ /* 0x000ea80000300800 */
[----:B------:R-:W5:Y:S04]  /*b820*/  LDL.LU R5, [R1+0x234] ;  /* 0x0002340001057983 */ /* 0x000f680000300800 */
[----:B------:R-:W5:Y:S04]  /*b830*/  LDL.LU R3, [R1+0x238] ;  /* 0x0002380001037983 */ /* 0x000f680000300800 */
[----:B------:R-:W5:Y:S01]  /*b840*/  LDL.LU R2, [R1+0x23c] ;  /* 0x00023c0001027983 */ /* 0x000f620000300800 */
[----:B-1----:R-:W-:Y:S01]  /*b850*/  MOV R39, R27 ;  /* 0x0000001b00277202 */ /* 0x002fe20000000f00 */
[----:B------:R-:W-:-:S02]  /*b860*/  IMAD.MOV.U32 R38, RZ, RZ, R25 ;  /* 0x000000ffff267224 */ /* 0x000fc400078e0019 */
[----:B------:R-:W-:Y:S02]  /*b870*/  IMAD.MOV.U32 R58, RZ, RZ, R26 ;  /* 0x000000ffff3a7224 */ /* 0x000fe400078e001a */
[----:B------:R-:W-:Y:S04]  /*b880*/  STL [R1+0x9c0], R39 ;  /* 0x0009c02701007387 */ /* 0x000fe80000100800 */
[----:B------:R-:W-:Y:S04]  /*b890*/  STL [R1+0x9bc], R38 ;  /* 0x0009bc2601007387 */ /* 0x000fe80000100800 */
[----:B------:R-:W-:Y:S04]  /*b8a0*/  STL [R1+0x9b8], R58 ;  /* 0x0009b83a01007387 */ /* 0x000fe80000100800 */
[----:B------:R-:W5:Y:S04]  /*b8b0*/  LDL.LU R29, [R1+0x280] ;  /* 0x00028000011d7983 */ /* 0x000f680000300800 */
[----:B------:R-:W5:Y:S04]  /*b8c0*/  LDL.LU R28, [R1+0x284] ;  /* 0x00028400011c7983 */ /* 0x000f680000300800 */
[----:B------:R-:W5:Y:S04]  /*b8d0*/  LDL.LU R19, [R1+0x288] ;  /* 0x0002880001137983 */ /* 0x000f680000300800 */
[----:B------:R-:W5:Y:S01]  /*b8e0*/  LDL.LU R18, [R1+0x28c] ;  /* 0x00028c0001127983 */ /* 0x000f620000300800 */
[C---:B------:R-:W-:Y:S01]  /*b8f0*/  FMUL R8, R57.reuse, R17 ;  /* 0x0000001139087220 */ /* 0x040fe20000400000 */
[----:B------:R-:W-:-:S02]  /*b900*/  FMUL R9, R57, R16 ;  /* 0x0000001039097220 */ /* 0x000fc40000400000 */
[----:B------:R-:W5:Y:S04]  /*b910*/  LDL.LU R17, [R1+0x270] ;  /* 0x0002700001117983 */ /* 0x000f680000300800 */
[----:B------:R-:W5:Y:S01]  /*b920*/  LDL.LU R16, [R1+0x274] ;  /* 0x0002740001107983 */ /* 0x000f620000300800 */
[C---:B---3--:R-:W-:Y:S01]  /*b930*/  FMUL R10, R59.reuse, R6 ;  /* 0x000000063b0a7220 */ /* 0x048fe20000400000 */
[----:B----4-:R-:W-:Y:S02]  /*b940*/  FMUL R11, R59, R4 ;  /* 0x000000043b0b7220 */ /* 0x010fe40000400000 */
[----:B------:R-:W-:Y:S05]  /*b950*/  LDSM.16.M88.4 R24, [R0+UR6+0x25800] ;  /* 0x025800060018783b */ /* 0x000fea0008000200 */
[----:B------:R-:W-:-:S15]  /*b960*/  HMMA.16816.F32.BF16 R12, R52, R12, R8 ;  /* 0x0000000c340c723c */ /* 0x000fde0000041808 */
[----:B------:R-:W-:-:S04]  /*b970*/  NOP ;  /* 0x0000000000007918 */ /* 0x000fc80000000000 */
[----:B------:R-:W-:Y:S01]  /*b980*/  IMAD.MOV.U32 R4, RZ, RZ, R15 ;  /* 0x000000ffff047224 */ /* 0x000fe200078e000f */
[----:B------:R-:W-:Y:S01]  /*b990*/  MOV R6, R14 ;  /* 0x0000000e00067202 */ /* 0x000fe20000000f00 */
[----:B------:R-:W3:Y:S04]  /*b9a0*/  LDL.LU R15, [R1+0x278] ;  /* 0x00027800010f7983 */ /* 0x000ee80000300800 */
[----:B------:R-:W4:Y:S04]  /*b9b0*/  LDL.LU R14, [R1+0x27c] ;  /* 0x00027c00010e7983 */ /* 0x000f280000300800 */
[----:B------:R-:W-:Y:S04]  /*b9c0*/  STL [R1+0x9d0], R4 ;  /* 0x0009d00401007387 */ /* 0x000fe80000100800 */
[----:B------:R0:W-:Y:S01]  /*b9d0*/  STL [R1+0x9cc], R6 ;  /* 0x0009cc0601007387 */ /* 0x0001e20000100800 */
[----:B------:R-:W-:-:S02]  /*b9e0*/  IMAD.MOV.U32 R36, RZ, RZ, R13 ;  /* 0x000000ffff247224 */ /* 0x000fc400078e000d */
[----:B------:R-:W-:-:S03]  /*b9f0*/  IMAD.MOV.U32 R37, RZ, RZ, R12 ;  /* 0x000000ffff257224 */ /* 0x000fc600078e000c */
[----:B------:R-:W-:Y:S04]  /*ba00*/  STL [R1+0x9c8], R36 ;  /* 0x0009c82401007387 */ /* 0x000fe80000100800 */
[----:B------:R1:W-:Y:S04]  /*ba10*/  STL [R1+0x9c4], R37 ;  /* 0x0009c42501007387 */ /* 0x0003e80000100800 */
[----:B------:R-:W4:Y:S04]  /*ba20*/  LDL.LU R12, [R1+0x260] ;  /* 0x00026000010c7983 */ /* 0x000f280000300800 */
[----:B------:R-:W4:Y:S01]  /*ba30*/  LDL.LU R13, [R1+0x264] ;  /* 0x00026400010d7983 */ /* 0x000f220000300800 */
[C---:B--2---:R-:W-:Y:S01]  /*ba40*/  FMUL R8, R57.reuse, R7 ;  /* 0x0000000739087220 */ /* 0x044fe20000400000 */
[----:B-----5:R-:W-:Y:S01]  /*ba50*/  FMUL R9, R57, R5 ;  /* 0x0000000539097220 */ /* 0x020fe20000400000 */
[C---:B------:R-:W-:Y:S01]  /*ba60*/  FMUL R10, R59.reuse, R3 ;  /* 0x000000033b0a7220 */ /* 0x040fe20000400000 */
[----:B------:R-:W-:-:S07]  /*ba70*/  FMUL R11, R59, R2 ;  /* 0x000000023b0b7220 */ /* 0x000fce0000400000 */
[----:B0-----:R-:W-:Y:S01]  /*ba80*/  HMMA.16816.F32.BF16 R4, R52, R20, R8 ;  /* 0x000000143404723c */ /* 0x001fe20000041808 */
[----:B------:R-:W0:Y:S04]  /*ba90*/  LDSM.16.M88.4 R8, [R0+UR6+0x25000] ;  /* 0x025000060008783b */ /* 0x000e280008000200 */
[----:B------:R-:W2:Y:S01]  /*baa0*/  LDSM.16.M88.4 R20, [R0+UR6+0x25400] ;  /* 0x025400060014783b */ /* 0x000ea20008000200 */
[C---:B------:R-:W-:Y:S01]  /*bab0*/  FMUL R40, R57.reuse, R29 ;  /* 0x0000001d39287220 */ /* 0x040fe20000400000 */
[----:B------:R-:W-:Y:S02]  /*bac0*/  FMUL R41, R57, R28 ;  /* 0x0000001c39297220 */ /* 0x000fe40000400000 */
[----:B------:R-:W-:Y:S01]  /*bad0*/  LDSM.16.M88.4 R28, [R0+UR6+0x26400] ;  /* 0x02640006001c783b */ /* 0x000fe20008000200 */
[C---:B------:R-:W-:Y:S01]  /*bae0*/  FMUL R42, R59.reuse, R19 ;  /* 0x000000133b2a7220 */ /* 0x040fe20000400000 */
[----:B------:R-:W-:-:S08]  /*baf0*/  FMUL R43, R59, R18 ;  /* 0x000000123b2b7220 */ /* 0x000fd00000400000 */
[----:B------:R-:W-:Y:S02]  /*bb00*/  IMAD.MOV.U32 R58, RZ, RZ, R7 ;  /* 0x000000ffff3a7224 */ /* 0x000fe400078e0007 */
[----:B------:R-:W5:Y:S01]  /*bb10*/  LDL.LU R7, [R1+0x268] ;  /* 0x0002680001077983 */ /* 0x000f620000300800 */
[----:B-1----:R-:W-:-:S03]  /*bb20*/  IMAD.MOV.U32 R37, RZ, RZ, R4 ;  /* 0x000000ffff257224 */ /* 0x002fc600078e0004 */
[----:B------:R-:W5:Y:S01]  /*bb30*/  LDL.LU R2, [R1+0x26c] ;  /* 0x00026c0001027983 */ /* 0x000f620000300800 */
[----:B0-----:R-:W-:Y:S03]  /*bb40*/  HMMA.16816.F32.BF16 R40, R52, R8, R40 ;  /* 0x000000083428723c */ /* 0x001fe60000041828 */
[----:B------:R0:W-:Y:S01]  /*bb50*/  STL [R1+0x9d4], R37 ;  /* 0x0009d42501007387 */ /* 0x0001e20000100800 */
[C---:B------:R-:W-:Y:S01]  /*bb60*/  FMUL R9, R57.reuse, R16 ;  /* 0x0000001039097220 */ /* 0x040fe20000400000 */
[----:B------:R-:W-:-:S14]  /*bb70*/  FMUL R8, R57, R17 ;  /* 0x0000001139087220 */ /* 0x000fdc0000400000 */
[----:B------:R-:W-:Y:S04]  /*bb80*/  STL.64 [R1+0x910], R42 ;  /* 0x0009102a01007387 */ /* 0x000fe80000100a00 */
[----:B------:R-:W-:Y:S04]  /*bb90*/  STL.64 [R1+0x908], R40 ;  /* 0x0009082801007387 */ /* 0x000fe80000100a00 */
[----:B------:R-:W5:Y:S04]  /*bba0*/  LDL.LU R16, [R1+0x370] ;  /* 0x0003700001107983 */ /* 0x000f680000300800 */
[----:B------:R-:W5:Y:S04]  /*bbb0*/  LDL.LU R17, [R1+0x374] ;  /* 0x0003740001117983 */ /* 0x000f680000300800 */
[----:B------:R-:W5:Y:S04]  /*bbc0*/  LDL.LU R18, [R1+0x378] ;  /* 0x0003780001127983 */ /* 0x000f680000300800 */
[----:B------:R-:W5:Y:S01]  /*bbd0*/  LDL.LU R19, [R1+0x37c] ;  /* 0x00037c0001137983 */ /* 0x000f620000300800 */
[----:B------:R-:W-:Y:S01]  /*bbe0*/  IMAD.MOV.U32 R38, RZ, RZ, R6 ;  /* 0x000000ffff267224 */ /* 0x000fe200078e0006 */
[----:B------:R-:W-:Y:S01]  /*bbf0*/  MOV R6, R10 ;  /* 0x0000000a00067202 */ /* 0x000fe20000000f00 */
[----:B------:R-:W-:-:S02]  /*bc00*/  IMAD.MOV.U32 R36, RZ, RZ, R11 ;  /* 0x000000ffff247224 */ /* 0x000fc400078e000b */
[C---:B---3--:R-:W-:Y:S01]  /*bc10*/  FMUL R10, R59.reuse, R15 ;  /* 0x0000000f3b0a7220 */ /* 0x048fe20000400000 */
[----:B----4-:R-:W-:Y:S01]  /*bc20*/  FMUL R11, R59, R14 ;  /* 0x0000000e3b0b7220 */ /* 0x010fe20000400000 */
[----:B------:R-:W-:Y:S01]  /*bc30*/  MOV R39, R5 ;  /* 0x0000000500277202 */ /* 0x000fe20000000f00 */
[----:B--2---:R-:W-:Y:S01]  /*bc40*/  IMAD.MOV.U32 R5, RZ, RZ, R22 ;  /* 0x000000ffff057224 */ /* 0x004fe200078e0016 */
[----:B------:R-:W-:Y:S01]  /*bc50*/  MOV R3, R23 ;  /* 0x0000001700037202 */ /* 0x000fe20000000f00 */
[----:B------:R-:W1:Y:S03]  /*bc60*/  LDSM.16.M88.4 R40, [R0+UR6+0x25c00] ;  /* 0x025c00060028783b */ /* 0x000e660008000200 */
[----:B------:R-:W-:Y:S01]  /*bc70*/  HMMA.16816.F32.BF16 R8, R52, R20, R8 ;  /* 0x000000143408723c */ /* 0x000fe20000041808 */
[----:B------:R-:W2:Y:S04]  /*bc80*/  LDL.LU R20, [R1+0x360] ;  /* 0x0003600001147983 */ /* 0x000ea80000300800 */
[----:B------:R-:W3:Y:S04]  /*bc90*/  LDL.LU R21, [R1+0x364] ;  /* 0x0003640001157983 */ /* 0x000ee80000300800 */
[----:B------:R-:W4:Y:S04]  /*bca0*/  LDL.LU R22, [R1+0x368] ;  /* 0x0003680001167983 */ /* 0x000f280000300800 */
[----:B------:R-:W2:Y:S01]  /*bcb0*/  LDL.LU R23, [R1+0x36c] ;  /* 0x00036c0001177983 */ /* 0x000ea20000300800 */
[C---:B------:R-:W-:Y:S01]  /*bcc0*/  FMUL R12, R57.reuse, R12 ;  /* 0x0000000c390c7220 */ /* 0x040fe20000400000 */
[----:B------:R-:W-:Y:S01]  /*bcd0*/  FMUL R13, R57, R13 ;  /* 0x0000000d390d7220 */ /* 0x000fe20000400000 */
[----:B0-----:R-:W-:-:S03]  /*bce0*/  IMAD.MOV.U32 R37, RZ, RZ, R26 ;  /* 0x000000ffff257224 */ /* 0x001fc600078e001a */
[----:B------:R-:W-:Y:S04]  /*bcf0*/  STL.64 [R1+0x900], R10 ;  /* 0x0009000a01007387 */ /* 0x000fe80000100a00 */
[----:B------:R-:W-:Y:S01]  /*bd00*/  STL.64 [R1+0x8f8], R8 ;  /* 0x0008f80801007387 */ /* 0x000fe20000100a00 */
[C---:B-----5:R-:W-:Y:S01]  /*bd10*/  FMUL R14, R59.reuse, R7 ;  /* 0x000000073b0e7220 */ /* 0x060fe20000400000 */
[----:B------:R-:W-:-:S07]  /*bd20*/  FMUL R15, R59, R2 ;  /* 0x000000023b0f7220 */ /* 0x000fce0000400000 */
[----:B------:R-:W-:Y:S01]  /*bd30*/  HMMA.16816.F32.BF16 R12, R52, R24, R12 ;  /* 0x00000018340c723c */ /* 0x000fe2000004180c */
[----:B------:R-:W5:Y:S04]  /*bd40*/  LDL.LU R24, [R1+0x350] ;  /* 0x0003500001187983 */ /* 0x000f680000300800 */
[----:B------:R-:W5:Y:S04]  /*bd50*/  LDL.LU R25, [R1+0x354] ;  /* 0x0003540001197983 */ /* 0x000f680000300800 */
[----:B------:R-:W5:Y:S04]  /*bd60*/  LDL.LU R26, [R1+0x358] ;  /* 0x00035800011a7983 */ /* 0x000f680000300800 */
[----:B------:R-:W5:Y:S01]  /*bd70*/  LDL.LU R2, [R1+0x35c] ;  /* 0x00035c0001027983 */ /* 0x000f620000300800 */
[C---:B------:R-:W-:Y:S01]  /*bd80*/  FMUL R16, R57.reuse, R16 ;  /* 0x0000001039107220 */ /* 0x040fe20000400000 */
[----:B------:R-:W-:Y:S01]  /*bd90*/  FMUL R17, R57, R17 ;  /* 0x0000001139117220 */ /* 0x000fe20000400000 */
[C---:B------:R-:W-:Y:S01]  /*bda0*/  FMUL R18, R59.reuse, R18 ;  /* 0x000000123b127220 */ /* 0x040fe20000400000 */
[----:B------:R-:W-:-:S07]  /*bdb0*/  FMUL R19, R59, R19 ;  /* 0x000000133b137220 */ /* 0x000fce0000400000 */
[----:B-1----:R-:W-:Y:S01]  /*bdc0*/  HMMA.16816.F32.BF16 R16, R52, R40, R16 ;  /* 0x000000283410723c */ /* 0x002fe20000041810 */
[----:B------:R0:W-:Y:S04]  /*bdd0*/  STL.64 [R1+0x8f0], R14 ;  /* 0x0008f00e01007387 */ /* 0x0001e80000100a00 */
[----:B------:R1:W-:Y:S04]  /*bde0*/  STL.64 [R1+0x8e8], R12 ;  /* 0x0008e80c01007387 */ /* 0x0003e80000100a00 */
[----:B0-----:R-:W5:Y:S10]  /*bdf0*/  LDL.LU R15, [R1+0x310] ;  /* 0x00031000010f7983 */ /* 0x001f740000300800 */
[----:B------:R0:W-:Y:S04]  /*be00*/  STL.64 [R1+0x8e0], R18 ;  /* 0x0008e01201007387 */ /* 0x0001e80000100a00 */
[----:B------:R-:W-:Y:S04]  /*be10*/  STL.64 [R1+0x8d8], R16 ;  /* 0x0008d81001007387 */ /* 0x000fe80000100a00 */
[----:B------:R-:W5:Y:S04]  /*be20*/  LDL.LU R14, [R1+0x314] ;  /* 0x00031400010e7983 */ /* 0x000f680000300800 */
[----:B------:R-:W5:Y:S04]  /*be30*/  LDL.LU R11, [R1+0x318] ;  /* 0x00031800010b7983 */ /* 0x000f680000300800 */
[----:B------:R-:W5:Y:S01]  /*be40*/  LDL.LU R10, [R1+0x31c] ;  /* 0x00031c00010a7983 */ /* 0x000f620000300800 */
[C---:B--2---:R-:W-:Y:S01]  /*be50*/  FMUL R20, R57.reuse, R20 ;  /* 0x0000001439147220 */ /* 0x044fe20000400000 */
[----:B---3--:R-:W-:Y:S01]  /*be60*/  FMUL R21, R57, R21 ;  /* 0x0000001539157220 */ /* 0x008fe20000400000 */
[C---:B----4-:R-:W-:Y:S01]  /*be70*/  FMUL R22, R59.reuse, R22 ;  /* 0x000000163b167220 */ /* 0x050fe20000400000 */
[----:B------:R-:W-:Y:S01]  /*be80*/  FMUL R23, R59, R23 ;  /* 0x000000173b177220 */ /* 0x000fe20000400000 */
[----:B-1----:R-:W-:Y:S01]  /*be90*/  IMAD.MOV.U32 R12, RZ, RZ, R34 ;  /* 0x000000ffff0c7224 */ /* 0x002fe200078e0022 */
[----:B------:R-:W-:-:S05]  /*bea0*/  MOV R9, R35 ;  /* 0x0000002300097202 */ /* 0x000fca0000000f00 */
[----:B------:R-:W-:Y:S01]  /*beb0*/  HMMA.16816.F32.BF16 R20, R52, R32, R20 ;  /* 0x000000203414723c */ /* 0x000fe20000041814 */
[----:B------:R-:W2:Y:S04]  /*bec0*/  LDL.LU R32, [R1+0x290] ;  /* 0x0002900001207983 */ /* 0x000ea80000300800 */
[----:B------:R-:W3:Y:S04]  /*bed0*/  LDL.LU R33, [R1+0x294] ;  /* 0x0002940001217983 */ /* 0x000ee80000300800 */
[----:B------:R-:W4:Y:S04]  /*bee0*/  LDL.LU R34, [R1+0x298] ;  /* 0x0002980001227983 */ /* 0x000f280000300800 */
[----:B------:R-:W4:Y:S06]  /*bef0*/  LDL.LU R35, [R1+0x29c] ;  /* 0x00029c0001237983 */ /* 0x000f2c0000300800 */
[----:B------:R-:W-:Y:S04]  /*bf00*/  STL.64 [R1+0x8d0], R22 ;  /* 0x0008d01601007387 */ /* 0x000fe80000100a00 */
[----:B------:R-:W-:Y:S04]  /*bf10*/  STL.64 [R1+0x8c8], R20 ;  /* 0x0008c81401007387 */ /* 0x000fe80000100a00 */
[----:B------:R-:W4:Y:S04]  /*bf20*/  LDL.LU R41, [R1+0x320] ;  /* 0x0003200001297983 */ /* 0x000f280000300800 */
[----:B------:R-:W4:Y:S04]  /*bf30*/  LDL.LU R40, [R1+0x324] ;  /* 0x0003240001287983 */ /* 0x000f280000300800 */
[----:B0-----:R-:W4:Y:S04]  /*bf40*/  LDL.LU R19, [R1+0x328] ;  /* 0x0003280001137983 */ /* 0x001f280000300800 */
[----:B------:R-:W4:Y:S01]  /*bf50*/  LDL.LU R18, [R1+0x32c] ;  /* 0x00032c0001127983 */ /* 0x000f220000300800 */
[----:B------:R-:W-:-:S02]  /*bf60*/  IMAD.MOV.U32 R4, RZ, RZ, R27 ;  /* 0x000000ffff047224 */ /* 0x000fc400078e001b */
[----:B------:R-:W-:Y:S01]  /*bf70*/  IMAD.MOV.U32 R8, RZ, RZ, R30 ;  /* 0x000000ffff087224 */ /* 0x000fe200078e001e */
[----:B------:R-:W0:Y:S01]  /*bf80*/  LDSM.16.M88.4 R20, [R0+UR6+0x26c00] ;  /* 0x026c00060014783b */ /* 0x000e220008000200 */
[----:B------:R-:W-:Y:S02]  /*bf90*/  IMAD.MOV.U32 R7, RZ, RZ, R31 ;  /* 0x000000ffff077224 */ /* 0x000fe400078e001f */
[C---:B-----5:R-:W-:Y:S01]  /*bfa0*/  FMUL R24, R57.reuse, R24 ;  /* 0x0000001839187220 */ /* 0x060fe20000400000 */
[----:B------:R-:W-:Y:S01]  /*bfb0*/  FMUL R25, R57, R25 ;  /* 0x0000001939197220 */ /* 0x000fe20000400000 */
[C---:B------:R-:W-:Y:S01]  /*bfc0*/  FMUL R26, R59.reuse, R26 ;  /* 0x0000001a3b1a7220 */ /* 0x040fe20000400000 */
[----:B------:R-:W-:-:S07]  /*bfd0*/  FMUL R27, R59, R2 ;  /* 0x000000023b1b7220 */ /* 0x000fce0000400000 */
[----:B------:R-:W-:Y:S01]  /*bfe0*/  HMMA.16816.F32.BF16 R24, R52, R28, R24 ;  /* 0x0000001c3418723c */ /* 0x000fe20000041818 */
[----:B------:R-:W-:-:S15]  /*bff0*/  MOV R2, R46 ;  /* 0x0000002e00027202 */ /* 0x000fde0000000f00 */
[----:B------:R-:W-:-:S03]  /*c000*/  NOP ;  /* 0x0000000000007918 */ /* 0x000fc60000000000 */
[----:B------:R-:W-:Y:S04]  /*c010*/  STL.64 [R1+0x8b8], R26 ;  /* 0x0008b81a01007387 */ /* 0x000fe80000100a00 */
[----:B------:R-:W-:Y:S04]  /*c020*/  STL.64 [R1+0x8b0], R24 ;  /* 0x0008b01801007387 */ /* 0x000fe80000100a00 */
[----:B------:R-:W-:Y:S01]  /*c030*/  STL [R1+0x8c4], R2 ;  /* 0x0008c40201007387 */ /* 0x000fe20000100800 */
[----:B------:R-:W-:-:S03]  /*c040*/  FMUL R28, R57, R15 ;  /* 0x0000000f391c7220 */ /* 0x000fc60000400000 */
[----:B------:R-:W5:Y:S01]  /*c050*/  LDL.LU R15, [R1+0x340] ;  /* 0x00034000010f7983 */ /* 0x000f620000300800 */
[----:B------:R-:W-:-:S03]  /*c060*/  FMUL R29, R57, R14 ;  /* 0x0000000e391d7220 */ /* 0x000fc60000400000 */
[----:B------:R-:W5:Y:S01]  /*c070*/  LDL.LU R14, [R1+0x344] ;  /* 0x00034400010e7983 */ /* 0x000f620000300800 */
[----:B------:R-:W-:-:S03]  /*c080*/  FMUL R30, R59, R11 ;  /* 0x0000000b3b1e7220 */ /* 0x000fc60000400000 */
[----:B------:R-:W5:Y:S01]  /*c090*/  LDL.LU R11, [R1+0x348] ;  /* 0x00034800010b7983 */ /* 0x000f620000300800 */
[----:B------:R-:W-:-:S03]  /*c0a0*/  FMUL R31, R59, R10 ;  /* 0x0000000a3b1f7220 */ /* 0x000fc60000400000 */
[----:B------:R-:W5:Y:S01]  /*c0b0*/  LDL.LU R10, [R1+0x34c] ;  /* 0x00034c00010a7983 */ /* 0x000f620000300800 */
[----:B0-----:R-:W-:Y:S01]  /*c0c0*/  IMAD.MOV.U32 R17, RZ, RZ, R22 ;  /* 0x000000ffff117224 */ /* 0x001fe200078e0016 */
[----:B------:R-:W-:Y:S01]  /*c0d0*/  MOV R16, R23 ;  /* 0x0000001700107202 */ /* 0x000fe20000000f00 */
[C---:B--2---:R-:W-:Y:S01]  /*c0e0*/  FMUL R32, R57.reuse, R32 ;  /* 0x0000002039207220 */ /* 0x044fe20000400000 */
[----:B---3--:R-:W-:Y:S01]  /*c0f0*/  FMUL R33, R57, R33 ;  /* 0x0000002139217220 */ /* 0x008fe20000400000 */
[C---:B----4-:R-:W-:Y:S01]  /*c100*/  FMUL R34, R59.reuse, R34 ;  /* 0x000000223b227220 */ /* 0x050fe20000400000 */
[----:B------:R-:W-:-:S07]  /*c110*/  FMUL R35, R59, R35 ;  /* 0x000000233b237220 */ /* 0x000fce0000400000 */
[C---:B------:R-:W-:Y:S01]  /*c120*/  HMMA.16816.F32.BF16 R32, R52.reuse, R20, R32 ;  /* 0x000000143420723c */ /* 0x040fe20000041820 */
[----:B------:R-:W0:Y:S07]  /*c130*/  LDSM.16.M88.4 R20, [R0+UR6+0x27000] ;  /* 0x027000060014783b */ /* 0x000e2e0008000200 */
[----:B------:R-:W-:Y:S01]  /*c140*/  HMMA.16816.F32.BF16 R28, R52, R44, R28 ;  /* 0x0000002c341c723c */ /* 0x000fe2000004181c */
[----:B------:R-:W-:Y:S02]  /*c150*/  IMAD.MOV.U32 R61, RZ, RZ, R47 ;  /* 0x000000ffff3d7224 */ /* 0x000fe400078e002f */
[C---:B------:R-:W-:Y:S01]  /*c160*/  FMUL R44, R57.reuse, R41 ;  /* 0x00000029392c7220 */ /* 0x040fe20000400000 */
[----:B------:R-:W-:Y:S01]  /*c170*/  FMUL R45, R57, R40 ;  /* 0x00000028392d7220 */ /* 0x000fe20000400000 */
[C---:B------:R-:W-:Y:S01]  /*c180*/  FMUL R46, R59.reuse, R19 ;  /* 0x000000133b2e7220 */ /* 0x040fe20000400000 */
[----:B------:R-:W-:-:S13]  /*c190*/  FMUL R47, R59, R18 ;  /* 0x000000123b2f7220 */ /* 0x000fda0000400000 */
[----:B------:R-:W-:Y:S04]  /*c1a0*/  STL.64 [R1+0x8a8], R30 ;  /* 0x0008a81e01007387 */ /* 0x000fe80000100a00 */
[----:B------:R1:W-:Y:S01]  /*c1b0*/  STL.64 [R1+0x8a0], R28 ;  /* 0x0008a01c01007387 */ /* 0x0003e20000100a00 */
[----:B0-----:R-:W-:Y:S01]  /*c1c0*/  HMMA.16816.F32.BF16 R44, R52, R20, R44 ;  /* 0x00000014342c723c */ /* 0x001fe2000004182c */
[----:B-1----:R-:W-:Y:S02]  /*c1d0*/  IMAD.MOV.U32 R29, RZ, RZ, R22 ;  /* 0x000000ffff1d7224 */ /* 0x002fe400078e0016 */
[----:B------:R-:W-:Y:S02]  /*c1e0*/  IMAD.MOV.U32 R28, RZ, RZ, R23 ;  /* 0x000000ffff1c7224 */ /* 0x000fe400078e0017 */
[----:B------:R-:W0:Y:S01]  /*c1f0*/  LDSM.16.M88.4 R20, [R0+UR6+0x27400] ;  /* 0x027400060014783b */ /* 0x000e220008000200 */
[----:B------:R-:W-:-:S03]  /*c200*/  IMAD.MOV.U32 R18, RZ, RZ, R37 ;  /* 0x000000ffff127224 */ /* 0x000fc600078e0025 */
[----:B------:R1:W-:Y:S01]  /*c210*/  STL.64 [R1+0x920], R34 ;  /* 0x0009202201007387 */ /* 0x0003e20000100a00 */
[----:B------:R-:W-:-:S03]  /*c220*/  MOV R19, R4 ;  /* 0x0000000400137202 */ /* 0x000fc60000000f00 */
[----:B------:R2:W-:Y:S06]  /*c230*/  STL.64 [R1+0x918], R32 ;  /* 0x0009182001007387 */ /* 0x0005ec0000100a00 */
[----:B------:R-:W-:Y:S04]  /*c240*/  STL.64 [R1+0x930], R46 ;  /* 0x0009302e01007387 */ /* 0x000fe80000100a00 */
[----:B------:R-:W-:Y:S01]  /*c250*/  STL.64 [R1+0x928], R44 ;  /* 0x0009282c01007387 */ /* 0x000fe20000100a00 */
[----:B------:R-:W-:Y:S01]  /*c260*/  MOV R56, R42 ;  /* 0x0000002a00387202 */ /* 0x000fe20000000f00 */
[----:B------:R-:W-:-:S02]  /*c270*/  IMAD.MOV.U32 R13, RZ, RZ, R43 ;  /* 0x000000ffff0d7224 */ /* 0x000fc400078e002b */
[C---:B-----5:R-:W-:Y:S01]  /*c280*/  FMUL R48, R57.reuse, R15 ;  /* 0x0000000f39307220 */ /* 0x060fe20000400000 */
[----:B------:R-:W-:Y:S01]  /*c290*/  FMUL R49, R57, R14 ;  /* 0x0000000e39317220 */ /* 0x000fe20000400000 */
[C---:B------:R-:W-:Y:S01]  /*c2a0*/  FMUL R50, R59.reuse, R11 ;  /* 0x0000000b3b327220 */ /* 0x040fe20000400000 */
[----:B------:R-:W-:-:S07]  /*c2b0*/  FMUL R51, R59, R10 ;  /* 0x0000000a3b337220 */ /* 0x000fce0000400000 */
[----:B0-----:R-:W-:Y:S01]  /*c2c0*/  HMMA.16816.F32.BF16 R48, R52, R20, R48 ;  /* 0x000000143430723c */ /* 0x001fe20000041830 */
[----:B------:R-:W-:Y:S02]  /*c2d0*/  IMAD.MOV.U32 R10, RZ, RZ, R6 ;  /* 0x000000ffff0a7224 */ /* 0x000fe400078e0006 */
[----:B------:R-:W-:-:S15]  /*c2e0*/  IMAD.MOV.U32 R11, RZ, RZ, R36 ;  /* 0x000000ffff0b7224 */ /* 0x000fde00078e0024 */
[----:B------:R-:W-:Y:S01]  /*c2f0*/  NOP ;  /* 0x0000000000007918 */ /* 0x000fe20000000000 */
[----:B------:R0:W-:Y:S04]  /*c300*/  STL.64 [R1+0x940], R50 ;  /* 0x0009403201007387 */ /* 0x0001e80000100a00 */
[----:B------:R-:W-:Y:S04]  /*c310*/  STL.64 [R1+0x938], R48 ;  /* 0x0009383001007387 */ /* 0x000fe80000100a00 */
[----:B------:R-:W3:Y:S04]  /*c320*/  LDL.LU R37, [R1+0x9d4] ;  /* 0x0009d40001257983 */ /* 0x000ee80000300800 */
[----:B------:R-:W4:Y:S04]  /*c330*/  LDL.LU R4, [R1+0x9d0] ;  /* 0x0009d00001047983 */ /* 0x000f280000300800 */
[----:B------:R5:W-:Y:S04]  /*c340*/  STL.64 [R1+0x950], R18 ;  /* 0x0009501201007387 */ /* 0x000be80000100a00 */
[----:B------:R0:W-:Y:S04]  /*c350*/  STL.64 [R1+0x948], R16 ;  /* 0x0009481001007387 */ /* 0x0001e80000100a00 */
[----:B------:R-:W4:Y:S04]  /*c360*/  LDL.LU R6, [R1+0x9cc] ;  /* 0x0009cc0001067983 */ /* 0x000f280000300800 */
[----:B------:R-:W4:Y:S04]  /*c370*/  LDL.LU R36, [R1+0x9c8] ;  /* 0x0009c80001247983 */ /* 0x000f280000300800 */
[----:B------:R0:W-:Y:S04]  /*c380*/  STL.64 [R1+0x958], R10 ;  /* 0x0009580a01007387 */ /* 0x0001e80000100a00 */
[----:B------:R-:W4:Y:S04]  /*c390*/  LDL.LU R42, [R1+0x118] ;  /* 0x00011800012a7983 */ /* 0x000f280000300800 */
[----:B------:R-:W4:Y:S01]  /*c3a0*/  LDL.LU R43, [R1+0x11c] ;  /* 0x00011c00012b7983 */ /* 0x000f220000300800 */
[----:B-1----:R-:W-:Y:S01]  /*c3b0*/  IMAD.MOV.U32 R34, RZ, RZ, R38 ;  /* 0x000000ffff227224 */ /* 0x002fe200078e0026 */
[----:B------:R-:W-:Y:S01]  /*c3c0*/  MOV R35, R58 ;  /* 0x0000003a00237202 */ /* 0x000fe20000000f00 */
[----:B--2---:R-:W-:Y:S01]  /*c3d0*/  IMAD.MOV.U32 R33, RZ, RZ, R39 ;  /* 0x000000ffff217224 */ /* 0x004fe200078e0027 */
[----:B---3--:R-:W-:Y:S01]  /*c3e0*/  MOV R32, R37 ;  /* 0x0000002500207202 */ /* 0x008fe20000000f00 */
[----:B----4-:R1:W-:Y:S04]  /*c3f0*/  STL.64 [R1+0x960], R42 ;  /* 0x0009602a01007387 */ /* 0x0103e80000100a00 */
[----:B------:R-:W2:Y:S04]  /*c400*/  LDL.LU R37, [R1+0x9c4] ;  /* 0x0009c40001257983 */ /* 0x000ea80000300800 */
[----:B------:R-:W5:Y:S04]  /*c410*/  LDL.LU R39, [R1+0x9c0] ;  /* 0x0009c00001277983 */ /* 0x000f680000300800 */
[----:B------:R-:W3:Y:S04]  /*c420*/  LDL.LU R38, [R1+0x9bc] ;  /* 0x0009bc0001267983 */ /* 0x000ee80000300800 */
[----:B------:R-:W4:Y:S04]  /*c430*/  LDL.LU R58, [R1+0x9b8] ;  /* 0x0009b800013a7983 */ /* 0x000f280000300800 */
[----:B------:R1:W-:Y:S04]  /*c440*/  STL.64 [R1+0x970], R34 ;  /* 0x0009702201007387 */ /* 0x0003e80000100a00 */
[----:B------:R-:W-:Y:S04]  /*c450*/  STL.64 [R1+0x968], R32 ;  /* 0x0009682001007387 */ /* 0x000fe80000100a00 */
[----:B0-----:R-:W2:Y:S04]  /*c460*/  LDL.LU R50, [R1+0x138] ;  /* 0x0001380001327983 */ /* 0x001ea80000300800 */
[----:B------:R-:W2:Y:S01]  /*c470*/  LDL.LU R51, [R1+0x13c] ;  /* 0x00013c0001337983 */ /* 0x000ea20000300800 */
[----:B-----5:R-:W-:Y:S01]  /*c480*/  MOV R19, R39 ;  /* 0x0000002700137202 */ /* 0x020fe20000000f00 */
[----:B---3--:R-:W-:-:S02]  /*c490*/  IMAD.MOV.U32 R17, RZ, RZ, R38 ;  /* 0x000000ffff117224 */ /* 0x008fc400078e0026 */
[----:B----4-:R-:W-:Y:S01]  /*c4a0*/  IMAD.MOV.U32 R18, RZ, RZ, R58 ;  /* 0x000000ffff127224 */ /* 0x010fe200078e003a */
[----:B--2---:R-:W-:Y:S04]  /*c4b0*/  STL.64 [R1+0x978], R50 ;  /* 0x0009783201007387 */ /* 0x004fe80000100a00 */
[----:B------:R-:W2:Y:S04]  /*c4c0*/  LDL.LU R16, [R1+0x50] ;  /* 0x0000500001107983 */ /* 0x000ea80000300800 */
[----:B------:R-:W1:Y:S04]  /*c4d0*/  LDL.LU R38, [R1+0x9b4] ;  /* 0x0009b40001267983 */ /* 0x000e680000300800 */
[----:B------:R-:W3:Y:S04]  /*c4e0*/  LDL.LU R58, [R1+0x9b0] ;  /* 0x0009b000013a7983 */ /* 0x000ee80000300800 */
[----:B------:R-:W4:Y:S01]  /*c4f0*/  LDL.LU R39, [R1+0x9ac] ;  /* 0x0009ac0001277983 */ /* 0x000f220000300800 */
[----:B------:R-:W-:Y:S01]  /*c500*/  IMAD.MOV.U32 R60, RZ, RZ, R23 ;  /* 0x000000ffff3c7224 */ /* 0x000fe200078e0017 */
[----:B------:R-:W-:-:S02]  /*c510*/  MOV R2, R22 ;  /* 0x0000001600027202 */ /* 0x000fc40000000f00 */
[----:B------:R-:W5:Y:S04]  /*c520*/  LDL.LU R25, [R1+0x380] ;  /* 0x0003800001197983 */ /* 0x000f680000300800 */
[----:B------:R-:W5:Y:S04]  /*c530*/  LDL.LU R24, [R1+0x384] ;  /* 0x0003840001187983 */ /* 0x000f680000300800 */
[----:B------:R-:W5:Y:S04]  /*c540*/  LDL.LU R23, [R1+0x388] ;  /* 0x0003880001177983 */ /* 0x000f680000300800 */
[----:B------:R-:W5:Y:S04]  /*c550*/  LDL.LU R22, [R1+0x38c] ;  /* 0x00038c0001167983 */ /* 0x000f680000300800 */
[----:B------:R-:W-:Y:S01]  /*c560*/  STL.64 [R1+0x998], R18 ;  /* 0x0009981201007387 */ /* 0x000fe20000100a00 */
[----:B------:R-:W-:Y:S01]  /*c570*/  IMAD.MOV.U32 R47, RZ, RZ, R4 ;  /* 0x000000ffff2f7224 */ /* 0x000fe200078e0004 */
[----:B------:R-:W-:Y:S01]  /*c580*/  MOV R46, R6 ;  /* 0x00000006002e7202 */ /* 0x000fe20000000f00 */
[----:B------:R-:W-:Y:S01]  /*c590*/  IMAD.MOV.U32 R14, RZ, RZ, R5 ;  /* 0x000000ffff0e7224 */ /* 0x000fe200078e0005 */
[----:B------:R-:W-:Y:S01]  /*c5a0*/  MOV R15, R3 ;  /* 0x00000003000f7202 */ /* 0x000fe20000000f00 */
[----:B--2---:R-:W-:Y:S04]  /*c5b0*/  STL.64 [R1+0x990], R16 ;  /* 0x0009901001007387 */ /* 0x004fe80000100a00 */
[----:B------:R-:W2:Y:S01]  /*c5c0*/  LDL.LU R10, [R1+0x148] ;  /* 0x00014800010a7983 */ /* 0x000ea20000300800 */
[----:B-1----:R-:W-:-:S03]  /*c5d0*/  MOV R42, R38 ;  /* 0x00000026002a7202 */ /* 0x002fc60000000f00 */
[----:B------:R-:W2:Y:S01]  /*c5e0*/  LDL.LU R11, [R1+0x14c] ;  /* 0x00014c00010b7983 */ /* 0x000ea20000300800 */
[----:B---3--:R-:W-:Y:S02]  /*c5f0*/  IMAD.MOV.U32 R41, RZ, RZ, R58 ;  /* 0x000000ffff297224 */ /* 0x008fe400078e003a */
[----:B----4-:R-:W-:Y:S01]  /*c600*/  IMAD.MOV.U32 R40, RZ, RZ, R39 ;  /* 0x000000ffff287224 */ /* 0x010fe200078e0027 */
[----:B------:R-:W0:Y:S04]  /*c610*/  LDSM.16.M88.4 R16, [R0+UR6+0x27800] ;  /* 0x027800060010783b */ /* 0x000e280008000200 */
[----:B------:R-:W3:Y:S04]  /*c620*/  LDL.LU R39, [R1+0x9a8] ;  /* 0x0009a80001277983 */ /* 0x000ee80000300800 */
[----:B------:R-:W4:Y:S04]  /*c630*/  LDL.LU R58, [R1+0x9a4] ;  /* 0x0009a400013a7983 */ /* 0x000f280000300800 */
        /* <DEDUP_REMOVED lines=8> */
[----:B------:R-:W2:Y:S01]  /*c6c0*/  LDL.LU R5, [R1+0x338] ;  /* 0x0003380001057983 */ /* 0x000ea20000300800 */
[----:B------:R-:W-:-:S02]  /*c6d0*/  IMAD.MOV.U32 R31, RZ, RZ, R7 ;  /* 0x000000ffff1f7224 */ /* 0x000fc400078e0007 */
[----:B------:R-:W-:Y:S02]  /*c6e0*/  IMAD.MOV.U32 R44, RZ, RZ, R37 ;  /* 0x000000ffff2c7224 */ /* 0x000fe400078e0025 */
[C---:B-----5:R-:W-:Y:S01]  /*c6f0*/  FMUL R37, R57.reuse, R24 ;  /* 0x0000001839257220 */ /* 0x060fe20000400000 */
[----:B------:R-:W-:Y:S02]  /*c700*/  IMAD.MOV.U32 R45, RZ, RZ, R36 ;  /* 0x000000ffff2d7224 */ /* 0x000fe400078e0024 */
[----:B------:R-:W-:Y:S01]  /*c710*/  FMUL R36, R57, R25 ;  /* 0x0000001939247220 */ /* 0x000fe20000400000 */
[----:B0-----:R-:W-:Y:S02]  /*c720*/  IMAD.MOV.U32 R21, RZ, RZ, R18 ;  /* 0x000000ffff157224 */ /* 0x001fe400078e0012 */
[----:B------:R-:W-:Y:S02]  /*c730*/  IMAD.MOV.U32 R20, RZ, RZ, R19 ;  /* 0x000000ffff147224 */ /* 0x000fe400078e0013 */
[----:B------:R-:W5:Y:S01]  /*c740*/  LDL.LU.64 R18, [R1+0x998] ;  /* 0x0009980001127983 */ /* 0x000f620000300a00 */
[----:B---3--:R-:W-:-:S02]  /*c750*/  IMAD.MOV.U32 R50, RZ, RZ, R39 ;  /* 0x000000ffff327224 */ /* 0x008fc400078e0027 */
[C---:B------:R-:W-:Y:S01]  /*c760*/  FMUL R39, R59.reuse, R22 ;  /* 0x000000163b277220 */ /* 0x040fe20000400000 */
[----:B------:R-:W-:Y:S01]  /*c770*/  MOV R22, R56 ;  /* 0x0000003800167202 */ /* 0x000fe20000000f00 */
[----:B----4-:R-:W-:Y:S01]  /*c780*/  IMAD.MOV.U32 R49, RZ, RZ, R58 ;  /* 0x000000ffff317224 */ /* 0x010fe200078e003a */
[----:B--2---:R-:W-:Y:S01]  /*c790*/  MOV R51, R38 ;  /* 0x0000002600337202 */ /* 0x004fe20000000f00 */
[----:B------:R-:W-:Y:S01]  /*c7a0*/  FMUL R38, R59, R23 ;  /* 0x000000173b267220 */ /* 0x000fe20000400000 */
[----:B------:R-:W-:Y:S01]  /*c7b0*/  FMUL R56, R57, R6 ;  /* 0x0000000639387220 */ /* 0x000fe20000400000 */
[C---:B------:R-:W-:Y:S01]  /*c7c0*/  FMUL R58, R59.reuse, R5 ;  /* 0x000000053b3a7220 */ /* 0x040fe20000400000 */
[----:B------:R-:W-:Y:S02]  /*c7d0*/  FMUL R59, R59, R4 ;  /* 0x000000043b3b7220 */ /* 0x000fe40000400000 */
[----:B------:R-:W0:Y:S01]  /*c7e0*/  LDSM.16.M88.4 R4, [R0+UR6+0x27c00] ;  /* 0x027c00060004783b */ /* 0x000e220008000200 */
[----:B------:R-:W-:Y:S01]  /*c7f0*/  FMUL R57, R57, R3 ;  /* 0x0000000339397220 */ /* 0x000fe20000400000 */
[C---:B------:R-:W-:Y:S02]  /*c800*/  HMMA.16816.F32.BF16 R36, R52.reuse, R16, R36 ;  /* 0x000000103424723c */ /* 0x040fe40000041824 */
[----:B------:R-:W5:Y:S04]  /*c810*/  LDL.LU.64 R16, [R1+0x990] ;  /* 0x0009900001107983 */ /* 0x000f680000300a00 */
[----:B------:R-:W2:Y:S01]  /*c820*/  LDL.LU R3, [R1+0x414] ;  /* 0x0004140001037983 */ /* 0x000ea20000300800 */
[----:B0-----:R-:W-:Y:S01]  /*c830*/  MOV R25, R6 ;  /* 0x0000000600197202 */ /* 0x001fe20000000f00 */
[----:B------:R-:W-:Y:S01]  /*c840*/  IMAD.MOV.U32 R24, RZ, RZ, R7 ;  /* 0x000000ffff187224 */ /* 0x000fe200078e0007 */
[----:B------:R-:W-:Y:S01]  /*c850*/  HMMA.16816.F32.BF16 R56, R52, R4, R56 ;  /* 0x000000043438723c */ /* 0x000fe20000041838 */
[----:B------:R-:W3:Y:S04]  /*c860*/  LDL.LU.64 R6, [R1+0x988] ;  /* 0x0009880001067983 */ /* 0x000ee80000300a00 */
[----:B------:R-:W3:Y:S04]  /*c870*/  LDL.LU.64 R4, [R1+0x980] ;  /* 0x0009800001047983 */ /* 0x000ee80000300a00 */
[----:B------:R-:W4:Y:S04]  /*c880*/  LDL.LU R54, [R1+0x128] ;  /* 0x0001280001367983 */ /* 0x000f280000300800 */
[----:B------:R-:W4:Y:S01]  /*c890*/  LDL.LU R55, [R1+0x12c] ;  /* 0x00012c0001377983 */ /* 0x000f220000300800 */
[----:B------:R-:W-:Y:S01]  /*c8a0*/  MOV R27, R9 ;  /* 0x00000009001b7202 */ /* 0x000fe20000000f00 */
[----:B------:R-:W-:Y:S01]  /*c8b0*/  IMAD.MOV.U32 R30, RZ, RZ, R8 ;  /* 0x000000ffff1e7224 */ /* 0x000fe200078e0008 */
[C---:B---3--:R-:W-:Y:S01]  /*c8c0*/  HMMA.16816.F32.BF16 R32, R4.reuse, R34, R48 ;  /* 0x000000220420723c */ /* 0x048fe20000041830 */
[----:B------:R-:W5:Y:S07]  /*c8d0*/  LDL.LU.64 R50, [R1+0x978] ;  /* 0x0009780001327983 */ /* 0x000f6e0000300a00 */
[C---:B------:R-:W-:Y:S11]  /*c8e0*/  HMMA.16816.F32.BF16 R8, R4.reuse, R10, R40 ;  /* 0x0000000a0408723c */ /* 0x040ff60000041828 */
[----:B------:R-:W-:Y:S04]  /*c8f0*/  STL.64 [R1+0x290], R32 ;  /* 0x0002902001007387 */ /* 0x000fe80000100a00 */
[----:B------:R0:W-:Y:S04]  /*c900*/  STL.64 [R1+0x298], R34 ;  /* 0x0002982201007387 */ /* 0x0001e80000100a00 */
[----:B0-----:R-:W3:Y:S04]  /*c910*/  LDL.LU.64 R34, [R1+0x970] ;  /* 0x0009700001227983 */ /* 0x001ee80000300a00 */
[----:B------:R-:W3:Y:S04]  /*c920*/  LDL.LU.64 R32, [R1+0x968] ;  /* 0x0009680001207983 */ /* 0x000ee80000300a00 */
[----:B------:R-:W3:Y:S01]  /*c930*/  LDL.LU.64 R42, [R1+0x960] ;  /* 0x00096000012a7983 */ /* 0x000ee20000300a00 */
[C---:B----4-:R-:W-:Y:S03]  /*c940*/  HMMA.16816.F32.BF16 R52, R4.reuse, R54, R44 ;  /* 0x000000360434723c */ /* 0x050fe6000004182c */
[----:B------:R-:W-:Y:S04]  /*c950*/  STL.64 [R1+0x280], R8 ;  /* 0x0002800801007387 */ /* 0x000fe80000100a00 */
[----:B------:R0:W-:Y:S04]  /*c960*/  STL.64 [R1+0x288], R10 ;  /* 0x0002880a01007387 */ /* 0x0001e80000100a00 */
[----:B0-----:R-:W4:Y:S01]  /*c970*/  LDL.LU.64 R10, [R1+0x958] ;  /* 0x00095800010a7983 */ /* 0x001f220000300a00 */
[----:B-----5:R-:W-:Y:S03]  /*c980*/  HMMA.16816.F32.BF16 R48, R4, R50, R16 ;  /* 0x000000320430723c */ /* 0x020fe60000041810 */
[----:B------:R-:W5:Y:S04]  /*c990*/  LDL.LU.64 R18, [R1+0x950] ;  /* 0x0009500001127983 */ /* 0x000f680000300a00 */
[----:B------:R-:W2:-:S12]  /*c9a0*/  LDL.LU.64 R16, [R1+0x948] ;  /* 0x0009480001107983 */ /* 0x000e980000300a00 */
[----:B------:R-:W-:Y:S04]  /*c9b0*/  STL.64 [R1+0x270], R48 ;  /* 0x0002703001007387 */ /* 0x000fe80000100a00 */
[----:B------:R0:W-:Y:S04]  /*c9c0*/  STL.64 [R1+0x278], R50 ;  /* 0x0002783201007387 */ /* 0x0001e80000100a00 */
[----:B0-----:R-:W2:Y:S04]  /*c9d0*/  LDL.LU.64 R50, [R1+0x940] ;  /* 0x0009400001327983 */ /* 0x001ea80000300a00 */
[----:B------:R-:W2:Y:S01]  /*c9e0*/  LDL.LU.64 R48, [R1+0x938] ;  /* 0x0009380001307983 */ /* 0x000ea20000300a00 */
[C---:B---3--:R-:W-:Y:S03]  /*c9f0*/  HMMA.16816.F32.BF16 R40, R4.reuse, R42, R32 ;  /* 0x0000002a0428723c */ /* 0x048fe60000041820 */
[----:B------:R-:W3:Y:S04]  /*ca00*/  LDL.LU.64 R46, [R1+0x930] ;  /* 0x00093000012e7983 */ /* 0x000ee80000300a00 */
[----:B------:R-:W3:Y:S04]  /*ca10*/  LDL.LU.64 R44, [R1+0x928] ;  /* 0x00092800012c7983 */ /* 0x000ee80000300a00 */
[----:B------:R0:W-:Y:S04]  /*ca20*/  STL.64 [R1+0x250], R52 ;  /* 0x0002503401007387 */ /* 0x0001e80000100a00 */
[----:B------:R-:W-:Y:S04]  /*ca30*/  STL.64 [R1+0x258], R54 ;  /* 0x0002583601007387 */ /* 0x000fe80000100a00 */
[----:B0-----:R-:W2:Y:S04]  /*ca40*/  LDL.LU R52, [R1+0x428] ;  /* 0x0004280001347983 */ /* 0x001ea80000300800 */
[----:B------:R-:W2:Y:S04]  /*ca50*/  LDL.LU.64 R34, [R1+0x920] ;  /* 0x0009200001227983 */ /* 0x000ea80000300a00 */
[----:B------:R-:W2:Y:S04]  /*ca60*/  LDL.LU.64 R32, [R1+0x918] ;  /* 0x0009180001207983 */ /* 0x000ea80000300a00 */
[----:B------:R-:W-:Y:S04]  /*ca70*/  STL.64 [R1+0x260], R40 ;  /* 0x0002602801007387 */ /* 0x000fe80000100a00 */
[----:B------:R0:W-:Y:S04]  /*ca80*/  STL.64 [R1+0x268], R42 ;  /* 0x0002682a01007387 */ /* 0x0001e80000100a00 */
[----:B0-----:R-:W4:Y:S04]  /*ca90*/  LDL.LU.64 R42, [R1+0x910] ;  /* 0x00091000012a7983 */ /* 0x001f280000300a00 */
[----:B------:R-:W4:Y:S02]  /*caa0*/  LDL.LU.64 R40, [R1+0x908] ;  /* 0x0009080001287983 */ /* 0x000f240000300a00 */
[----:B----4-:R-:W-:Y:S02]  /*cab0*/  HMMA.16816.F32.BF16 R40, R4, R10, R40 ;  /* 0x0000000a0428723c */ /* 0x010fe40000041828 */
[----:B------:R-:W4:Y:S04]  /*cac0*/  LDL.LU.64 R10, [R1+0x900] ;  /* 0x00090000010a7983 */ /* 0x000f280000300a00 */
[----:B------:R-:W4:Y:S01]  /*cad0*/  LDL.LU.64 R8, [R1+0x8f8] ;  /* 0x0008f80001087983 */ /* 0x000f220000300a00 */
[----:B------:R-:W-:-:S02]  /*cae0*/  IMAD.MOV.U32 R23, RZ, RZ, R13 ;  /* 0x000000ffff177224 */ /* 0x000fc400078e000d */
[----:B------:R-:W-:-:S10]  /*caf0*/  IMAD.MOV.U32 R26, RZ, RZ, R12 ;  /* 0x000000ffff1a7224 */ /* 0x000fd400078e000c */
[----:B------:R0:W-:Y:S04]  /*cb00*/  STL.64 [R1+0x150], R40 ;  /* 0x0001502801007387 */ /* 0x0001e80000100a00 */
[----:B------:R1:W-:Y:S04]  /*cb10*/  STL.64 [R1+0x158], R42 ;  /* 0x0001582a01007387 */ /* 0x0003e80000100a00 */
[----:B0-----:R-:W2:Y:S04]  /*cb20*/  LDL.LU R41, [R1+0x420] ;  /* 0x0004200001297983 */ /* 0x001ea80000300800 */
[----:B-1----:R-:W2:Y:S04]  /*cb30*/  LDL.LU R42, [R1+0x424] ;  /* 0x00042400012a7983 */ /* 0x002ea80000300800 */
[----:B------:R-:W2:Y:S01]  /*cb40*/  LDL.LU R53, [R1+0x410] ;  /* 0x0004100001357983 */ /* 0x000ea20000300800 */
[----:B----4-:R-:W-:Y:S03]  /*cb50*/  HMMA.16816.F32.BF16 R8, R4, R14, R8 ;  /* 0x0000000e0408723c */ /* 0x010fe60000041808 */
[----:B------:R-:W5:Y:S04]  /*cb60*/  LDL.LU.64 R14, [R1+0x8f0] ;  /* 0x0008f000010e7983 */ /* 0x000f680000300a00 */
[----:B------:R-:W5:-:S12]  /*cb70*/  LDL.LU.64 R12, [R1+0x8e8] ;  /* 0x0008e800010c7983 */ /* 0x000f580000300a00 */
[----:B------:R-:W-:Y:S04]  /*cb80*/  STL.64 [R1+0x140], R8 ;  /* 0x0001400801007387 */ /* 0x000fe80000100a00 */
[----:B------:R2:W-:Y:S02]  /*cb90*/  STL.64 [R1+0x148], R10 ;  /* 0x0001480a01007387 */ /* 0x0005e40000100a00 */
[----:B--2---:R-:W-:Y:S01]  /*cba0*/  IMAD.MOV.U32 R10, RZ, RZ, R17 ;  /* 0x000000ffff0a7224 */ /* 0x004fe200078e0011 */
[----:B------:R-:W-:Y:S01]  /*cbb0*/  MOV R11, R16 ;  /* 0x00000010000b7202 */ /* 0x000fe20000000f00 */
[----:B-----5:R-:W-:Y:S01]  /*cbc0*/  HMMA.16816.F32.BF16 R12, R4, R18, R12 ;  /* 0x00000012040c723c */ /* 0x020fe2000004180c */
[----:B------:R-:W2:Y:S04]  /*cbd0*/  LDL.LU.64 R18, [R1+0x8e0] ;  /* 0x0008e00001127983 */ /* 0x000ea80000300a00 */
[----:B------:R-:W2:-:S14]  /*cbe0*/  LDL.LU.64 R16, [R1+0x8d8] ;  /* 0x0008d80001107983 */ /* 0x000e9c0000300a00 */
[----:B------:R-:W-:Y:S04]  /*cbf0*/  STL.64 [R1+0x130], R12 ;  /* 0x0001300c01007387 */ /* 0x000fe80000100a00 */
[----:B------:R0:W-:Y:S02]  /*cc00*/  STL.64 [R1+0x138], R14 ;  /* 0x0001380e01007387 */ /* 0x0001e40000100a00 */
[----:B0-----:R-:W-:Y:S02]  /*cc10*/  IMAD.MOV.U32 R14, RZ, RZ, R21 ;  /* 0x000000ffff0e7224 */ /* 0x001fe400078e0015 */
[----:B------:R-:W-:Y:S01]  /*cc20*/  IMAD.MOV.U32 R15, RZ, RZ, R20 ;  /* 0x000000ffff0f7224 */ /* 0x000fe200078e0014 */
[----:B--2---:R-:W-:Y:S01]  /*cc30*/  HMMA.16816.F32.BF16 R16, R4, R22, R16 ;  /* 0x000000160410723c */ /* 0x004fe20000041810 */
[----:B------:R-:W2:Y:S04]  /*cc40*/  LDL.LU.64 R22, [R1+0x8d0] ;  /* 0x0008d00001167983 */ /* 0x000ea80000300a00 */
[----:B------:R-:W2:Y:S01]  /*cc50*/  LDL.LU.64 R20, [R1+0x8c8] ;  /* 0x0008c80001147983 */ /* 0x000ea20000300a00 */
[----:B------:R-:W-:Y:S01]  /*cc60*/  IMAD.MOV.U32 R54, RZ, RZ, R25 ;  /* 0x000000ffff367224 */ /* 0x000fe200078e0019 */
[----:B------:R-:W-:-:S12]  /*cc70*/  MOV R55, R24 ;  /* 0x0000001800377202 */ /* 0x000fd80000000f00 */
[----:B------:R-:W-:Y:S04]  /*cc80*/  STL.64 [R1+0x120], R16 ;  /* 0x0001201001007387 */ /* 0x000fe80000100a00 */
[----:B------:R0:W-:Y:S02]  /*cc90*/  STL.64 [R1+0x128], R18 ;  /* 0x0001281201007387 */ /* 0x0001e40000100a00 */
[----:B0-----:R-:W-:Y:S01]  /*cca0*/  MOV R18, R2 ;  /* 0x0000000200127202 */ /* 0x001fe20000000f00 */
[----:B------:R-:W-:Y:S01]  /*ccb0*/  IMAD.MOV.U32 R19, RZ, RZ, R60 ;  /* 0x000000ffff137224 */ /* 0x000fe200078e003c */
[----:B------:R-:W4:Y:S04]  /*ccc0*/  LDL.LU R2, [R1+0x8c4] ;  /* 0x0008c40001027983 */ /* 0x000f280000300800 */
[----:B------:R-:W5:Y:S01]  /*ccd0*/  LDL.LU R60, [R1+0x8c0] ;  /* 0x0008c000013c7983 */ /* 0x000f620000300800 */
[----:B--2---:R-:W-:Y:S03]  /*cce0*/  HMMA.16816.F32.BF16 R20, R4, R26, R20 ;  /* 0x0000001a0414723c */ /* 0x004fe60000041814 */
[----:B------:R-:W2:Y:S04]  /*ccf0*/  LDL.LU.64 R26, [R1+0x8b8] ;  /* 0x0008b800011a7983 */ /* 0x000ea80000300a00 */
[----:B------:R-:W2:-:S12]  /*cd00*/  LDL.LU.64 R24, [R1+0x8b0] ;  /* 0x0008b00001187983 */ /* 0x000e980000300a00 */
[----:B------:R-:W-:Y:S04]  /*cd10*/  STL.64 [R1+0x110], R20 ;  /* 0x0001101401007387 */ /* 0x000fe80000100a00 */
[----:B------:R0:W-:Y:S02]  /*cd20*/  STL.64 [R1+0x118], R22 ;  /* 0x0001181601007387 */ /* 0x0001e40000100a00 */
[----:B0-----:R-:W-:Y:S02]  /*cd30*/  IMAD.MOV.U32 R22, RZ, RZ, R29 ;  /* 0x000000ffff167224 */ /* 0x001fe400078e001d */
[----:B------:R-:W-:Y:S01]  /*cd40*/  IMAD.MOV.U32 R23, RZ, RZ, R28 ;  /* 0x000000ffff177224 */ /* 0x000fe200078e001c */
[C---:B--2---:R-:W-:Y:S01]  /*cd50*/  HMMA.16816.F32.BF16 R24, R4.reuse, R30, R24 ;  /* 0x0000001e0418723c */ /* 0x044fe20000041818 */
[----:B------:R-:W2:Y:S04]  /*cd60*/  LDL.LU.64 R30, [R1+0x8a8] ;  /* 0x0008a800011e7983 */ /* 0x000ea80000300a00 */
[----:B------:R-:W2:Y:S03]  /*cd70*/  LDL.LU.64 R28, [R1+0x8a0] ;  /* 0x0008a000011c7983 */ /* 0x000ea60000300a00 */
[C---:B------:R-:W-:Y:S11]  /*cd80*/  HMMA.16816.F32.BF16 R8, R4.reuse, R10, R32 ;  /* 0x0000000a0408723c */ /* 0x040ff60000041820 */
[----:B------:R-:W-:Y:S04]  /*cd90*/  STL.64 [R1+0x100], R24 ;  /* 0x0001001801007387 */ /* 0x000fe80000100a00 */
[----:B------:R4:W-:Y:S02]  /*cda0*/  STL.64 [R1+0x108], R26 ;  /* 0x0001081a01007387 */ /* 0x0009e40000100a00 */
[----:B----4-:R-:W-:Y:S01]  /*cdb0*/  MOV R26, R2 ;  /* 0x00000002001a7202 */ /* 0x010fe20000000f00 */
[----:B------:R-:W-:Y:S01]  /*cdc0*/  IMAD.MOV.U32 R27, RZ, RZ, R61 ;  /* 0x000000ffff1b7224 */ /* 0x000fe200078e003d */
[----:B---3--:R-:W-:Y:S01]  /*cdd0*/  HMMA.16816.F32.BF16 R20, R4, R22, R44 ;  /* 0x000000160414723c */ /* 0x008fe2000004182c */
[----:B------:R-:W3:Y:S01]  /*cde0*/  LDL.LU R2, [R1+0x898] ;  /* 0x0008980001027983 */ /* 0x000ee20000300800 */
[----:B-----5:R-:W-:-:S03]  /*cdf0*/  FADD R3, R3, -R60 ;  /* 0x8000003c03037221 */ /* 0x020fc60000000000 */
[----:B------:R-:W4:Y:S01]  /*ce00*/  LDL.LU R43, [R1+0x42c] ;  /* 0x00042c00012b7983 */ /* 0x000f220000300800 */
[----:B------:R-:W-:Y:S01]  /*ce10*/  FMUL R3, R3, 1.4426950216293334961 ;  /* 0x3fb8aa3b03037820 */ /* 0x000fe20000400000 */
[----:B------:R-:W-:Y:S01]  /*ce20*/  IMAD.MOV.U32 R61, RZ, RZ, R10 ;  /* 0x000000ffff3d7224 */ /* 0x000fe200078e000a */
[C---:B------:R-:W-:Y:S08]  /*ce30*/  HMMA.16816.F32.BF16 R16, R4.reuse, R18, R48 ;  /* 0x000000120410723c */ /* 0x040ff00000041830 */
[C---:B------:R-:W-:Y:S08]  /*ce40*/  HMMA.16816.F32.BF16 R12, R4.reuse, R14, R36 ;  /* 0x0000000e040c723c */ /* 0x040ff00000041824 */
[----:B--2---:R-:W-:Y:S01]  /*ce50*/  HMMA.16816.F32.BF16 R24, R4, R26, R28 ;  /* 0x0000001a0418723c */ /* 0x004fe2000004181c */
[----:B------:R0:W1:-:S15]  /*ce60*/  MUFU.EX2 R28, R3 ;  /* 0x00000003001c7308 */ /* 0x00005e0000000800 */
[----:B------:R-:W-:-:S03]  /*ce70*/  NOP ;  /* 0x0000000000007918 */ /* 0x000fc60000000000 */
[----:B------:R-:W-:Y:S04]  /*ce80*/  STL.64 [R1+0xf0], R24 ;  /* 0x0000f01801007387 */ /* 0x000fe80000100a00 */
[----:B------:R-:W-:Y:S04]  /*ce90*/  STL.64 [R1+0xf8], R26 ;  /* 0x0000f81a01007387 */ /* 0x000fe80000100a00 */
[----:B------:R2:W-:Y:S02]  /*cea0*/  STL.64 [R1+0xe0], R8 ;  /* 0x0000e00801007387 */ /* 0x0005e40000100a00 */
[----:B--2---:R-:W-:-:S04]  /*ceb0*/  FADD R8, R41, -R60 ;  /* 0x8000003c29087221 */ /* 0x004fc80000000000 */
[----:B0-----:R-:W-:Y:S01]  /*cec0*/  FMUL R3, R8, 1.4426950216293334961 ;  /* 0x3fb8aa3b08037820 */ /* 0x001fe20000400000 */
[--C-:B------:R-:W-:Y:S01]  /*ced0*/  FADD R8, R42, -R60.reuse ;  /* 0x8000003c2a087221 */ /* 0x100fe20000000000 */
[----:B------:R-:W-:Y:S02]  /*cee0*/  STL [R1+0xec], R11 ;  /* 0x0000ec0b01007387 */ /* 0x000fe40000100800 */
[----:B------:R0:W2:Y:S02]  /*cef0*/  MUFU.EX2 R29, R3 ;  /* 0x00000003001d7308 */ /* 0x0000a40000000800 */
[----:B------:R5:W-:Y:S01]  /*cf00*/  STL [R1+0x838], R61 ;  /* 0x0008383d01007387 */ /* 0x000be20000100800 */
[----:B0-----:R-:W-:Y:S01]  /*cf10*/  FMUL R3, R8, 1.4426950216293334961 ;  /* 0x3fb8aa3b08037820 */ /* 0x001fe20000400000 */
[----:B------:R-:W-:Y:S01]  /*cf20*/  FADD R8, R52, -R60 ;  /* 0x8000003c34087221 */ /* 0x000fe20000000000 */
[----:B-----5:R-:W-:-:S03]  /*cf30*/  MOV R61, R23 ;  /* 0x00000017003d7202 */ /* 0x020fc60000000f00 */
[----:B------:R-:W0:Y:S01]  /*cf40*/  MUFU.EX2 R23, R3 ;  /* 0x0000000300177308 */ /* 0x000e220000000800 */
[----:B------:R-:W-:Y:S01]  /*cf50*/  FMUL R8, R8, 1.4426950216293334961 ;  /* 0x3fb8aa3b08087820 */ /* 0x000fe20000400000 */
[----:B------:R-:W-:Y:S01]  /*cf60*/  HMMA.16816.F32.BF16 R4, R4, R54, R56 ;  /* 0x000000360404723c */ /* 0x000fe20000041838 */
[----:B------:R-:W-:Y:S05]  /*cf70*/  STL.64 [R1+0xd0], R20 ;  /* 0x0000d01401007387 */ /* 0x000fea0000100a00 */
[----:B------:R-:W5:Y:S01]  /*cf80*/  MUFU.EX2 R26, R8 ;  /* 0x00000008001a7308 */ /* 0x000f620000000800 */
[----:B------:R-:W-:Y:S04]  /*cf90*/  STL [R1+0xd8], R22 ;  /* 0x0000d81601007387 */ /* 0x000fe80000100800 */
[----:B------:R-:W-:Y:S04]  /*cfa0*/  STL [R1+0x870], R61 ;  /* 0x0008703d01007387 */ /* 0x000fe80000100800 */
[----:B-1----:R-:W-:Y:S04]  /*cfb0*/  STL [R1+0x340], R28 ;  /* 0x0003401c01007387 */ /* 0x002fe80000100800 */
[----:B------:R1:W-:Y:S04]  /*cfc0*/  STL.64 [R1+0xc0], R16 ;  /* 0x0000c01001007387 */ /* 0x0003e80000100a00 */
[----:B------:R1:W-:Y:S04]  /*cfd0*/  STL.64 [R1+0xc8], R18 ;  /* 0x0000c81201007387 */ /* 0x0003e80000100a00 */
[----:B--2---:R-:W-:Y:S04]  /*cfe0*/  STL [R1+0x344], R29 ;  /* 0x0003441d01007387 */ /* 0x004fe80000100800 */
[----:B0-----:R-:W-:Y:S04]  /*cff0*/  STL [R1+0x34c], R23 ;  /* 0x00034c1701007387 */ /* 0x001fe80000100800 */
[----:B------:R-:W-:Y:S04]  /*d000*/  STL.64 [R1+0x240], R12 ;  /* 0x0002400c01007387 */ /* 0x000fe80000100a00 */
[----:B------:R-:W-:Y:S04]  /*d010*/  STL.64 [R1+0x248], R14 ;  /* 0x0002480e01007387 */ /* 0x000fe80000100a00 */
[----:B------:R-:W2:Y:S04]  /*d020*/  LDL.LU R31, [R1+0x41c] ;  /* 0x00041c00011f7983 */ /* 0x000ea80000300800 */
[----:B-----5:R-:W-:Y:S04]  /*d030*/  STL [R1+0x348], R26 ;  /* 0x0003481a01007387 */ /* 0x020fe80000100800 */
[----:B------:R4:W-:Y:S04]  /*d040*/  STL.64 [R1+0x230], R4 ;  /* 0x0002300401007387 */ /* 0x0009e80000100a00 */
[----:B------:R-:W-:Y:S04]  /*d050*/  STL.64 [R1+0x238], R6 ;  /* 0x0002380601007387 */ /* 0x000fe80000100a00 */
        /* <DEDUP_REMOVED lines=12> */
[----:B------:R-:W5:Y:S01]  /*d120*/  LDL.LU R59, [R1+0x17c] ;  /* 0x00017c00013b7983 */ /* 0x000f620000300800 */
[----:B------:R-:W-:Y:S01]  /*d130*/  LOP3.LUT R0, R0, 0x40, RZ, 0x3c, !PT ;  /* 0x0000004000007812 */ /* 0x000fe200078e3cff */
[--C-:B---3--:R-:W-:Y:S01]  /*d140*/  FADD R3, R53, -R2.reuse ;  /* 0x8000000235037221 */ /* 0x108fe20000000000 */
[----:B----4-:R-:W-:Y:S01]  /*d150*/  FADD R4, R43, -R2 ;  /* 0x800000022b047221 */ /* 0x010fe20000000000 */
[----:B------:R-:W3:Y:S04]  /*d160*/  LDL.LU R12, [R1+0x190] ;  /* 0x00019000010c7983 */ /* 0x000ee80000300800 */
[----:B------:R-:W0:Y:S01]  /*d170*/  LDSM.16.M88.4 R8, [R0+UR6+0x20800] ;  /* 0x020800060008783b */ /* 0x000e220008000200 */
[----:B------:R-:W-:-:S03]  /*d180*/  FMUL R3, R3, 1.4426950216293334961 ;  /* 0x3fb8aa3b03037820 */ /* 0x000fc60000400000 */
[----:B------:R-:W-:Y:S01]  /*d190*/  LDSM.16.M88.4 R36, [R0+UR6+0x20400] ;  /* 0x020400060024783b */ /* 0x000fe20008000200 */
[----:B------:R1:W4:Y:S03]  /*d1a0*/  MUFU.EX2 R27, R3 ;  /* 0x00000003001b7308 */ /* 0x0003260000000800 */
[----:B------:R-:W3:Y:S04]  /*d1b0*/  LDL.LU R13, [R1+0x194] ;  /* 0x00019400010d7983 */ /* 0x000ee80000300800 */
[----:B------:R-:W3:Y:S01]  /*d1c0*/  LDL.LU R14, [R1+0x198] ;  /* 0x00019800010e7983 */ /* 0x000ee20000300800 */
[----:B-1----:R-:W-:-:S03]  /*d1d0*/  FMUL R3, R4, 1.4426950216293334961 ;  /* 0x3fb8aa3b04037820 */ /* 0x002fc60000400000 */
[----:B------:R-:W3:Y:S04]  /*d1e0*/  LDL.LU R15, [R1+0x19c] ;  /* 0x00019c00010f7983 */ /* 0x000ee80000300800 */
[----:B------:R-:W3:Y:S04]  /*d1f0*/  LDL.LU R30, [R1+0x44c] ;  /* 0x00044c00011e7983 */ /* 0x000ee80000300800 */
[----:B------:R-:W3:Y:S04]  /*d200*/  LDL.LU R20, [R1+0x444] ;  /* 0x0004440001147983 */ /* 0x000ee80000300800 */
[----:B----4-:R-:W-:Y:S01]  /*d210*/  STL [R1+0x330], R27 ;  /* 0x0003301b01007387 */ /* 0x010fe20000100800 */
[----:B------:R-:W-:-:S02]  /*d220*/  F2FP.BF16.F32.PACK_AB R48, R29, R28 ;  /* 0x0000001c1d30723e */ /* 0x000fc400000010ff */
[----:B------:R-:W-:Y:S01]  /*d230*/  F2FP.BF16.F32.PACK_AB R50, R26, R23 ;  /* 0x000000171a32723e */ /* 0x000fe200000010ff */
[----:B------:R-:W1:Y:S04]  /*d240*/  LDSM.16.M88.4 R52, [R0+UR6+0x20000] ;  /* 0x020000060034783b */ /* 0x000e680008000200 */
[----:B------:R-:W4:Y:S01]  /*d250*/  LDSM.16.M88.4 R40, [R0+UR6+0x20c00] ;  /* 0x020c00060028783b */ /* 0x000f220008000200 */
[----:B0-----:R-:W-:Y:S02]  /*d260*/  IMAD.MOV.U32 R61, RZ, RZ, R11 ;  /* 0x000000ffff3d7224 */ /* 0x001fe400078e000b */
[----:B------:R-:W0:Y:S01]  /*d270*/  MUFU.EX2 R11, R3 ;  /* 0x00000003000b7308 */ /* 0x000e220000000800 */
[----:B------:R0:W-:Y:S02]  /*d280*/  STL [R1+0x8], R10 ;  /* 0x0000080a01007387 */ /* 0x0001e40000100800 */
[----:B0-----:R-:W-:Y:S01]  /*d290*/  F2FP.BF16.F32.PACK_AB R49, R11, R27 ;  /* 0x0000001b0b31723e */ /* 0x001fe200000010ff */
[----:B--2---:R-:W-:-:S02]  /*d2a0*/  FADD R4, R31, -R2 ;  /* 0x800000021f047221 */ /* 0x004fc40000000000 */
[----:B------:R-:W2:Y:S02]  /*d2b0*/  LDL.LU R31, [R1+0x448] ;  /* 0x00044800011f7983 */ /* 0x000ea40000300800 */
[----:B------:R-:W-:-:S04]  /*d2c0*/  FMUL R3, R4, 1.4426950216293334961 ;  /* 0x3fb8aa3b04037820 */ /* 0x000fc80000400000 */
[----:B------:R0:W4:Y:S01]  /*d2d0*/  MUFU.EX2 R10, R3 ;  /* 0x00000003000a7308 */ /* 0x0001220000000800 */
[----:B-----5:R-:W-:Y:S01]  /*d2e0*/  FADD R4, R47, -R2 ;  /* 0x800000022f047221 */ /* 0x020fe20000000000 */
[----:B------:R-:W-:Y:S03]  /*d2f0*/  STL [R1+0x334], R11 ;  /* 0x0003340b01007387 */ /* 0x000fe60000100800 */
[----:B0-----:R-:W-:Y:S01]  /*d300*/  FMUL R3, R4, 1.4426950216293334961 ;  /* 0x3fb8aa3b04037820 */ /* 0x001fe20000400000 */
[----:B-1----:R-:W-:Y:S01]  /*d310*/  IMAD.MOV.U32 R25, RZ, RZ, R54 ;  /* 0x000000ffff197224 */ /* 0x002fe200078e0036 */
[----:B------:R-:W5:Y:S04]  /*d320*/  LDL.LU R4, [R1+0x160] ;  /* 0x0001600001047983 */ /* 0x000f680000300800 */
[----:B------:R-:W0:Y:S01]  /*d330*/  MUFU.EX2 R3, R3 ;  /* 0x0000000300037308 */ /* 0x000e220000000800 */
[----:B------:R-:W5:Y:S04]  /*d340*/  LDL.LU R5, [R1+0x164] ;  /* 0x0001640001057983 */ /* 0x000f680000300800 */
[----:B----4-:R-:W-:Y:S04]  /*d350*/  STL [R1+0x33c], R10 ;  /* 0x00033c0a01007387 */ /* 0x010fe80000100800 */
[----:B------:R-:W5:Y:S04]  /*d360*/  LDL.LU R6, [R1+0x168] ;  /* 0x0001680001067983 */ /* 0x000f680000300800 */
[----:B------:R-:W5:Y:S01]  /*d370*/  LDL.LU R7, [R1+0x16c] ;  /* 0x00016c0001077983 */ /* 0x000f620000300800 */
[----:B0-----:R-:W-:-:S03]  /*d380*/  F2FP.BF16.F32.PACK_AB R51, R3, R10 ;  /* 0x0000000a0333723e */ /* 0x001fc600000010ff */
[----:B------:R3:W-:Y:S04]  /*d390*/  STL [R1+0x338], R3 ;  /* 0x0003380301007387 */ /* 0x0007e80000100800 */
[----:B------:R-:W4:Y:S01]  /*d3a0*/  LDL.LU R26, [R1+0x440] ;  /* 0x00044000011a7983 */ /* 0x000f220000300800 */
[----:B------:R-:W-:Y:S02]  /*d3b0*/  IMAD.MOV.U32 R24, RZ, RZ, R55 ;  /* 0x000000ffff187224 */ /* 0x000fe400078e0037 */
[----:B------:R-:W-:Y:S01]  /*d3c0*/  IMAD.MOV.U32 R21, RZ, RZ, R39 ;  /* 0x000000ffff157224 */ /* 0x000fe200078e0027 */
[----:B------:R-:W-:Y:S01]  /*d3d0*/  MOV R22, R38 ;  /* 0x0000002600167202 */ /* 0x000fe20000000f00 */
[----:B------:R-:W-:Y:S01]  /*d3e0*/  LDSM.16.M88.4 R44, [R0+UR6+0x21000] ;  /* 0x02100006002c783b */ /* 0x000fe20008000200 */
[----:B------:R-:W-:-:S15]  /*d3f0*/  HMMA.16816.F32.BF16 R56, R48, R36, R56 ;  /* 0x000000243038723c */ /* 0x000fde0000041838 */
[----:B------:R-:W-:-:S04]  /*d400*/  NOP ;  /* 0x0000000000007918 */ /* 0x000fc80000000000 */
[----:B------:R0:W-:Y:S04]  /*d410*/  STL.64 [R1+0x890], R58 ;  /* 0x0008903a01007387 */ /* 0x0001e80000100a00 */
[----:B------:R-:W-:Y:S04]  /*d420*/  STL.64 [R1+0x888], R56 ;  /* 0x0008883801007387 */ /* 0x000fe80000100a00 */
[----:B------:R-:W4:Y:S01]  /*d430*/  LDL.LU R23, [R1+0x430] ;  /* 0x0004300001177983 */ /* 0x000f220000300800 */
[----:B---3--:R-:W-:-:S04]  /*d440*/  FADD R3, R30, -R60 ;  /* 0x8000003c1e037221 */ /* 0x008fc80000000000 */
[----:B------:R-:W-:Y:S01]  /*d450*/  FMUL R3, R3, 1.4426950216293334961 ;  /* 0x3fb8aa3b03037820 */ /* 0x000fe20000400000 */
[----:B------:R-:W-:-:S03]  /*d460*/  FADD R20, R20, -R60 ;  /* 0x8000003c14147221 */ /* 0x000fc60000000000 */
[----:B------:R1:W3:Y:S02]  /*d470*/  MUFU.EX2 R36, R3 ;  /* 0x0000000300247308 */ /* 0x0002e40000000800 */
[----:B-1----:R-:W-:-:S06]  /*d480*/  FMUL R3, R20, 1.4426950216293334961 ;  /* 0x3fb8aa3b14037820 */ /* 0x002fcc0000400000 */
[----:B------:R1:W1:Y:S01]  /*d490*/  MUFU.EX2 R39, R3 ;  /* 0x0000000300277308 */ /* 0x0002620000000800 */
[----:B0-----:R-:W-:Y:S02]  /*d4a0*/  IMAD.MOV.U32 R59, RZ, RZ, R24 ;  /* 0x000000ffff3b7224 */ /* 0x001fe400078e0018 */
[----:B--2---:R-:W-:-:S04]  /*d4b0*/  FADD R20, R31, -R60 ;  /* 0x8000003c1f147221 */ /* 0x004fc80000000000 */
[----:B-1----:R-:W-:Y:S01]  /*d4c0*/  FMUL R3, R20, 1.4426950216293334961 ;  /* 0x3fb8aa3b14037820 */ /* 0x002fe20000400000 */
[C---:B-----5:R-:W-:Y:S08]  /*d4d0*/  HMMA.16816.F32.BF16 R52, R48.reuse, R52, R4 ;  /* 0x000000343034723c */ /* 0x060ff00000041804 */
[----:B------:R-:W-:Y:S01]  /*d4e0*/  HMMA.16816.F32.BF16 R4, R48, R8, R32 ;  /* 0x000000083004723c */ /* 0x000fe20000041820 */
[----:B----4-:R-:W-:-:S15]  /*d4f0*/  FADD R20, R26, -R60 ;  /* 0x8000003c1a147221 */ /* 0x010fde0000000000 */
[----:B------:R-:W-:-:S03]  /*d500*/  NOP ;  /* 0x0000000000007918 */ /* 0x000fc60000000000 */
[----:B------:R-:W-:Y:S04]  /*d510*/  STL.64 [R1+0x880], R6 ;  /* 0x0008800601007387 */ /* 0x000fe80000100a00 */
[----:B------:R0:W-:Y:S04]  /*d520*/  STL.64 [R1+0x878], R4 ;  /* 0x0008780401007387 */ /* 0x0001e80000100a00 */
[----:B------:R-:W2:Y:S04]  /*d530*/  LDL.LU R27, [R1+0x434] ;  /* 0x00043400011b7983 */ /* 0x000ea80000300800 */
[----:B------:R-:W4:Y:S01]  /*d540*/  LDL.LU R30, [R1+0x438] ;  /* 0x00043800011e7983 */ /* 0x000f220000300800 */
[----:B0-----:R0:W1:Y:S03]  /*d550*/  MUFU.EX2 R5, R3 ;  /* 0x0000000300057308 */ /* 0x0010660000000800 */
[----:B------:R-:W5:Y:S04]  /*d560*/  LDL.LU R31, [R1+0x43c] ;  /* 0x00043c00011f7983 */ /* 0x000f680000300800 */
[----:B---3--:R3:W-:Y:S04]  /*d570*/  STL [R1+0x324], R36 ;  /* 0x0003242401007387 */ /* 0x0087e80000100800 */
[----:B------:R-:W4:Y:S01]  /*d580*/  LDL.LU R32, [R1+0x1e0] ;  /* 0x0001e00001207983 */ /* 0x000f220000300800 */
[----:B0-----:R-:W-:Y:S01]  /*d590*/  FMUL R3, R20, 1.4426950216293334961 ;  /* 0x3fb8aa3b14037820 */ /* 0x001fe20000400000 */
[----:B------:R-:W-:-:S02]  /*d5a0*/  FADD R20, R23, -R2 ;  /* 0x8000000217147221 */ /* 0x000fc40000000000 */
[----:B------:R-:W4:Y:S04]  /*d5b0*/  LDL.LU R33, [R1+0x1e4] ;  /* 0x0001e40001217983 */ /* 0x000f280000300800 */
[----:B------:R-:W4:Y:S01]  /*d5c0*/  LDL.LU R34, [R1+0x1e8] ;  /* 0x0001e80001227983 */ /* 0x000f220000300800 */
[----:B------:R-:W-:-:S03]  /*d5d0*/  FMUL R24, R20, 1.4426950216293334961 ;  /* 0x3fb8aa3b14187820 */ /* 0x000fc60000400000 */
[----:B------:R-:W4:Y:S01]  /*d5e0*/  LDL.LU R35, [R1+0x1ec] ;  /* 0x0001ec0001237983 */ /* 0x000f220000300800 */
[----:B------:R-:W-:-:S03]  /*d5f0*/  MOV R7, R21 ;  /* 0x0000001500077202 */ /* 0x000fc60000000f00 */
[----:B------:R-:W-:Y:S01]  /*d600*/  STL [R1+0x320], R39 ;  /* 0x0003202701007387 */ /* 0x000fe20000100800 */
[----:B------:R-:W-:-:S03]  /*d610*/  IMAD.MOV.U32 R6, RZ, RZ, R22 ;  /* 0x000000ffff067224 */ /* 0x000fc600078e0016 */
[----:B------:R-:W-:Y:S04]  /*d620*/  STL [R1+0x6ac], R60 ;  /* 0x0006ac3c01007387 */ /* 0x000fe80000100800 */
[----:B-1----:R-:W-:Y:S04]  /*d630*/  STL [R1+0x32c], R5 ;  /* 0x00032c0501007387 */ /* 0x002fe80000100800 */
[----:B------:R-:W4:Y:S04]  /*d640*/  LDL.LU R20, [R1+0x1c0] ;  /* 0x0001c00001147983 */ /* 0x000f280000300800 */
[----:B------:R-:W4:Y:S04]  /*d650*/  LDL.LU R21, [R1+0x1c4] ;  /* 0x0001c40001157983 */ /* 0x000f280000300800 */
[----:B------:R-:W4:Y:S04]  /*d660*/  LDL.LU R22, [R1+0x1c8] ;  /* 0x0001c80001167983 */ /* 0x000f280000300800 */
[----:B------:R-:W4:Y:S01]  /*d670*/  LDL.LU R23, [R1+0x1cc] ;  /* 0x0001cc0001177983 */ /* 0x000f220000300800 */
[----:B------:R-:W-:Y:S03]  /*d680*/  HMMA.16816.F32.BF16 R8, R48, R40, R12 ;  /* 0x000000283008723c */ /* 0x000fe6000004180c */
[----:B------:R-:W4:Y:S01]  /*d690*/  LDSM.16.M88.4 R12, [R0+UR6+0x21400] ;  /* 0x02140006000c783b */ /* 0x000f220008000200 */
[----:B------:R-:W0:Y:S03]  /*d6a0*/  MUFU.EX2 R38, R3 ;  /* 0x0000000300267308 */ /* 0x000e260000000800 */
[----:B0-----:R0:W-:Y:S01]  /*d6b0*/  STL [R1+0x328], R38 ;  /* 0x0003282601007387 */ /* 0x0011e20000100800 */
[----:B---3--:R-:W-:-:S02]  /*d6c0*/  F2FP.BF16.F32.PACK_AB R36, R39, R36 ;  /* 0x000000242724723e */ /* 0x008fc400000010ff */
[----:B------:R-:W-:Y:S02]  /*d6d0*/  MOV R58, R25 ;  /* 0x00000019003a7202 */ /* 0x000fe40000000f00 */
[----:B0-----:R-:W-:Y:S01]  /*d6e0*/  F2FP.BF16.F32.PACK_AB R38, R38, R5 ;  /* 0x000000052626723e */ /* 0x001fe200000010ff */
[----:B--2---:R-:W-:-:S04]  /*d6f0*/  FADD R3, R27, -R2 ;  /* 0x800000021b037221 */ /* 0x004fc80000000000 */
[----:B------:R-:W-:-:S04]  /*d700*/  FMUL R3, R3, 1.4426950216293334961 ;  /* 0x3fb8aa3b03037820 */ /* 0x000fc80000400000 */
[----:B------:R0:W-:Y:S01]  /*d710*/  MUFU.EX2 R37, R3 ;  /* 0x0000000300257308 */ /* 0x0001e20000000800 */
[----:B----4-:R-:W-:Y:S07]  /*d720*/  HMMA.16816.F32.BF16 R20, R48, R12, R20 ;  /* 0x0000000c3014723c */ /* 0x010fee0000041814 */
[----:B------:R1:W2:Y:S01]  /*d730*/  MUFU.EX2 R13, R24 ;  /* 0x00000018000d7308 */ /* 0x0002a20000000800 */
[----:B------:R-:W-:-:S04]  /*d740*/  FADD R12, R30, -R2 ;  /* 0x800000021e0c7221 */ /* 0x000fc80000000000 */
[----:B0-----:R-:W-:Y:S01]  /*d750*/  FMUL R3, R12, 1.4426950216293334961 ;  /* 0x3fb8aa3b0c037820 */ /* 0x001fe20000400000 */
[----:B-----5:R-:W-:Y:S01]  /*d760*/  FADD R12, R31, -R2 ;  /* 0x800000021f0c7221 */ /* 0x020fe20000000000 */
[----:B------:R-:W-:Y:S01]  /*d770*/  HMMA.16816.F32.BF16 R16, R48, R44, R16 ;  /* 0x0000002c3010723c */ /* 0x000fe20000041810 */
[----:B------:R-:W-:Y:S01]  /*d780*/  LDSM.16.M88.4 R28, [R0+UR6+0x21c00] ;  /* 0x021c0006001c783b */ /* 0x000fe20008000200 */
[----:B------:R0:W3:Y:S03]  /*d790*/  MUFU.EX2 R4, R3 ;  /* 0x0000000300047308 */ /* 0x0000e60000000800 */
[----:B-1----:R-:W1:Y:S01]  /*d7a0*/  LDSM.16.M88.4 R24, [R0+UR6+0x21800] ;  /* 0x021800060018783b */ /* 0x002e620008000200 */
[----:B0-----:R-:W-:-:S03]  /*d7b0*/  FMUL R3, R12, 1.4426950216293334961 ;  /* 0x3fb8aa3b0c037820 */ /* 0x001fc60000400000 */
[----:B--2---:R-:W-:Y:S04]  /*d7c0*/  STL [R1+0x314], R13 ;  /* 0x0003140d01007387 */ /* 0x004fe80000100800 */
[----:B------:R0:W-:Y:S02]  /*d7d0*/  STL [R1+0x818], R2 ;  /* 0x0008180201007387 */ /* 0x0001e40000100800 */
[----:B0-----:R-:W0:Y:S02]  /*d7e0*/  MUFU.EX2 R2, R3 ;  /* 0x0000000300027308 */ /* 0x001e240000000800 */
[----:B------:R2:W-:Y:S04]  /*d7f0*/  STL [R1+0x310], R37 ;  /* 0x0003102501007387 */ /* 0x0005e80000100800 */
[----:B---3--:R-:W-:Y:S01]  /*d800*/  STL [R1+0x31c], R4 ;  /* 0x00031c0401007387 */ /* 0x008fe20000100800 */
[----:B--2---:R-:W-:-:S02]  /*d810*/  F2FP.BF16.F32.PACK_AB R37, R37, R13 ;  /* 0x0000000d2525723e */ /* 0x004fc400000010ff */
[----:B0-----:R-:W-:Y:S01]  /*d820*/  F2FP.BF16.F32.PACK_AB R39, R2, R4 ;  /* 0x000000040227723e */ /* 0x001fe200000010ff */
[----:B------:R-:W-:Y:S06]  /*d830*/  STL [R1+0x830], R2 ;  /* 0x0008300201007387 */ /* 0x000fec0000100800 */
[----:B------:R-:W-:Y:S01]  /*d840*/  HMMA.16816.F32.BF16 R52, R36, R58, R52 ;  /* 0x0000003a2434723c */ /* 0x000fe20000041834 */
[----:B------:R-:W2:Y:S04]  /*d850*/  LDL.LU.64 R58, [R1+0x890] ;  /* 0x00089000013a7983 */ /* 0x000ea80000300a00 */
[----:B------:R-:W2:-:S14]  /*d860*/  LDL.LU.64 R56, [R1+0x888] ;  /* 0x0008880001387983 */ /* 0x000e9c0000300a00 */
[----:B------:R0:W-:Y:S04]  /*d870*/  STL.64 [R1+0x390], R52 ;  /* 0x0003903401007387 */ /* 0x0001e80000100a00 */
[----:B------:R3:W-:Y:S04]  /*d880*/  STL.64 [R1+0x398], R54 ;  /* 0x0003983601007387 */ /* 0x0007e80000100a00 */
[----:B0-----:R-:W4:Y:S04]  /*d890*/  LDL.LU R52, [R1+0x1d0] ;  /* 0x0001d00001347983 */ /* 0x001f280000300800 */
[----:B------:R-:W4:Y:S04]  /*d8a0*/  LDL.LU R53, [R1+0x1d4] ;  /* 0x0001d40001357983 */ /* 0x000f280000300800 */
[----:B---3--:R-:W4:Y:S04]  /*d8b0*/  LDL.LU R54, [R1+0x1d8] ;  /* 0x0001d80001367983 */ /* 0x008f280000300800 */
[----:B------:R-:W4:Y:S01]  /*d8c0*/  LDL.LU R55, [R1+0x1dc] ;  /* 0x0001dc0001377983 */ /* 0x000f220000300800 */
[----:B--2---:R-:W-:Y:S03]  /*d8d0*/  HMMA.16816.F32.BF16 R56, R36, R6, R56 ;  /* 0x000000062438723c */ /* 0x004fe60000041838 */
[----:B------:R-:W2:Y:S04]  /*d8e0*/  LDL.LU.64 R6, [R1+0x880] ;  /* 0x0008800001067983 */ /* 0x000ea80000300a00 */
[----:B------:R-:W2:-:S12]  /*d8f0*/  LDL.LU.64 R4, [R1+0x878] ;  /* 0x0008780001047983 */ /* 0x000e980000300a00 */
[----:B------:R-:W-:Y:S04]  /*d900*/  STL.64 [R1+0x3a0], R56 ;  /* 0x0003a03801007387 */ /* 0x000fe80000100a00 */
[----:B------:R0:W-:Y:S04]  /*d910*/  STL.64 [R1+0x3a8], R58 ;  /* 0x0003a83a01007387 */ /* 0x0001e80000100a00 */
[----:B0-----:R-:W2:Y:S01]  /*d920*/  LDL.LU R58, [R1+0x8] ;  /* 0x00000800013a7983 */ /* 0x001ea20000300800 */
[----:B------:R-:W-:Y:S01]  /*d930*/  IMAD.MOV.U32 R59, RZ, RZ, R61 ;  /* 0x000000ffff3b7224 */ /* 0x000fe200078e003d */
[----:B------:R-:W-:Y:S02]  /*d940*/  HMMA.16816.F32.BF16 R8, R36, R42, R8 ;  /* 0x0000002a2408723c */ /* 0x000fe40000041808 */
[----:B------:R-:W3:Y:S06]  /*d950*/  LDL.LU R61, [R1+0x870] ;  /* 0x00087000013d7983 */ /* 0x000eec0000300800 */
[----:B-1----:R-:W-:Y:S08]  /*d960*/  HMMA.16816.F32.BF16 R32, R48, R24, R32 ;  /* 0x000000183020723c */ /* 0x002ff00000041820 */
[C---:B------:R-:W-:Y:S08]  /*d970*/  HMMA.16816.F32.BF16 R16, R36.reuse, R46, R16 ;  /* 0x0000002e2410723c */ /* 0x040ff00000041810 */
[C---:B------:R-:W-:Y:S01]  /*d980*/  HMMA.16816.F32.BF16 R12, R36.reuse, R14, R20 ;  /* 0x0000000e240c723c */ /* 0x040fe20000041814 */
[----:B------:R-:W-:Y:S07]  /*d990*/  LDSM.16.M88.4 R20, [R0+UR6+0x23000] ;  /* 0x023000060014783b */ /* 0x000fee0008000200 */
[----:B--2---:R-:W-:-:S15]  /*d9a0*/  HMMA.16816.F32.BF16 R56, R36, R58, R4 ;  /* 0x0000003a2438723c */ /* 0x004fde0000041804 */
[----:B------:R-:W-:-:S04]  /*d9b0*/  NOP ;  /* 0x0000000000007918 */ /* 0x000fc80000000000 */
[----:B------:R-:W-:Y:S04]  /*d9c0*/  STL.64 [R1+0x3b0], R56 ;  /* 0x0003b03801007387 */ /* 0x000fe80000100a00 */
[----:B------:R-:W-:Y:S04]  /*d9d0*/  STL.64 [R1+0x3b8], R58 ;  /* 0x0003b83a01007387 */ /* 0x000fe80000100a00 */
[----:B------:R-:W-:Y:S04]  /*d9e0*/  STL.64 [R1+0x3c0], R8 ;  /* 0x0003c00801007387 */ /* 0x000fe80000100a00 */
[----:B------:R0:W-:Y:S02]  /*d9f0*/  STL.64 [R1+0x3c8], R10 ;  /* 0x0003c80a01007387 */ /* 0x0001e40000100a00 */
[----:B0-----:R-:W-:Y:S02]  /*da00*/  HMMA.16816.F32.BF16 R8, R36, R26, R32 ;  /* 0x0000001a2408723c */ /* 0x001fe40000041820 */
[----:B------:R-:W-:Y:S04]  /*da10*/  STL.64 [R1+0x3d0], R16 ;  /* 0x0003d01001007387 */ /* 0x000fe80000100a00 */
[----:B------:R-:W-:Y:S02]  /*da20*/  STL.64 [R1+0x3d8], R18 ;  /* 0x0003d81201007387 */ /* 0x000fe40000100a00 */
[----:B----4-:R-:W-:Y:S02]  /*da30*/  HMMA.16816.F32.BF16 R4, R48, R28, R52 ;  /* 0x0000001c3004723c */ /* 0x010fe40000041834 */
[----:B------:R-:W2:Y:S04]  /*da40*/  LDL.LU R52, [R1+0x2b0] ;  /* 0x0002b00001347983 */ /* 0x000ea80000300800 */
[----:B------:R-:W-:Y:S04]  /*da50*/  STL.64 [R1+0x3e0], R12 ;  /* 0x0003e00c01007387 */ /* 0x000fe80000100a00 */
[----:B------:R-:W-:Y:S04]  /*da60*/  STL.64 [R1+0x3e8], R14 ;  /* 0x0003e80e01007387 */ /* 0x000fe80000100a00 */
[----:B------:R-:W-:Y:S04]  /*da70*/  STL.64 [R1+0x3f0], R8 ;  /* 0x0003f00801007387 */ /* 0x000fe80000100a00 */
[----:B------:R-:W-:Y:S04]  /*da80*/  STL.64 [R1+0x3f8], R10 ;  /* 0x0003f80a01007387 */ /* 0x000fe80000100a00 */
[----:B------:R-:W2:Y:S04]  /*da90*/  LDL.LU R53, [R1+0x2b4] ;  /* 0x0002b40001357983 */ /* 0x000ea80000300800 */
[----:B------:R-:W4:Y:S04]  /*daa0*/  LDL.LU R54, [R1+0x2b8] ;  /* 0x0002b80001367983 */ /* 0x000f280000300800 */
[----:B------:R-:W4:Y:S04]  /*dab0*/  LDL.LU R55, [R1+0x2bc] ;  /* 0x0002bc0001377983 */ /* 0x000f280000300800 */
[----:B------:R-:W0:Y:S04]  /*dac0*/  LDSM.16.M88.4 R8, [R0+UR6+0x22400] ;  /* 0x022400060008783b */ /* 0x000e280008000200 */
[----:B------:R-:W-:Y:S04]  /*dad0*/  LDSM.16.M88.4 R24, [R0+UR6+0x22c00] ;  /* 0x022c00060018783b */ /* 0x000fe80008000200 */
[----:B------:R-:W-:Y:S04]  /*dae0*/  LDSM.16.M88.4 R12, [R0+UR6+0x23400] ;  /* 0x02340006000c783b */ /* 0x000fe80008000200 */
[----:B----4-:R-:W-:Y:S04]  /*daf0*/  STL.64 [R1+0x858], R54 ;  /* 0x0008583601007387 */ /* 0x010fe80000100a00 */
[----:B--2---:R1:W-:Y:S04]  /*db00*/  STL.64 [R1+0x850], R52 ;  /* 0x0008503401007387 */ /* 0x0043e80000100a00 */
[----:B------:R-:W2:Y:S04]  /*db10*/  LDL.LU R32, [R1+0x2c0] ;  /* 0x0002c00001207983 */ /* 0x000ea80000300800 */
[----:B------:R-:W2:Y:S04]  /*db20*/  LDL.LU R33, [R1+0x2c4] ;  /* 0x0002c40001217983 */ /* 0x000ea80000300800 */
[----:B------:R-:W4:Y:S04]  /*db30*/  LDL.LU R34, [R1+0x2c8] ;  /* 0x0002c80001227983 */ /* 0x000f280000300800 */
[----:B------:R-:W4:Y:S01]  /*db40*/  LDL.LU R35, [R1+0x2cc] ;  /* 0x0002cc0001237983 */ /* 0x000f220000300800 */
[----:B0-----:R-:W-:-:S02]  /*db50*/  IMAD.MOV.U32 R3, RZ, RZ, R8 ;  /* 0x000000ffff037224 */ /* 0x001fc400078e0008 */
[----:B------:R-:W-:Y:S01]  /*db60*/  IMAD.MOV.U32 R2, RZ, RZ, R9 ;  /* 0x000000ffff027224 */ /* 0x000fe200078e0009 */
[----:B------:R-:W-:Y:S01]  /*db70*/  HMMA.16816.F32.BF16 R4, R36, R30, R4 ;  /* 0x0000001e2404723c */ /* 0x000fe20000041804 */
[----:B----4-:R-:W-:Y:S04]  /*db80*/  STL.64 [R1+0x868], R34 ;  /* 0x0008682201007387 */ /* 0x010fe80000100a00 */
[----:B--2---:R-:W-:Y:S04]  /*db90*/  STL.64 [R1+0x860], R32 ;  /* 0x0008602001007387 */ /* 0x004fe80000100a00 */
[----:B------:R-:W2:Y:S04]  /*dba0*/  LDL.LU R56, [R1+0x1b0] ;  /* 0x0001b00001387983 */ /* 0x000ea80000300800 */
[----:B------:R-:W2:Y:S04]  /*dbb0*/  LDL.LU R57, [R1+0x1b4] ;  /* 0x0001b40001397983 */ /* 0x000ea80000300800 */
[----:B------:R-:W2:Y:S04]  /*dbc0*/  LDL.LU R58, [R1+0x1b8] ;  /* 0x0001b800013a7983 */ /* 0x000ea80000300800 */
[----:B------:R-:W2:Y:S04]  /*dbd0*/  LDL.LU R59, [R1+0x1bc] ;  /* 0x0001bc00013b7983 */ /* 0x000ea80000300800 */
[----:B------:R-:W4:Y:S04]  /*dbe0*/  LDL.LU R40, [R1+0x2f0] ;  /* 0x0002f00001287983 */ /* 0x000f280000300800 */
[----:B------:R-:W4:Y:S04]  /*dbf0*/  LDL.LU R41, [R1+0x2f4] ;  /* 0x0002f40001297983 */ /* 0x000f280000300800 */
[----:B------:R-:W4:Y:S04]  /*dc00*/  LDL.LU R42, [R1+0x2f8] ;  /* 0x0002f800012a7983 */ /* 0x000f280000300800 */
[----:B------:R-:W4:Y:S04]  /*dc10*/  LDL.LU R43, [R1+0x2fc] ;  /* 0x0002fc00012b7983 */ /* 0x000f280000300800 */
[----:B-1----:R-:W5:Y:S04]  /*dc20*/  LDL.LU R52, [R1+0x2e0] ;  /* 0x0002e00001347983 */ /* 0x002f680000300800 */
[----:B------:R-:W5:Y:S04]  /*dc30*/  LDL.LU R53, [R1+0x2e4] ;  /* 0x0002e40001357983 */ /* 0x000f680000300800 */
[----:B------:R-:W5:Y:S04]  /*dc40*/  LDL.LU R54, [R1+0x2e8] ;  /* 0x0002e80001367983 */ /* 0x000f680000300800 */
[----:B------:R-:W5:Y:S04]  /*dc50*/  LDL.LU R55, [R1+0x2ec] ;  /* 0x0002ec0001377983 */ /* 0x000f680000300800 */
[----:B------:R-:W2:Y:S04]  /*dc60*/  LDL.LU R16, [R1+0x2a0] ;  /* 0x0002a00001107983 */ /* 0x000ea80000300800 */
[----:B------:R-:W2:Y:S04]  /*dc70*/  LDL.LU R17, [R1+0x2a4] ;  /* 0x0002a40001117983 */ /* 0x000ea80000300800 */
[----:B------:R-:W2:Y:S04]  /*dc80*/  LDL.LU R18, [R1+0x2a8] ;  /* 0x0002a80001127983 */ /* 0x000ea80000300800 */
[----:B------:R-:W2:Y:S04]  /*dc90*/  LDL.LU R19, [R1+0x2ac] ;  /* 0x0002ac0001137983 */ /* 0x000ea80000300800 */
[----:B------:R-:W0:Y:S04]  /*dca0*/  LDSM.16.M88.4 R32, [R0+UR6+0x22000] ;  /* 0x022000060020783b */ /* 0x000e280008000200 */
[----:B------:R-:W-:Y:S04]  /*dcb0*/  STL.64 [R1+0x218], R10 ;  /* 0x0002180a01007387 */ /* 0x000fe80000100a00 */
[----:B------:R-:W1:Y:S01]  /*dcc0*/  LDSM.16.M88.4 R8, [R0+UR6+0x22800] ;  /* 0x022800060008783b */ /* 0x000e620008000200 */
[----:B0-----:R-:W-:Y:S01]  /*dcd0*/  IMAD.MOV.U32 R47, RZ, RZ, R34 ;  /* 0x000000ffff2f7224 */ /* 0x001fe200078e0022 */
[----:B------:R-:W-:-:S02]  /*dce0*/  MOV R45, R35 ;  /* 0x00000023002d7202 */ /* 0x000fc40000000f00 */
[----:B-1----:R-:W-:Y:S01]  /*dcf0*/  MOV R35, R8 ;  /* 0x0000000800237202 */ /* 0x002fe20000000f00 */
[----:B------:R-:W-:Y:S01]  /*dd00*/  STL.64 [R1+0x208], R10 ;  /* 0x0002080a01007387 */ /* 0x000fe20000100a00 */
[----:B------:R-:W-:-:S03]  /*dd10*/  IMAD.MOV.U32 R34, RZ, RZ, R9 ;  /* 0x000000ffff227224 */ /* 0x000fc600078e0009 */
[----:B------:R-:W0:Y:S04]  /*dd20*/  LDSM.16.M88.4 R8, [R0+UR6+0x23800] ;  /* 0x023800060008783b */ /* 0x000e280008000200 */
[----:B------:R-:W-:Y:S04]  /*dd30*/  STL.64 [R1+0x1f8], R26 ;  /* 0x0001f81a01007387 */ /* 0x000fe80000100a00 */
[----:B------:R-:W2:Y:S04]  /*dd40*/  LDL.LU R28, [R1+0x2d0] ;  /* 0x0002d000011c7983 */ /* 0x000ea80000300800 */
[----:B------:R1:W-:Y:S04]  /*dd50*/  STL.64 [R1+0x400], R4 ;  /* 0x0004000401007387 */ /* 0x0003e80000100a00 */
[----:B------:R-:W-:Y:S04]  /*dd60*/  STL.64 [R1+0x408], R6 ;  /* 0x0004080601007387 */ /* 0x000fe80000100a00 */
[----:B------:R-:W2:Y:S01]  /*dd70*/  LDL.LU R29, [R1+0x2d4] ;  /* 0x0002d400011d7983 */ /* 0x000ea20000300800 */
[----:B-1----:R-:W-:Y:S01]  /*dd80*/  IMAD.MOV.U32 R4, RZ, RZ, R35 ;  /* 0x000000ffff047224 */ /* 0x002fe200078e0023 */
[----:B------:R-:W-:-:S02]  /*dd90*/  MOV R5, R34 ;  /* 0x0000002200057202 */ /* 0x000fc40000000f00 */
[----:B------:R-:W2:Y:S04]  /*dda0*/  LDL.LU R30, [R1+0x2d8] ;  /* 0x0002d800011e7983 */ /* 0x000ea80000300800 */
[----:B------:R-:W2:Y:S04]  /*ddb0*/  LDL.LU R31, [R1+0x2dc] ;  /* 0x0002dc00011f7983 */ /* 0x000ea80000300800 */
[----:B------:R-:W-:Y:S04]  /*ddc0*/  STL.64 [R1+0x1e8], R22 ;  /* 0x0001e81601007387 */ /* 0x000fe80000100a00 */
[----:B------:R-:W-:Y:S04]  /*ddd0*/  STL.64 [R1+0x848], R38 ;  /* 0x0008482601007387 */ /* 0x000fe80000100a00 */
[----:B------:R-:W-:Y:S04]  /*dde0*/  STL.64 [R1+0x1d8], R14 ;  /* 0x0001d80e01007387 */ /* 0x000fe80000100a00 */
[----:B------:R1:W-:Y:S04]  /*ddf0*/  STL.64 [R1+0x840], R36 ;  /* 0x0008402401007387 */ /* 0x0003e80000100a00 */
[----:B0-----:R-:W-:Y:S01]  /*de00*/  STL.64 [R1+0x1c8], R10 ;  /* 0x0001c80a01007387 */ /* 0x001fe20000100a00 */
[----:B-1----:R-:W-:-:S02]  /*de10*/  IMAD.MOV.U32 R36, RZ, RZ, R3 ;  /* 0x000000ffff247224 */ /* 0x002fc400078e0003 */
[----:B------:R-:W-:Y:S01]  /*de20*/  IMAD.MOV.U32 R37, RZ, RZ, R2 ;  /* 0x000000ffff257224 */ /* 0x000fe200078e0002 */
[C---:B----4-:R-:W-:Y:S08]  /*de30*/  HMMA.16816.F32.BF16 R32, R48.reuse, R32, R40 ;  /* 0x000000203020723c */ /* 0x050ff00000041828 */
[C---:B-----5:R-:W-:Y:S11]  /*de40*/  HMMA.16816.F32.BF16 R36, R48.reuse, R36, R52 ;  /* 0x000000243024723c */ /* 0x060ff60000041834 */
[----:B------:R-:W-:Y:S01]  /*de50*/  IMAD.MOV.U32 R43, RZ, RZ, R34 ;  /* 0x000000ffff2b7224 */ /* 0x000fe200078e0022 */
[----:B------:R-:W-:Y:S01]  /*de60*/  MOV R42, R35 ;  /* 0x00000023002a7202 */ /* 0x000fe20000000f00 */
[----:B------:R-:W-:Y:S01]  /*de70*/  IMAD.MOV.U32 R44, RZ, RZ, R33 ;  /* 0x000000ffff2c7224 */ /* 0x000fe200078e0021 */
[----:B------:R-:W-:Y:S01]  /*de80*/  MOV R46, R32 ;  /* 0x00000020002e7202 */ /* 0x000fe20000000f00 */
[----:B------:R-:W4:Y:S04]  /*de90*/  LDL.LU.64 R34, [R1+0x868] ;  /* 0x0008680001227983 */ /* 0x000f280000300a00 */
[----:B------:R-:W4:Y:S04]  /*dea0*/  LDL.LU.64 R32, [R1+0x860] ;  /* 0x0008600001207983 */ /* 0x000f280000300a00 */
[----:B------:R-:W5:Y:S04]  /*deb0*/  LDL.LU.64 R54, [R1+0x858] ;  /* 0x0008580001367983 */ /* 0x000f680000300a00 */
[----:B------:R-:W5:Y:S04]  /*dec0*/  LDL.LU.64 R52, [R1+0x850] ;  /* 0x0008500001347983 */ /* 0x000f680000300a00 */
[----:B------:R0:W-:Y:S04]  /*ded0*/  STL.64 [R1+0xa0], R36 ;  /* 0x0000a02401007387 */ /* 0x0001e80000100a00 */
[----:B------:R1:W-:Y:S01]  /*dee0*/  STL.64 [R1+0xa8], R38 ;  /* 0x0000a82601007387 */ /* 0x0003e20000100a00 */
[----:B--2---:R-:W-:-:S15]  /*def0*/  HMMA.16816.F32.BF16 R28, R48, R4, R28 ;  /* 0x00000004301c723c */ /* 0x004fde000004181c */
[----:B------:R-:W-:-:S04]  /*df00*/  NOP ;  /* 0x0000000000007918 */ /* 0x000fc80000000000 */
[----:B------:R-:W-:Y:S04]  /*df10*/  STL.64 [R1+0x90], R28 ;  /* 0x0000901c01007387 */ /* 0x000fe80000100a00 */
[----:B------:R-:W-:Y:S04]  /*df20*/  STL.64 [R1+0x98], R30 ;  /* 0x0000981e01007387 */ /* 0x000fe80000100a00 */
[----:B0-----:R-:W2:Y:S01]  /*df30*/  LDL.LU R36, [R1+0x290] ;  /* 0x0002900001247983 */ /* 0x001ea20000300800 */
[C---:B------:R-:W-:Y:S03]  /*df40*/  HMMA.16816.F32.BF16 R12, R48.reuse, R12, R16 ;  /* 0x0000000c300c723c */ /* 0x040fe60000041810 */
[----:B------:R-:W-:Y:S05]  /*df50*/  LDSM.16.M88.4 R16, [R0+UR6+0x24000] ;  /* 0x024000060010783b */ /* 0x000fea0008000200 */
[C---:B----4-:R-:W-:Y:S08]  /*df60*/  HMMA.16816.F32.BF16 R24, R48.reuse, R24, R32 ;  /* 0x000000183018723c */ /* 0x050ff00000041820 */
[C---:B-----5:R-:W-:Y:S01]  /*df70*/  HMMA.16816.F32.BF16 R4, R48.reuse, R20, R52 ;  /* 0x000000143004723c */ /* 0x060fe20000041834 */
[----:B------:R-:W-:Y:S10]  /*df80*/  LDSM.16.M88.4 R20, [R0+UR6+0x24400] ;  /* 0x024400060014783b */ /* 0x000ff40008000200 */
[----:B------:R0:W-:Y:S04]  /*df90*/  STL.64 [R1+0x80], R24 ;  /* 0x0000801801007387 */ /* 0x0001e80000100a00 */
[----:B------:R4:W-:Y:S04]  /*dfa0*/  STL.64 [R1+0x88], R26 ;  /* 0x0000881a01007387 */ /* 0x0009e80000100a00 */
[----:B------:R-:W-:Y:S04]  /*dfb0*/  STL.64 [R1+0x70], R4 ;  /* 0x0000700401007387 */ /* 0x000fe80000100a00 */
[----:B------:R5:W-:Y:S04]  /*dfc0*/  STL.64 [R1+0x78], R6 ;  /* 0x0000780601007387 */ /* 0x000be80000100a00 */
[----:B------:R-:W2:Y:S04]  /*dfd0*/  LDL.LU R37, [R1+0x294] ;  /* 0x0002940001257983 */ /* 0x000ea80000300800 */
[----:B-1----:R-:W2:Y:S04]  /*dfe0*/  LDL.LU R38, [R1+0x298] ;  /* 0x0002980001267983 */ /* 0x002ea80000300800 */
[----:B------:R-:W2:Y:S04]  /*dff0*/  LDL.LU R39, [R1+0x29c] ;  /* 0x00029c0001277983 */ /* 0x000ea80000300800 */
[----:B0-----:R-:W3:Y:S04]  /*e000*/  LDL.LU R24, [R1+0x280] ;  /* 0x0002800001187983 */ /* 0x001ee80000300800 */
[----:B------:R-:W3:Y:S04]  /*e010*/  LDL.LU R25, [R1+0x284] ;  /* 0x0002840001197983 */ /* 0x000ee80000300800 */
[----:B----4-:R-:W3:Y:S04]  /*e020*/  LDL.LU R26, [R1+0x288] ;  /* 0x00028800011a7983 */ /* 0x010ee80000300800 */
[----:B------:R-:W3:Y:S04]  /*e030*/  LDL.LU R27, [R1+0x28c] ;  /* 0x00028c00011b7983 */ /* 0x000ee80000300800 */
        /* <DEDUP_REMOVED lines=8> */
[C---:B-----5:R-:W-:Y:S03]  /*e0c0*/  HMMA.16816.F32.BF16 R4, R48.reuse, R8, R56 ;  /* 0x000000083004723c */ /* 0x060fe60000041838 */
[----:B------:R-:W5:Y:S04]  /*e0d0*/  LDL.LU R32, [R1+0x260] ;  /* 0x0002600001207983 */ /* 0x000f680000300800 */
[----:B------:R-:W-:Y:S04]  /*e0e0*/  STL.64 [R1+0x60], R12 ;  /* 0x0000600c01007387 */ /* 0x000fe80000100a00 */
[----:B------:R-:W-:Y:S04]  /*e0f0*/  STL.64 [R1+0x68], R14 ;  /* 0x0000680e01007387 */ /* 0x000fe80000100a00 */
[----:B------:R-:W0:Y:S04]  /*e100*/  LDSM.16.M88.4 R12, [R0+UR6+0x23c00] ;  /* 0x023c0006000c783b */ /* 0x000e280008000200 */
[----:B------:R-:W-:Y:S04]  /*e110*/  STL.64 [R1+0x50], R4 ;  /* 0x0000500401007387 */ /* 0x000fe80000100a00 */
[----:B------:R-:W-:Y:S04]  /*e120*/  STL.64 [R1+0x58], R6 ;  /* 0x0000580601007387 */ /* 0x000fe80000100a00 */
[----:B------:R-:W5:Y:S04]  /*e130*/  LDL.LU R33, [R1+0x264] ;  /* 0x0002640001217983 */ /* 0x000f680000300800 */
[----:B------:R-:W5:Y:S04]  /*e140*/  LDL.LU R34, [R1+0x268] ;  /* 0x0002680001227983 */ /* 0x000f680000300800 */
[----:B------:R-:W5:Y:S04]  /*e150*/  LDL.LU R35, [R1+0x26c] ;  /* 0x00026c0001237983 */ /* 0x000f680000300800 */
[----:B------:R-:W5:Y:S04]  /*e160*/  LDL.LU R8, [R1+0x150] ;  /* 0x0001500001087983 */ /* 0x000f680000300800 */
[----:B------:R-:W5:Y:S04]  /*e170*/  LDL.LU R9, [R1+0x154] ;  /* 0x0001540001097983 */ /* 0x000f680000300800 */
[----:B------:R-:W5:Y:S04]  /*e180*/  LDL.LU R10, [R1+0x158] ;  /* 0x00015800010a7983 */ /* 0x000f680000300800 */
[----:B------:R-:W5:Y:S04]  /*e190*/  LDL.LU R11, [R1+0x15c] ;  /* 0x00015c00010b7983 */ /* 0x000f680000300800 */
[----:B------:R-:W1:Y:S04]  /*e1a0*/  LDSM.16.M88.4 R4, [R0+UR6+0x24800] ;  /* 0x024800060004783b */ /* 0x000e680008000200 */
[----:B------:R-:W5:Y:S04]  /*e1b0*/  LDL.LU R56, [R1+0x140] ;  /* 0x0001400001387983 */ /* 0x000f680000300800 */
[----:B------:R-:W5:Y:S04]  /*e1c0*/  LDL.LU R57, [R1+0x144] ;  /* 0x0001440001397983 */ /* 0x000f680000300800 */
[----:B------:R-:W5:Y:S04]  /*e1d0*/  LDL.LU R58, [R1+0x148] ;  /* 0x00014800013a7983 */ /* 0x000f680000300800 */
[----:B------:R-:W5:Y:S04]  /*e1e0*/  LDL.LU R59, [R1+0x14c] ;  /* 0x00014c00013b7983 */ /* 0x000f680000300800 */
[----:B0-----:R2:W-:Y:S02]  /*e1f0*/  STL.64 [R1+0x1b8], R14 ;  /* 0x0001b80e01007387 */ /* 0x0015e40000100a00 */
[C---:B--2---:R-:W-:Y:S02]  /*e200*/  HMMA.16816.F32.BF16 R12, R48.reuse, R12, R36 ;  /* 0x0000000c300c723c */ /* 0x044fe40000041824 */
[----:B------:R-:W2:Y:S04]  /*e210*/  LDL.LU.64 R38, [R1+0x848] ;  /* 0x0008480001267983 */ /* 0x000ea80000300a00 */
[----:B------:R-:W2:Y:S04]  /*e220*/  LDL.LU.64 R36, [R1+0x840] ;  /* 0x0008400001247983 */ /* 0x000ea80000300a00 */
[----:B------:R-:W-:Y:S01]  /*e230*/  STL.64 [R1+0x1a8], R18 ;  /* 0x0001a81201007387 */ /* 0x000fe20000100a00 */
[C---:B---3--:R-:W-:Y:S08]  /*e240*/  HMMA.16816.F32.BF16 R24, R48.reuse, R16, R24 ;  /* 0x000000103018723c */ /* 0x048ff00000041818 */
[----:B------:R0:W-:Y:S04]  /*e250*/  STL.64 [R1+0x40], R12 ;  /* 0x0000400c01007387 */ /* 0x0001e80000100a00 */
[----:B------:R-:W-:Y:S04]  /*e260*/  STL.64 [R1+0x48], R14 ;  /* 0x0000480e01007387 */ /* 0x000fe80000100a00 */
[----:B0-----:R-:W3:Y:S04]  /*e270*/  LDL.LU R12, [R1+0x470] ;  /* 0x00047000010c7983 */ /* 0x001ee80000300800 */
[----:B------:R4:W-:Y:S04]  /*e280*/  STL.64 [R1+0x198], R22 ;  /* 0x0001981601007387 */ /* 0x0009e80000100a00 */
[----:B------:R-:W3:Y:S04]  /*e290*/  LDL.LU R13, [R1+0x474] ;  /* 0x00047400010d7983 */ /* 0x000ee80000300800 */
[----:B-1----:R0:W-:Y:S04]  /*e2a0*/  STL.64 [R1+0x188], R6 ;  /* 0x0001880601007387 */ /* 0x0021e80000100a00 */
[----:B------:R-:W2:Y:S01]  /*e2b0*/  LDL.LU R16, [R1+0x130] ;  /* 0x0001300001107983 */ /* 0x000ea20000300800 */
[C---:B----4-:R-:W-:Y:S08]  /*e2c0*/  HMMA.16816.F32.BF16 R20, R48.reuse, R20, R28 ;  /* 0x000000143014723c */ /* 0x050ff0000004181c */
[C---:B0-----:R-:W-:Y:S01]  /*e2d0*/  HMMA.16816.F32.BF16 R4, R48.reuse, R4, R52 ;  /* 0x000000043004723c */ /* 0x041fe20000041834 */
[----:B------:R0:W-:Y:S04]  /*e2e0*/  STL.64 [R1+0x30], R24 ;  /* 0x0000301801007387 */ /* 0x0001e80000100a00 */
[----:B------:R-:W-:Y:S04]  /*e2f0*/  STL.64 [R1+0x38], R26 ;  /* 0x0000381a01007387 */ /* 0x000fe80000100a00 */
[----:B------:R-:W2:Y:S04]  /*e300*/  LDL.LU R17, [R1+0x134] ;  /* 0x0001340001117983 */ /* 0x000ea80000300800 */
[----:B------:R-:W2:Y:S04]  /*e310*/  LDL.LU R18, [R1+0x138] ;  /* 0x0001380001127983 */ /* 0x000ea80000300800 */
[----:B------:R-:W2:Y:S04]  /*e320*/  LDL.LU R19, [R1+0x13c] ;  /* 0x00013c0001137983 */ /* 0x000ea80000300800 */
[----:B------:R-:W4:Y:S04]  /*e330*/  LDL.LU R2, [R1+0x450] ;  /* 0x0004500001027983 */ /* 0x000f280000300800 */
[----:B0-----:R-:W4:Y:S04]  /*e340*/  LDL.LU R24, [R1+0x458] ;  /* 0x0004580001187983 */ /* 0x001f280000300800 */
[----:B------:R-:W4:Y:S04]  /*e350*/  LDL.LU R60, [R1+0x478] ;  /* 0x00047800013c7983 */ /* 0x000f280000300800 */
[----:B------:R-:W-:Y:S04]  /*e360*/  STL.64 [R1+0x20], R20 ;  /* 0x0000201401007387 */ /* 0x000fe80000100a00 */
[----:B------:R-:W-:Y:S04]  /*e370*/  STL.64 [R1+0x28], R22 ;  /* 0x0000281601007387 */ /* 0x000fe80000100a00 */
[----:B------:R-:W4:Y:S04]  /*e380*/  LDL.LU R52, [R1+0x120] ;  /* 0x0001200001347983 */ /* 0x000f280000300800 */
[----:B------:R-:W-:Y:S04]  /*e390*/  STL.64 [R1+0x10], R4 ;  /* 0x0000100401007387 */ /* 0x000fe80000100a00 */
[----:B------:R-:W-:Y:S04]  /*e3a0*/  STL.64 [R1+0x18], R6 ;  /* 0x0000180601007387 */ /* 0x000fe80000100a00 */
[----:B------:R-:W0:Y:S04]  /*e3b0*/  LDSM.16.M88.4 R20, [R0+UR6+0x24c00] ;  /* 0x024c00060014783b */ /* 0x000e280008000200 */
[----:B------:R-:W1:Y:S04]  /*e3c0*/  LDSM.16.M88.4 R4, [R0+UR6+0x25000] ;  /* 0x025000060004783b */ /* 0x000e680008000200 */
[----:B------:R-:W4:Y:S04]  /*e3d0*/  LDL.LU R53, [R1+0x124] ;  /* 0x0001240001357983 */ /* 0x000f280000300800 */
[----:B------:R-:W4:Y:S04]  /*e3e0*/  LDL.LU R54, [R1+0x128] ;  /* 0x0001280001367983 */ /* 0x000f280000300800 */
[----:B------:R-:W4:Y:S04]  /*e3f0*/  LDL.LU R55, [R1+0x12c] ;  /* 0x00012c0001377983 */ /* 0x000f280000300800 */
[----:B------:R-:W4:Y:S04]  /*e400*/  LDL.LU R40, [R1+0x454] ;  /* 0x0004540001287983 */ /* 0x000f280000300800 */
[----:B0-----:R-:W-:Y:S04]  /*e410*/  STL.64 [R1+0x178], R22 ;  /* 0x0001781601007387 */ /* 0x001fe80000100a00 */
[----:B-1----:R5:W-:Y:S02]  /*e420*/  STL.64 [R1+0x168], R6 ;  /* 0x0001680601007387 */ /* 0x002be40000100a00 */
[C---:B-----5:R-:W-:Y:S02]  /*e430*/  HMMA.16816.F32.BF16 R4, R48.reuse, R4, R8 ;  /* 0x000000043004723c */ /* 0x060fe40000041808 */
[----:B------:R-:W0:Y:S06]  /*e440*/  LDSM.16.M88.4 R8, [R0+UR6+0x25400] ;  /* 0x025400060008783b */ /* 0x000e2c0008000200 */
[----:B------:R-:W-:-:S15]  /*e450*/  HMMA.16816.F32.BF16 R20, R48, R20, R32 ;  /* 0x000000143014723c */ /* 0x000fde0000041820 */
[----:B------:R-:W-:-:S04]  /*e460*/  NOP ;  /* 0x0000000000007918 */ /* 0x000fc80000000000 */
[----:B------:R-:W-:Y:S04]  /*e470*/  STL.64 [R1], R20 ;  /* 0x0000001401007387 */ /* 0x000fe80000100a00 */
[----:B------:R-:W-:Y:S04]  /*e480*/  STL.64 [R1+0x8], R22 ;  /* 0x0000081601007387 */ /* 0x000fe80000100a00 */
[----:B------:R-:W-:Y:S04]  /*e490*/  STL.64 [R1+0x728], R6 ;  /* 0x0007280601007387 */ /* 0x000fe80000100a00 */
[----:B------:R-:W-:Y:S04]  /*e4a0*/  STL.64 [R1+0x720], R4 ;  /* 0x0007200401007387 */ /* 0x000fe80000100a00 */
[----:B0-----:R0:W-:Y:S04]  /*e4b0*/  STL.64 [R1+0x158], R10 ;  /* 0x0001580a01007387 */ /* 0x0011e80000100a00 */
[----:B------:R-:W5:Y:S04]  /*e4c0*/  LDL.LU R41, [R1+0x47c] ;  /* 0x00047c0001297983 */ /* 0x000f680000300800 */
[----:B------:R-:W5:Y:S04]  /*e4d0*/  LDL.LU R28, [R1+0x110] ;  /* 0x00011000011c7983 */ /* 0x000f680000300800 */
[----:B------:R-:W5:Y:S04]  /*e4e0*/  LDL.LU R29, [R1+0x114] ;  /* 0x00011400011d7983 */ /* 0x000f680000300800 */
[----:B------:R-:W5:Y:S04]  /*e4f0*/  LDL.LU R30, [R1+0x118] ;  /* 0x00011800011e7983 */ /* 0x000f680000300800 */
[----:B------:R-:W5:Y:S04]  /*e500*/  LDL.LU R31, [R1+0x11c] ;  /* 0x00011c00011f7983 */ /* 0x000f680000300800 */
[----:B------:R-:W1:Y:S01]  /*e510*/  LDSM.16.M88.4 R4, [R0+UR6+0x25800] ;  /* 0x025800060004783b */ /* 0x000e620008000200 */
[----:B0-----:R-:W-:-:S15]  /*e520*/  HMMA.16816.F32.BF16 R8, R48, R8, R56 ;  /* 0x000000083008723c */ /* 0x001fde0000041838 */
[----:B------:R-:W-:-:S04]  /*e530*/  NOP ;  /* 0x0000000000007918 */ /* 0x000fc80000000000 */
[----:B------:R-:W-:Y:S04]  /*e540*/  STL.64 [R1+0x718], R10 ;  /* 0x0007180a01007387 */ /* 0x000fe80000100a00 */
[----:B------:R-:W-:Y:S04]  /*e550*/  STL.64 [R1+0x710], R8 ;  /* 0x0007100801007387 */ /* 0x000fe80000100a00 */
[----:B------:R-:W5:Y:S04]  /*e560*/  LDL.LU R57, [R1+0x45c] ;  /* 0x00045c0001397983 */ /* 0x000f680000300800 */
[----:B------:R-:W5:Y:S04]  /*e570*/  LDL.LU R25, [R1+0x480] ;  /* 0x0004800001197983 */ /* 0x000f680000300800 */
[----:B-1----:R-:W-:Y:S01]  /*e580*/  STL.64 [R1+0x148], R6 ;  /* 0x0001480601007387 */ /* 0x002fe20000100a00 */
[----:B---3--:R-:W-:-:S02]  /*e590*/  FADD R3, R13, R12 ;  /* 0x0000000c0d037221 */ /* 0x008fc40000000000 */
[----:B--2---:R-:W-:Y:S01]  /*e5a0*/  HMMA.16816.F32.BF16 R12, R48, R4, R16 ;  /* 0x00000004300c723c */ /* 0x004fe20000041810 */
[----:B------:R-:W0:-:S15]  /*e5b0*/  LDSM.16.M88.4 R4, [R0+UR6+0x25c00] ;  /* 0x025c00060004783b */ /* 0x000e1e0008000200 */
[----:B------:R-:W-:-:S03]  /*e5c0*/  NOP ;  /* 0x0000000000007918 */ /* 0x000fc60000000000 */
[----:B------:R1:W-:Y:S04]  /*e5d0*/  STL.64 [R1+0x708], R14 ;  /* 0x0007080e01007387 */ /* 0x0003e80000100a00 */
[----:B------:R-:W-:Y:S04]  /*e5e0*/  STL.64 [R1+0x700], R12 ;  /* 0x0007000c01007387 */ /* 0x000fe80000100a00 */
[----:B------:R-:W2:Y:S04]  /*e5f0*/  LDL.LU R32, [R1+0x100] ;  /* 0x0001000001207983 */ /* 0x000ea80000300800 */
[----:B------:R-:W2:Y:S04]  /*e600*/  LDL.LU R33, [R1+0x104] ;  /* 0x0001040001217983 */ /* 0x000ea80000300800 */
[----:B------:R-:W2:Y:S04]  /*e610*/  LDL.LU R34, [R1+0x108] ;  /* 0x0001080001227983 */ /* 0x000ea80000300800 */
[----:B------:R-:W2:Y:S04]  /*e620*/  LDL.LU R35, [R1+0x10c] ;  /* 0x00010c0001237983 */ /* 0x000ea80000300800 */
[----:B0-----:R-:W-:Y:S01]  /*e630*/  STL.64 [R1+0x138], R6 ;  /* 0x0001380601007387 */ /* 0x001fe20000100a00 */
[----:B----4-:R-:W-:Y:S03]  /*e640*/  HMMA.16816.F32.BF16 R16, R48, R4, R52 ;  /* 0x000000043010723c */ /* 0x010fe60000041834 */
[----:B------:R-:W0:Y:S01]  /*e650*/  LDSM.16.M88.4 R4, [R0+UR6+0x26000] ;  /* 0x026000060004783b */ /* 0x000e220008000200 */
[----:B------:R-:W-:-:S04]  /*e660*/  FADD R20, R24, R2 ;  /* 0x0000000218147221 */ /* 0x000fc80000000000 */
[----:B------:R-:W-:Y:S01]  /*e670*/  FADD R24, R40, R20 ;  /* 0x0000001428187221 */ /* 0x000fe20000000000 */
[----:B------:R-:W-:-:S10]  /*e680*/  FADD R3, R60, R3 ;  /* 0x000000033c037221 */ /* 0x000fd40000000000 */
[----:B------:R-:W-:Y:S04]  /*e690*/  STL.64 [R1+0x6f8], R18 ;  /* 0x0006f81201007387 */ /* 0x000fe80000100a00 */
[----:B------:R-:W-:Y:S04]  /*e6a0*/  STL.64 [R1+0x6f0], R16 ;  /* 0x0006f01001007387 */ /* 0x000fe80000100a00 */
[----:B------:R-:W3:Y:S04]  /*e6b0*/  LDL.LU R58, [R1+0x460] ;  /* 0x00046000013a7983 */ /* 0x000ee80000300800 */
[----:B------:R-:W4:Y:S04]  /*e6c0*/  LDL.LU R60, [R1+0x484] ;  /* 0x00048400013c7983 */ /* 0x000f280000300800 */
[----:B------:R-:W4:Y:S04]  /*e6d0*/  LDL.LU R52, [R1+0xf0] ;  /* 0x0000f00001347983 */ /* 0x000f280000300800 */
[----:B------:R-:W4:Y:S04]  /*e6e0*/  LDL.LU R53, [R1+0xf4] ;  /* 0x0000f40001357983 */ /* 0x000f280000300800 */
[----:B------:R-:W4:Y:S04]  /*e6f0*/  LDL.LU R54, [R1+0xf8] ;  /* 0x0000f80001367983 */ /* 0x000f280000300800 */
[----:B------:R-:W4:Y:S01]  /*e700*/  LDL.LU R55, [R1+0xfc] ;  /* 0x0000fc0001377983 */ /* 0x000f220000300800 */
[----:B-1----:R-:W-:-:S02]  /*e710*/  IMAD.MOV.U32 R15, RZ, RZ, R61 ;  /* 0x000000ffff0f7224 */ /* 0x002fc400078e003d */
[----:B-----5:R-:W-:Y:S02]  /*e720*/  FADD R3, R41, R3 ;  /* 0x0000000329037221 */ /* 0x020fe40000000000 */
[----:B------:R-:W5:Y:S01]  /*e730*/  LDL.LU R41, [R1+0x464] ;  /* 0x0004640001297983 */ /* 0x000f620000300800 */
[----:B0-----:R-:W-:Y:S03]  /*e740*/  HMMA.16816.F32.BF16 R20, R48, R4, R28 ;  /* 0x000000043014723c */ /* 0x001fe6000004181c */
[----:B------:R-:W-:Y:S04]  /*e750*/  STL [R1+0x128], R6 ;  /* 0x0001280601007387 */ /* 0x000fe80000100800 */
[----:B------:R-:W5:Y:S04]  /*e760*/  LDL.LU R40, [R1+0x468] ;  /* 0x0004680001287983 */ /* 0x000f680000300800 */
[----:B------:R-:W5:Y:S08]  /*e770*/  LDL.LU R59, [R1+0x48c] ;  /* 0x00048c00013b7983 */ /* 0x000f700000300800 */
[----:B------:R-:W-:Y:S04]  /*e780*/  STL.64 [R1+0x6e8], R22 ;  /* 0x0006e81601007387 */ /* 0x000fe80000100a00 */
[----:B------:R-:W-:Y:S04]  /*e790*/  STL.64 [R1+0x6e0], R20 ;  /* 0x0006e01401007387 */ /* 0x000fe80000100a00 */
[----:B------:R-:W5:Y:S04]  /*e7a0*/  LDL.LU R12, [R1+0xd0] ;  /* 0x0000d000010c7983 */ /* 0x000f680000300800 */
[----:B------:R-:W5:Y:S04]  /*e7b0*/  LDL.LU R13, [R1+0xd4] ;  /* 0x0000d400010d7983 */ /* 0x000f680000300800 */
[----:B------:R-:W5:Y:S04]  /*e7c0*/  LDL.LU R14, [R1+0xd8] ;  /* 0x0000d800010e7983 */ /* 0x000f680000300800 */
[----:B------:R-:W5:Y:S01]  /*e7d0*/  LDL.LU R61, [R1+0x838] ;  /* 0x00083800013d7983 */ /* 0x000f620000300800 */
[----:B------:R-:W-:-:S03]  /*e7e0*/  IMAD.MOV.U32 R2, RZ, RZ, R7 ;  /* 0x000000ffff027224 */ /* 0x000fc600078e0007 */
[----:B------:R-:W0:Y:S01]  /*e7f0*/  LDSM.16.M88.4 R4, [R0+UR6+0x26400] ;  /* 0x026400060004783b */ /* 0x000e220008000200 */
[----:B------:R-:W-:Y:S01]  /*e800*/  FADD R28, R57, R24 ;  /* 0x00000018391c7221 */ /* 0x000fe20000000000 */
[----:B------:R-:W-:Y:S01]  /*e810*/  FADD R3, R25, R3 ;  /* 0x0000000319037221 */ /* 0x000fe20000000000 */
[----:B0-----:R-:W-:Y:S01]  /*e820*/  MOV R20, R6 ;  /* 0x0000000600147202 */ /* 0x001fe20000000f00 */
[----:B------:R-:W-:Y:S01]  /*e830*/  IMAD.MOV.U32 R16, RZ, RZ, R7 ;  /* 0x000000ffff107224 */ /* 0x000fe200078e0007 */
[----:B--2---:R-:W-:Y:S01]  /*e840*/  HMMA.16816.F32.BF16 R24, R48, R4, R32 ;  /* 0x000000043018723c */ /* 0x004fe20000041820 */
[----:B------:R-:W4:-:S15]  /*e850*/  LDSM.16.M88.4 R4, [R0+UR6+0x26800] ;  /* 0x026800060004783b */ /* 0x000f1e0008000200 */
[----:B------:R-:W-:-:S03]  /*e860*/  NOP ;  /* 0x0000000000007918 */ /* 0x000fc60000000000 */
[----:B------:R-:W-:Y:S04]  /*e870*/  STL.64 [R1+0x6d8], R26 ;  /* 0x0006d81a01007387 */ /* 0x000fe80000100a00 */
[----:B------:R0:W-:Y:S04]  /*e880*/  STL.64 [R1+0x6d0], R24 ;  /* 0x0006d01801007387 */ /* 0x0001e80000100a00 */
[----:B0-----:R-:W2:Y:S04]  /*e890*/  LDL.LU R24, [R1+0xe0] ;  /* 0x0000e00001187983 */ /* 0x001ea80000300800 */
[----:B------:R-:W2:Y:S01]  /*e8a0*/  LDL.LU R25, [R1+0xe4] ;  /* 0x0000e40001197983 */ /* 0x000ea20000300800 */
[----:B---3--:R-:W-:Y:S01]  /*e8b0*/  FADD R28, R58, R28 ;  /* 0x0000001c3a1c7221 */ /* 0x008fe20000000000 */
[----:B----4-:R-:W-:Y:S01]  /*e8c0*/  HMMA.16816.F32.BF16 R52, R48, R4, R52 ;  /* 0x000000043034723c */ /* 0x010fe20000041834 */
[----:B-----5:R-:W-:-:S02]  /*e8d0*/  IMAD.MOV.U32 R26, RZ, RZ, R61 ;  /* 0x000000ffff1a7224 */ /* 0x020fc400078e003d */
[----:B------:R-:W3:Y:S04]  /*e8e0*/  LDL.LU R61, [R1+0x834] ;  /* 0x00083400013d7983 */ /* 0x000ee80000300800 */
[----:B------:R-:W2:Y:S01]  /*e8f0*/  LDL.LU R27, [R1+0xec] ;  /* 0x0000ec00011b7983 */ /* 0x000ea20000300800 */
[----:B------:R-:W-:-:S11]  /*e900*/  FADD R32, R41, R28 ;  /* 0x0000001c29207221 */ /* 0x000fd60000000000 */
[----:B------:R-:W-:Y:S04]  /*e910*/  STL.64 [R1+0x6c8], R54 ;  /* 0x0006c83601007387 */ /* 0x000fe80000100a00 */
[----:B------:R-:W-:Y:S04]  /*e920*/  STL.64 [R1+0x6c0], R52 ;  /* 0x0006c03401007387 */ /* 0x000fe80000100a00 */
[----:B------:R-:W4:Y:S01]  /*e930*/  LDL.LU R41, [R1+0x46c] ;  /* 0x00046c0001297983 */ /* 0x000f220000300800 */
[----:B------:R-:W-:Y:S01]  /*e940*/  MOV R9, R6 ;  /* 0x0000000600097202 */ /* 0x000fe20000000f00 */
[----:B------:R-:W-:-:S02]  /*e950*/  IMAD.MOV.U32 R8, RZ, RZ, R7 ;  /* 0x000000ffff087224 */ /* 0x000fc400078e0007 */
[----:B------:R-:W0:Y:S01]  /*e960*/  LDSM.16.M88.4 R4, [R0+UR6+0x26c00] ;  /* 0x026c00060004783b */ /* 0x000e220008000200 */
[----:B------:R-:W-:Y:S01]  /*e970*/  FADD R3, R60, R3 ;  /* 0x000000033c037221 */ /* 0x000fe20000000000 */
[----:B0-----:R-:W-:Y:S02]  /*e980*/  IMAD.MOV.U32 R60, RZ, RZ, R6 ;  /* 0x000000ffff3c7224 */ /* 0x001fe400078e0006 */
[----:B------:R-:W-:Y:S01]  /*e990*/  FADD R40, R40, R32 ;  /* 0x0000002028287221 */ /* 0x000fe20000000000 */
[----:B---3--:R-:W-:Y:S01]  /*e9a0*/  FADD R3, R61, R3 ;  /* 0x000000033d037221 */ /* 0x008fe20000000000 */
[----:B------:R-:W-:Y:S01]  /*e9b0*/  MOV R61, R7 ;  /* 0x00000007003d7202 */ /* 0x000fe20000000f00 */
[----:B--2---:R-:W-:Y:S01]  /*e9c0*/  HMMA.16816.F32.BF16 R28, R48, R4, R24 ;  /* 0x00000004301c723c */ /* 0x004fe20000041818 */
[----:B------:R-:W0:Y:S01]  /*e9d0*/  LDSM.16.M88.4 R4, [R0+UR6+0x27000] ;  /* 0x027000060004783b */ /* 0x000e220008000200 */
[----:B------:R-:W-:-:S03]  /*e9e0*/  FADD R3, R59, R3 ;  /* 0x000000033b037221 */ /* 0x000fc60000000000 */
[----:B------:R-:W1:-:S14]  /*e9f0*/  LDSM.16.M88.4 R24, [R0+UR6+0x27400] ;  /* 0x027400060018783b */ /* 0x000e5c0008000200 */
[----:B------:R-:W-:Y:S04]  /*ea00*/  STL.64 [R1+0x6b8], R30 ;  /* 0x0006b81e01007387 */ /* 0x000fe80000100a00 */
[----:B------:R2:W-:Y:S04]  /*ea10*/  STL.64 [R1+0x6b0], R28 ;  /* 0x0006b01c01007387 */ /* 0x0005e80000100a00 */
[----:B------:R-:W3:Y:S01]  /*ea20*/  LDL.LU R57, [R1+0x340] ;  /* 0x0003400001397983 */ /* 0x000ee20000300800 */
[----:B0-----:R-:W-:Y:S01]  /*ea30*/  HMMA.16816.F32.BF16 R32, R48, R4, R12 ;  /* 0x000000043020723c */ /* 0x001fe2000004180c */
[----:B--2---:R-:W-:-:S02]  /*ea40*/  IMAD.MOV.U32 R29, RZ, RZ, R6 ;  /* 0x000000ffff1d7224 */ /* 0x004fc400078e0006 */
[----:B------:R-:W-:Y:S02]  /*ea50*/  IMAD.MOV.U32 R28, RZ, RZ, R7 ;  /* 0x000000ffff1c7224 */ /* 0x000fe400078e0007 */
[----:B------:R-:W-:-:S03]  /*ea60*/  IMAD.MOV.U32 R15, RZ, RZ, R45 ;  /* 0x000000ffff0f7224 */ /* 0x000fc600078e002d */
[----:B------:R0:W-:Y:S04]  /*ea70*/  STL.64 [R1+0x820], R28 ;  /* 0x0008201c01007387 */ /* 0x0001e80000100a00 */
[----:B------:R-:W2:Y:S04]  /*ea80*/  LDL.LU R58, [R1+0x330] ;  /* 0x00033000013a7983 */ /* 0x000ea80000300800 */
        /* <DEDUP_REMOVED lines=9> */
[----:B------:R-:W-:Y:S01]  /*eb20*/  STL.64 [R1+0x738], R34 ;  /* 0x0007382201007387 */ /* 0x000fe20000100a00 */
[----:B0-----:R-:W-:-:S03]  /*eb30*/  MOV R29, R44 ;  /* 0x0000002c001d7202 */ /* 0x001fc60000000f00 */
[----:B------:R0:W-:Y:S01]  /*eb40*/  STL.64 [R1+0x730], R32 ;  /* 0x0007302001007387 */ /* 0x0001e20000100a00 */
[----:B----4-:R-:W-:Y:S01]  /*eb50*/  FADD R44, R41, R40 ;  /* 0x00000028292c7221 */ /* 0x010fe20000000000 */
[----:B------:R-:W-:Y:S02]  /*eb60*/  IMAD.MOV.U32 R31, RZ, RZ, R42 ;  /* 0x000000ffff1f7224 */ /* 0x000fe400078e002a */
[----:B------:R-:W-:Y:S01]  /*eb70*/  IMAD.MOV.U32 R30, RZ, RZ, R43 ;  /* 0x000000ffff1e7224 */ /* 0x000fe200078e002b */
[----:B0-----:R-:W4:Y:S04]  /*eb80*/  LDL.LU R32, [R1+0x230] ;  /* 0x0002300001207983 */ /* 0x001f280000300800 */
[----:B------:R-:W4:Y:S04]  /*eb90*/  LDL.LU R33, [R1+0x234] ;  /* 0x0002340001217983 */ /* 0x000f280000300800 */
[----:B------:R-:W4:Y:S04]  /*eba0*/  LDL.LU R34, [R1+0x238] ;  /* 0x0002380001227983 */ /* 0x000f280000300800 */
[----:B------:R-:W4:Y:S04]  /*ebb0*/  LDL.LU R35, [R1+0x23c] ;  /* 0x00023c0001237983 */ /* 0x000f280000300800 */
[----:B------:R-:W4:Y:S04]  /*ebc0*/  LDL.LU R40, [R1+0xc0] ;  /* 0x0000c00001287983 */ /* 0x000f280000300800 */
[----:B------:R-:W4:Y:S04]  /*ebd0*/  LDL.LU R41, [R1+0xc4] ;  /* 0x0000c40001297983 */ /* 0x000f280000300800 */
[----:B------:R-:W4:Y:S04]  /*ebe0*/  LDL.LU R42, [R1+0xc8] ;  /* 0x0000c800012a7983 */ /* 0x000f280000300800 */
[----:B------:R-:W4:Y:S01]  /*ebf0*/  LDL.LU R43, [R1+0xcc] ;  /* 0x0000cc00012b7983 */ /* 0x000f220000300800 */
[----:B-1----:R-:W-:Y:S01]  /*ec00*/  MOV R53, R26 ;  /* 0x0000001a00357202 */ /* 0x002fe20000000f00 */
[----:B------:R-:W-:-:S05]  /*ec10*/  IMAD.MOV.U32 R52, RZ, RZ, R27 ;  /* 0x000000ffff347224 */ /* 0x000fca00078e001b */
[----:B------:R0:W-:Y:S04]  /*ec20*/  STL.64 [R1+0x828], R52 ;  /* 0x0008283401007387 */ /* 0x0001e80000100a00 */
[----:B0-----:R-:W4:Y:S04]  /*ec30*/  LDL.LU R52, [R1+0x240] ;  /* 0x0002400001347983 */ /* 0x001f280000300800 */
[----:B------:R-:W4:Y:S04]  /*ec40*/  LDL.LU R53, [R1+0x244] ;  /* 0x0002440001357983 */ /* 0x000f280000300800 */
[----:B------:R-:W4:Y:S04]  /*ec50*/  LDL.LU R54, [R1+0x248] ;  /* 0x0002480001367983 */ /* 0x000f280000300800 */
[----:B------:R-:W4:Y:S01]  /*ec60*/  LDL.LU R55, [R1+0x24c] ;  /* 0x00024c0001377983 */ /* 0x000f220000300800 */
[----:B------:R-:W-:Y:S01]  /*ec70*/  MOV R14, R47 ;  /* 0x0000002f000e7202 */ /* 0x000fe20000000f00 */
[----:B------:R-:W-:-:S02]  /*ec80*/  IMAD.MOV.U32 R28, RZ, RZ, R46 ;  /* 0x000000ffff1c7224 */ /* 0x000fc400078e002e */
[----:B---3--:R-:W-:Y:S01]  /*ec90*/  FADD R3, R57, R3 ;  /* 0x0000000339037221 */ /* 0x008fe20000000000 */
[----:B--2---:R-:W-:-:S04]  /*eca0*/  FADD R56, R58, R44 ;  /* 0x0000002c3a387221 */ /* 0x004fc80000000000 */
[----:B-----5:R-:W-:Y:S02]  /*ecb0*/  FADD R12, R59, R56 ;  /* 0x000000383b0c7221 */ /* 0x020fe40000000000 */
[----:B------:R-:W-:Y:S01]  /*ecc0*/  LDSM.16.M88.4 R56, [R0+UR6+0x27c00] ;  /* 0x027c00060038783b */ /* 0x000fe20008000200 */
[----:B------:R-:W-:-:S04]  /*ecd0*/  FADD R3, R45, R3 ;  /* 0x000000032d037221 */ /* 0x000fc80000000000 */
[----:B------:R-:W-:Y:S01]  /*ece0*/  FADD R3, R13, R3 ;  /* 0x000000030d037221 */ /* 0x000fe20000000000 */
[----:B----4-:R-:W-:-:S15]  /*ecf0*/  HMMA.16816.F32.BF16 R40, R48, R24, R40 ;  /* 0x000000183028723c */ /* 0x010fde0000041828 */
[----:B------:R-:W-:-:S04]  /*ed00*/  NOP ;  /* 0x0000000000007918 */ /* 0x000fc80000000000 */
[----:B------:R-:W-:Y:S04]  /*ed10*/  STL.64 [R1+0x748], R42 ;  /* 0x0007482a01007387 */ /* 0x000fe80000100a00 */
[----:B------:R-:W-:Y:S04]  /*ed20*/  STL.64 [R1+0x740], R40 ;  /* 0x0007402801007387 */ /* 0x000fe80000100a00 */
[----:B------:R0:W1:Y:S02]  /*ed30*/  LDSM.16.M88.4 R40, [R0+UR6+0x27800] ;  /* 0x027800060028783b */ /* 0x0000640008000200 */
[----:B0-----:R-:W-:-:S02]  /*ed40*/  FADD R0, R10, R12 ;  /* 0x0000000c0a007221 */ /* 0x001fc40000000000 */
[----:B------:R-:W-:Y:S01]  /*ed50*/  HMMA.16816.F32.BF16 R12, R36, R14, R28 ;  /* 0x0000000e240c723c */ /* 0x000fe2000004181c */
[----:B------:R-:W-:Y:S01]  /*ed60*/  FADD R3, R11, R3 ;  /* 0x000000030b037221 */ /* 0x000fe20000000000 */
[----:B------:R-:W-:-:S03]  /*ed70*/  FADD R0, R4, R0 ;  /* 0x0000000004007221 */ /* 0x000fc60000000000 */
[----:B------:R-:W-:-:S03]  /*ed80*/  FADD R3, R5, R3 ;  /* 0x0000000305037221 */ /* 0x000fc60000000000 */
[C---:B-1----:R-:W-:Y:S08]  /*ed90*/  HMMA.16816.F32.BF16 R44, R48.reuse, R40, R52 ;  /* 0x00000028302c723c */ /* 0x042ff00000041834 */
[----:B------:R-:W-:Y:S01]  /*eda0*/  HMMA.16816.F32.BF16 R48, R48, R56, R32 ;  /* 0x000000383030723c */ /* 0x000fe20000041820 */
[----:B------:R-:W-:Y:S01]  /*edb0*/  FADD R0, R6, R0 ;  /* 0x0000000006007221 */ /* 0x000fe20000000000 */
[----:B------:R-:W-:-:S09]  /*edc0*/  FADD R3, R7, R3 ;  /* 0x0000000307037221 */ /* 0x000fd20000000000 */
[----:B------:R-:W-:Y:S04]  /*edd0*/  STL.64 [R1+0x758], R46 ;  /* 0x0007582e01007387 */ /* 0x000fe80000100a00 */
[----:B------:R-:W-:Y:S04]  /*ede0*/  STL.64 [R1+0x750], R44 ;  /* 0x0007502c01007387 */ /* 0x000fe80000100a00 */
[----:B------:R-:W-:Y:S04]  /*edf0*/  STL.64 [R1+0x800], R58 ;  /* 0x0008003a01007387 */ /* 0x000fe80000100a00 */
[----:B------:R0:W-:Y:S04]  /*ee00*/  STL.64 [R1+0x768], R50 ;  /* 0x0007683201007387 */ /* 0x0001e80000100a00 */
[----:B------:R-:W-:Y:S04]  /*ee10*/  STL.64 [R1+0x760], R48 ;  /* 0x0007603001007387 */ /* 0x000fe80000100a00 */
[----:B------:R-:W-:Y:S04]  /*ee20*/  STL.64 [R1+0xb0], R12 ;  /* 0x0000b00c01007387 */ /* 0x000fe80000100a00 */
[----:B------:R-:W-:Y:S04]  /*ee30*/  STL.64 [R1+0xb8], R14 ;  /* 0x0000b80e01007387 */ /* 0x000fe80000100a00 */
[----:B------:R-:W2:Y:S04]  /*ee40*/  LDL.LU R6, [R1+0x178] ;  /* 0x0001780001067983 */ /* 0x000ea80000300800 */
[----:B------:R-:W2:Y:S04]  /*ee50*/  LDL.LU R7, [R1+0x17c] ;  /* 0x00017c0001077983 */ /* 0x000ea80000300800 */
[----:B--2---:R1:W-:Y:S04]  /*ee60*/  STL.64 [R1+0x770], R6 ;  /* 0x0007700601007387 */ /* 0x0043e80000100a00 */
[----:B------:R-:W2:Y:S04]  /*ee70*/  LDL.LU R32, [R1] ;  /* 0x0000000001207983 */ /* 0x000ea80000300800 */
[----:B------:R-:W2:Y:S04]  /*ee80*/  LDL.LU R33, [R1+0x4] ;  /* 0x0000040001217983 */ /* 0x000ea80000300800 */
[----:B------:R-:W3:Y:S04]  /*ee90*/  LDL.LU R34, [R1+0x8] ;  /* 0x0000080001227983 */ /* 0x000ee80000300800 */
[----:B------:R-:W3:Y:S01]  /*eea0*/  LDL.LU R35, [R1+0xc] ;  /* 0x00000c0001237983 */ /* 0x000ee20000300800 */
[----:B------:R-:W-:Y:S01]  /*eeb0*/  IMAD.MOV.U32 R25, RZ, RZ, R42 ;  /* 0x000000ffff197224 */ /* 0x000fe200078e002a */
[----:B------:R-:W-:-:S02]  /*eec0*/  MOV R24, R43 ;  /* 0x0000002b00187202 */ /* 0x000fc40000000f00 */
[----:B---3--:R3:W-:Y:S04]  /*eed0*/  STL.64 [R1+0x780], R34 ;  /* 0x0007802201007387 */ /* 0x0087e80000100a00 */
[----:B--2---:R-:W-:Y:S04]  /*eee0*/  STL.64 [R1+0x778], R32 ;  /* 0x0007782001007387 */ /* 0x004fe80000100a00 */
[----:B------:R-:W2:Y:S04]  /*eef0*/  LDL.LU R42, [R1+0x188] ;  /* 0x00018800012a7983 */ /* 0x000ea80000300800 */
[----:B------:R-:W2:Y:S04]  /*ef00*/  LDL.LU R43, [R1+0x18c] ;  /* 0x00018c00012b7983 */ /* 0x000ea80000300800 */
[----:B--2---:R2:W-:Y:S04]  /*ef10*/  STL.64 [R1+0x788], R42 ;  /* 0x0007882a01007387 */ /* 0x0045e80000100a00 */
[----:B0-----:R-:W4:Y:S04]  /*ef20*/  LDL.LU R50, [R1+0x198] ;  /* 0x0001980001327983 */ /* 0x001f280000300800 */
[----:B------:R-:W4:Y:S04]  /*ef30*/  LDL.LU R51, [R1+0x19c] ;  /* 0x00019c0001337983 */ /* 0x000f280000300800 */
[----:B----4-:R0:W-:Y:S04]  /*ef40*/  STL.64 [R1+0x790], R50 ;  /* 0x0007903201007387 */ /* 0x0101e80000100a00 */
[----:B------:R-:W4:Y:S04]  /*ef50*/  LDL.LU R4, [R1+0x20] ;  /* 0x0000200001047983 */ /* 0x000f280000300800 */
[----:B------:R-:W4:Y:S04]  /*ef60*/  LDL.LU R5, [R1+0x24] ;  /* 0x0000240001057983 */ /* 0x000f280000300800 */
[----:B-1----:R-:W5:Y:S04]  /*ef70*/  LDL.LU R6, [R1+0x28] ;  /* 0x0000280001067983 */ /* 0x002f680000300800 */
[----:B------:R-:W5:Y:S04]  /*ef80*/  LDL.LU R7, [R1+0x2c] ;  /* 0x00002c0001077983 */ /* 0x000f680000300800 */
[----:B-----5:R-:W-:Y:S04]  /*ef90*/  STL.64 [R1+0x7a0], R6 ;  /* 0x0007a00601007387 */ /* 0x020fe80000100a00 */
[----:B----4-:R1:W-:Y:S04]  /*efa0*/  STL.64 [R1+0x798], R4 ;  /* 0x0007980401007387 */ /* 0x0103e80000100a00 */
[----:B---3--:R-:W3:Y:S04]  /*efb0*/  LDL.LU R34, [R1+0x1a8] ;  /* 0x0001a80001227983 */ /* 0x008ee80000300800 */
[----:B------:R-:W3:Y:S04]  /*efc0*/  LDL.LU R35, [R1+0x1ac] ;  /* 0x0001ac0001237983 */ /* 0x000ee80000300800 */
[----:B---3--:R3:W-:Y:S04]  /*efd0*/  STL.64 [R1+0x7a8], R34 ;  /* 0x0007a82201007387 */ /* 0x0087e80000100a00 */
[----:B------:R-:W4:Y:S04]  /*efe0*/  LDL.LU R40, [R1+0x30] ;  /* 0x0000300001287983 */ /* 0x000f280000300800 */
[----:B------:R-:W4:Y:S04]  /*eff0*/  LDL.LU R41, [R1+0x34] ;  /* 0x0000340001297983 */ /* 0x000f280000300800 */
[----:B--2---:R-:W2:Y:S04]  /*f000*/  LDL.LU R42, [R1+0x38] ;  /* 0x00003800012a7983 */ /* 0x004ea80000300800 */
[----:B------:R-:W2:Y:S04]  /*f010*/  LDL.LU R43, [R1+0x3c] ;  /* 0x00003c00012b7983 */ /* 0x000ea80000300800 */
[----:B--2---:R-:W-:Y:S04]  /*f020*/  STL.64 [R1+0x7b8], R42 ;  /* 0x0007b82a01007387 */ /* 0x004fe80000100a00 */
[----:B----4-:R-:W-:Y:S04]  /*f030*/  STL.64 [R1+0x7b0], R40 ;  /* 0x0007b02801007387 */ /* 0x010fe80000100a00 */
[----:B0-----:R-:W2:Y:S04]  /*f040*/  LDL.LU R50, [R1+0x1b8] ;  /* 0x0001b80001327983 */ /* 0x001ea80000300800 */
[----:B------:R-:W2:Y:S04]  /*f050*/  LDL.LU R51, [R1+0x1bc] ;  /* 0x0001bc0001337983 */ /* 0x000ea80000300800 */
[----:B--2---:R0:W-:Y:S04]  /*f060*/  STL.64 [R1+0x7c0], R50 ;  /* 0x0007c03201007387 */ /* 0x0041e80000100a00 */
[----:B-1----:R-:W2:Y:S04]  /*f070*/  LDL.LU R4, [R1+0x40] ;  /* 0x0000400001047983 */ /* 0x002ea80000300800 */
[----:B------:R-:W2:Y:S04]  /*f080*/  LDL.LU R5, [R1+0x44] ;  /* 0x0000440001057983 */ /* 0x000ea80000300800 */
[----:B------:R-:W4:Y:S04]  /*f090*/  LDL.LU R6, [R1+0x48] ;  /* 0x0000480001067983 */ /* 0x000f280000300800 */
[----:B------:R-:W4:Y:S04]  /*f0a0*/  LDL.LU R7, [R1+0x4c] ;  /* 0x00004c0001077983 */ /* 0x000f280000300800 */
[----:B----4-:R-:W-:Y:S04]  /*f0b0*/  STL.64 [R1+0x7d0], R6 ;  /* 0x0007d00601007387 */ /* 0x010fe80000100a00 */
[----:B--2---:R1:W-:Y:S04]  /*f0c0*/  STL.64 [R1+0x7c8], R4 ;  /* 0x0007c80401007387 */ /* 0x0043e80000100a00 */
[----:B---3--:R-:W2:Y:S04]  /*f0d0*/  LDL.LU R34, [R1+0x1c8] ;  /* 0x0001c80001227983 */ /* 0x008ea80000300800 */
[----:B------:R-:W2:Y:S04]  /*f0e0*/  LDL.LU R35, [R1+0x1cc] ;  /* 0x0001cc0001237983 */ /* 0x000ea80000300800 */
[----:B--2---:R2:W-:Y:S04]  /*f0f0*/  STL.64 [R1+0x7d8], R34 ;  /* 0x0007d82201007387 */ /* 0x0045e80000100a00 */
[----:B0-----:R-:W3:Y:S04]  /*f100*/  LDL.LU R50, [R1+0x1d8] ;  /* 0x0001d80001327983 */ /* 0x001ee80000300800 */
[----:B------:R-:W3:Y:S04]  /*f110*/  LDL.LU R51, [R1+0x1dc] ;  /* 0x0001dc0001337983 */ /* 0x000ee80000300800 */
[----:B---3--:R0:W-:Y:S04]  /*f120*/  STL.64 [R1+0x7e0], R50 ;  /* 0x0007e03201007387 */ /* 0x0081e80000100a00 */
[----:B-1----:R-:W3:Y:S04]  /*f130*/  LDL.LU R4, [R1+0x60] ;  /* 0x0000600001047983 */ /* 0x002ee80000300800 */
[----:B------:R-:W3:Y:S04]  /*f140*/  LDL.LU R5, [R1+0x64] ;  /* 0x0000640001057983 */ /* 0x000ee80000300800 */
[----:B------:R-:W4:Y:S04]  /*f150*/  LDL.LU R6, [R1+0x68] ;  /* 0x0000680001067983 */ /* 0x000f280000300800 */
[----:B------:R-:W4:Y:S04]  /*f160*/  LDL.LU R7, [R1+0x6c] ;  /* 0x00006c0001077983 */ /* 0x000f280000300800 */
[----:B----4-:R1:W-:Y:S04]  /*f170*/  STL.64 [R1+0x7f0], R6 ;  /* 0x0007f00601007387 */ /* 0x0103e80000100a00 */
[----:B---3--:R-:W-:Y:S04]  /*f180*/  STL.64 [R1+0x7e8], R4 ;  /* 0x0007e80401007387 */ /* 0x008fe80000100a00 */
[----:B--2---:R-:W2:Y:S04]  /*f190*/  LDL.LU R34, [R1+0x1e8] ;  /* 0x0001e80001227983 */ /* 0x004ea80000300800 */
[----:B------:R-:W2:Y:S04]  /*f1a0*/  LDL.LU R35, [R1+0x1ec] ;  /* 0x0001ec0001237983 */ /* 0x000ea80000300800 */
[----:B--2---:R-:W-:Y:S04]  /*f1b0*/  STL.64 [R1+0x7f8], R34 ;  /* 0x0007f82201007387 */ /* 0x004fe80000100a00 */
[----:B------:R-:W2:Y:S04]  /*f1c0*/  LDL.LU R48, [R1+0x70] ;  /* 0x0000700001307983 */ /* 0x000ea80000300800 */
[----:B------:R-:W2:Y:S04]  /*f1d0*/  LDL.LU R49, [R1+0x74] ;  /* 0x0000740001317983 */ /* 0x000ea80000300800 */
[----:B0-----:R-:W3:Y:S04]  /*f1e0*/  LDL.LU R50, [R1+0x78] ;  /* 0x0000780001327983 */ /* 0x001ee80000300800 */
[----:B------:R-:W3:Y:S01]  /*f1f0*/  LDL.LU R51, [R1+0x7c] ;  /* 0x00007c0001337983 */ /* 0x000ee20000300800 */
[----:B------:R-:W-:-:S03]  /*f200*/  IMAD.MOV.U32 R27, RZ, RZ, R2 ;  /* 0x000000ffff1b7224 */ /* 0x000fc600078e0002 */
[----:B---3--:R-:W-:Y:S04]  /*f210*/  STL.64 [R1+0x810], R50 ;  /* 0x0008103201007387 */ /* 0x008fe80000100a00 */
[----:B--2---:R0:W-:Y:S04]  /*f220*/  STL.64 [R1+0x808], R48 ;  /* 0x0008083001007387 */ /* 0x0041e80000100a00 */
[----:B-1----:R-:W2:Y:S04]  /*f230*/  LDL.LU R6, [R1+0x1f8] ;  /* 0x0001f80001067983 */ /* 0x002ea80000300800 */
[----:B------:R-:W2:Y:S04]  /*f240*/  LDL.LU R7, [R1+0x1fc] ;  /* 0x0001fc0001077983 */ /* 0x000ea80000300800 */
[----:B------:R-:W3:Y:S04]  /*f250*/  LDL.LU R58, [R1+0x208] ;  /* 0x00020800013a7983 */ /* 0x000ee80000300800 */
[----:B------:R-:W3:Y:S04]  /*f260*/  LDL.LU R59, [R1+0x20c] ;  /* 0x00020c00013b7983 */ /* 0x000ee80000300800 */
[----:B------:R-:W4:Y:S04]  /*f270*/  LDL.LU R30, [R1+0x218] ;  /* 0x00021800011e7983 */ /* 0x000f280000300800 */
[----:B------:R-:W4:Y:S04]  /*f280*/  LDL.LU R31, [R1+0x21c] ;  /* 0x00021c00011f7983 */ /* 0x000f280000300800 */
[----:B------:R-:W5:Y:S04]  /*f290*/  LDL.LU R21, [R1+0x310] ;  /* 0x0003100001157983 */ /* 0x000f680000300800 */
[----:B------:R-:W4:Y:S04]  /*f2a0*/  LDL.LU R52, [R1+0xa0] ;  /* 0x0000a00001347983 */ /* 0x000f280000300800 */
[----:B------:R-:W4:Y:S04]  /*f2b0*/  LDL.LU R53, [R1+0xa4] ;  /* 0x0000a40001357983 */ /* 0x000f280000300800 */
[----:B------:R-:W4:Y:S04]  /*f2c0*/  LDL.LU R54, [R1+0xa8] ;  /* 0x0000a80001367983 */ /* 0x000f280000300800 */
[----:B------:R-:W4:Y:S04]  /*f2d0*/  LDL.LU R55, [R1+0xac] ;  /* 0x0000ac0001377983 */ /* 0x000f280000300800 */
[----:B------:R-:W2:Y:S04]  /*f2e0*/  LDL.LU R17, [R1+0x32c] ;  /* 0x00032c0001117983 */ /* 0x000ea80000300800 */
[----:B------:R-:W2:Y:S04]  /*f2f0*/  LDL.LU R12, [R1+0x31c] ;  /* 0x00031c00010c7983 */ /* 0x000ea80000300800 */
[----:B------:R-:W3:Y:S04]  /*f300*/  LDL.LU R13, [R1+0x328] ;  /* 0x00032800010d7983 */ /* 0x000ee80000300800 */
[----:B0-----:R-:W3:Y:S04]  /*f310*/  LDL.LU R48, [R1+0x90] ;  /* 0x0000900001307983 */ /* 0x001ee80000300800 */
[----:B------:R-:W3:Y:S04]  /*f320*/  LDL.LU R49, [R1+0x94] ;  /* 0x0000940001317983 */ /* 0x000ee80000300800 */
        /* <DEDUP_REMOVED lines=23> */
[----:B------:R-:W3:Y:S01]  /*f4a0*/  LDL.LU R2, [R1+0x830] ;  /* 0x0008300001027983 */ /* 0x000ee20000300800 */
[----:B-----5:R-:W-:Y:S01]  /*f4b0*/  FADD R0, R21, R0 ;  /* 0x0000000015007221 */ /* 0x020fe20000000000 */
[----:B----4-:R-:W-:Y:S02]  /*f4c0*/  HMMA.16816.F32.BF16 R28, R36, R30, R52 ;  /* 0x0000001e241c723c */ /* 0x010fe40000041834 */
[----:B------:R-:W4:Y:S01]  /*f4d0*/  LDL.LU.64 R52, [R1+0x828] ;  /* 0x0008280001347983 */ /* 0x000f220000300a00 */
[----:B--2---:R-:W-:-:S05]  /*f4e0*/  FADD R0, R12, R0 ;  /* 0x000000000c007221 */ /* 0x004fca0000000000 */
[C---:B---3--:R-:W-:Y:S11]  /*f4f0*/  HMMA.16816.F32.BF16 R56, R36.reuse, R58, R48 ;  /* 0x0000003a2438723c */ /* 0x048ff60000041830 */
[----:B------:R0:W-:Y:S04]  /*f500*/  STL.64 [R1+0xa0], R28 ;  /* 0x0000a01c01007387 */ /* 0x0001e80000100a00 */
[----:B------:R-:W-:Y:S04]  /*f510*/  STL.64 [R1+0xa8], R30 ;  /* 0x0000a81e01007387 */ /* 0x000fe80000100a00 */
[----:B0-----:R-:W2:Y:S01]  /*f520*/  LDL.LU.64 R28, [R1+0x820] ;  /* 0x00082000011c7983 */ /* 0x001ea20000300a00 */
[----:B------:R-:W-:Y:S01]  /*f530*/  HMMA.16816.F32.BF16 R4, R36, R6, R32 ;  /* 0x000000062404723c */ /* 0x000fe20000041820 */
[----:B------:R-:W-:-:S02]  /*f540*/  FADD R0, R2, R0 ;  /* 0x0000000002007221 */ /* 0x000fc40000000000 */
[----:B------:R-:W3:Y:S04]  /*f550*/  LDL.LU R2, [R1+0x818] ;  /* 0x0008180001027983 */ /* 0x000ee80000300800 */
[----:B------:R-:W5:Y:S04]  /*f560*/  LDL.LU.64 R50, [R1+0x810] ;  /* 0x0008100001327983 */ /* 0x000f680000300a00 */
[----:B------:R-:W5:Y:S04]  /*f570*/  LDL.LU.64 R48, [R1+0x808] ;  /* 0x0008080001307983 */ /* 0x000f680000300a00 */
[----:B------:R-:W-:Y:S04]  /*f580*/  STL.64 [R1+0x90], R56 ;  /* 0x0000903801007387 */ /* 0x000fe80000100a00 */
[----:B------:R0:W-:Y:S04]  /*f590*/  STL.64 [R1+0x98], R58 ;  /* 0x0000983a01007387 */ /* 0x0001e80000100a00 */
[----:B0-----:R-:W2:Y:S04]  /*f5a0*/  LDL.LU.64 R58, [R1+0x800] ;  /* 0x00080000013a7983 */ /* 0x001ea80000300a00 */
[----:B------:R-:W5:Y:S04]  /*f5b0*/  LDL.LU.64 R34, [R1+0x7f8] ;  /* 0x0007f80001227983 */ /* 0x000f680000300a00 */
[----:B------:R-:W-:Y:S04]  /*f5c0*/  STL.64 [R1+0x80], R4 ;  /* 0x0000800401007387 */ /* 0x000fe80000100a00 */
[----:B------:R0:W-:Y:S04]  /*f5d0*/  STL.64 [R1+0x88], R6 ;  /* 0x0000880601007387 */ /* 0x0001e80000100a00 */
[----:B0-----:R-:W2:Y:S04]  /*f5e0*/  LDL.LU.64 R6, [R1+0x7f0] ;  /* 0x0007f00001067983 */ /* 0x001ea80000300a00 */
[----:B------:R-:W2:Y:S01]  /*f5f0*/  LDL.LU.64 R4, [R1+0x7e8] ;  /* 0x0007e80001047983 */ /* 0x000ea20000300a00 */
[----:B-----5:R-:W-:Y:S03]  /*f600*/  HMMA.16816.F32.BF16 R32, R36, R34, R48 ;  /* 0x000000222420723c */ /* 0x020fe60000041830 */
[----:B------:R-:W2:-:S15]  /*f610*/  LDL.LU.64 R50, [R1+0x7e0] ;  /* 0x0007e00001327983 */ /* 0x000e9e0000300a00 */
[----:B------:R-:W-:Y:S01]  /*f620*/  NOP ;  /* 0x0000000000007918 */ /* 0x000fe20000000000 */
[----:B------:R-:W-:Y:S04]  /*f630*/  STL.64 [R1+0x200], R32 ;  /* 0x0002002001007387 */ /* 0x000fe80000100a00 */
[----:B------:R0:W-:Y:S04]  /*f640*/  STL.64 [R1+0x208], R34 ;  /* 0x0002082201007387 */ /* 0x0001e80000100a00 */
[----:B0-----:R-:W5:Y:S01]  /*f650*/  LDL.LU.64 R34, [R1+0x7d8] ;  /* 0x0007d80001227983 */ /* 0x001f620000300a00 */
[----:B--2---:R-:W-:Y:S03]  /*f660*/  HMMA.16816.F32.BF16 R48, R36, R50, R4 ;  /* 0x000000322430723c */ /* 0x004fe60000041804 */
[----:B------:R-:W2:Y:S04]  /*f670*/  LDL.LU.64 R6, [R1+0x7d0] ;  /* 0x0007d00001067983 */ /* 0x000ea80000300a00 */
[----:B------:R-:W2:-:S12]  /*f680*/  LDL.LU.64 R4, [R1+0x7c8] ;  /* 0x0007c80001047983 */ /* 0x000e980000300a00 */
[----:B------:R-:W-:Y:S04]  /*f690*/  STL.64 [R1+0x1f0], R48 ;  /* 0x0001f03001007387 */ /* 0x000fe80000100a00 */
[----:B------:R0:W-:Y:S04]  /*f6a0*/  STL.64 [R1+0x1f8], R50 ;  /* 0x0001f83201007387 */ /* 0x0001e80000100a00 */
[----:B0-----:R-:W2:Y:S01]  /*f6b0*/  LDL.LU.64 R50, [R1+0x7c0] ;  /* 0x0007c00001327983 */ /* 0x001ea20000300a00 */
[----:B-----5:R-:W-:Y:S03]  /*f6c0*/  HMMA.16816.F32.BF16 R32, R36, R34, R40 ;  /* 0x000000222420723c */ /* 0x020fe60000041828 */
[----:B------:R-:W5:Y:S04]  /*f6d0*/  LDL.LU.64 R42, [R1+0x7b8] ;  /* 0x0007b800012a7983 */ /* 0x000f680000300a00 */
[----:B------:R-:W5:-:S12]  /*f6e0*/  LDL.LU.64 R40, [R1+0x7b0] ;  /* 0x0007b00001287983 */ /* 0x000f580000300a00 */
        /* <DEDUP_REMOVED lines=10> */
[----:B------:R-:W5:-:S15]  /*f790*/  LDL.LU.64 R42, [R1+0x788] ;  /* 0x00078800012a7983 */ /* 0x000f5e0000300a00 */
[----:B------:R-:W-:Y:S01]  /*f7a0*/  NOP ;  /* 0x0000000000007918 */ /* 0x000fe20000000000 */
[----:B------:R-:W-:Y:S04]  /*f7b0*/  STL.64 [R1+0x220], R32 ;  /* 0x0002202001007387 */ /* 0x000fe80000100a00 */
[----:B------:R0:W-:Y:S04]  /*f7c0*/  STL.64 [R1+0x228], R34 ;  /* 0x0002282201007387 */ /* 0x0001e80000100a00 */
[----:B0-----:R-:W3:Y:S04]  /*f7d0*/  LDL.LU.64 R34, [R1+0x780] ;  /* 0x0007800001227983 */ /* 0x001ee80000300a00 */
[----:B------:R-:W3:Y:S01]  /*f7e0*/  LDL.LU.64 R32, [R1+0x778] ;  /* 0x0007780001207983 */ /* 0x000ee20000300a00 */
[C---:B--2---:R-:W-:Y:S03]  /*f7f0*/  HMMA.16816.F32.BF16 R48, R36.reuse, R50, R4 ;  /* 0x000000322430723c */ /* 0x044fe60000041804 */
[----:B------:R-:W3:Y:S05]  /*f800*/  LDL.LU.64 R6, [R1+0x770] ;  /* 0x0007700001067983 */ /* 0x000eea0000300a00 */
[C---:B-----5:R-:W-:Y:S11]  /*f810*/  HMMA.16816.F32.BF16 R40, R36.reuse, R42, R44 ;  /* 0x0000002a2428723c */ /* 0x060ff6000004182c */
[----:B------:R-:W-:Y:S04]  /*f820*/  STL.64 [R1+0x250], R48 ;  /* 0x0002503001007387 */ /* 0x000fe80000100a00 */
[----:B------:R0:W-:Y:S04]  /*f830*/  STL.64 [R1+0x258], R50 ;  /* 0x0002583201007387 */ /* 0x0001e80000100a00 */
[----:B0-----:R-:W2:Y:S04]  /*f840*/  LDL.LU.64 R50, [R1+0x768] ;  /* 0x0007680001327983 */ /* 0x001ea80000300a00 */
[----:B------:R-:W2:Y:S04]  /*f850*/  LDL.LU.64 R48, [R1+0x760] ;  /* 0x0007600001307983 */ /* 0x000ea80000300a00 */
[----:B------:R-:W5:Y:S04]  /*f860*/  LDL.LU.64 R46, [R1+0x758] ;  /* 0x00075800012e7983 */ /* 0x000f680000300a00 */
[----:B------:R-:W5:Y:S04]  /*f870*/  LDL.LU.64 R44, [R1+0x750] ;  /* 0x00075000012c7983 */ /* 0x000f680000300a00 */
[----:B------:R-:W-:Y:S04]  /*f880*/  STL.64 [R1+0x240], R40 ;  /* 0x0002402801007387 */ /* 0x000fe80000100a00 */
[----:B------:R0:W-:Y:S04]  /*f890*/  STL.64 [R1+0x248], R42 ;  /* 0x0002482a01007387 */ /* 0x0001e80000100a00 */
[----:B0-----:R-:W2:Y:S04]  /*f8a0*/  LDL.LU.64 R42, [R1+0x748] ;  /* 0x00074800012a7983 */ /* 0x001ea80000300a00 */
[----:B------:R-:W2:Y:S01]  /*f8b0*/  LDL.LU.64 R40, [R1+0x740] ;  /* 0x0007400001287983 */ /* 0x000ea20000300a00 */
[----:B---3--:R-:W-:Y:S03]  /*f8c0*/  HMMA.16816.F32.BF16 R4, R36, R6, R32 ;  /* 0x000000062404723c */ /* 0x008fe60000041820 */
[----:B------:R-:W3:Y:S04]  /*f8d0*/  LDL.LU.64 R34, [R1+0x738] ;  /* 0x0007380001227983 */ /* 0x000ee80000300a00 */
[----:B------:R-:W3:-:S12]  /*f8e0*/  LDL.LU.64 R32, [R1+0x730] ;  /* 0x0007300001207983 */ /* 0x000ed80000300a00 */
[----:B------:R-:W-:Y:S04]  /*f8f0*/  STL.64 [R1+0x230], R4 ;  /* 0x0002300401007387 */ /* 0x000fe80000100a00 */
[----:B------:R0:W-:Y:S04]  /*f900*/  STL.64 [R1+0x238], R6 ;  /* 0x0002380601007387 */ /* 0x0001e80000100a00 */
[----:B0-----:R-:W2:Y:S04]  /*f910*/  LDL.LU.64 R6, [R1+0x728] ;  /* 0x0007280001067983 */ /* 0x001ea80000300a00 */
[----:B------:R-:W2:Y:S01]  /*f920*/  LDL.LU.64 R4, [R1+0x720] ;  /* 0x0007200001047983 */ /* 0x000ea20000300a00 */
[----:B------:R-:W-:-:S02]  /*f930*/  IMAD.MOV.U32 R30, RZ, RZ, R9 ;  /* 0x000000ffff1e7224 */ /* 0x000fc400078e0009 */
[----:B------:R-:W-:Y:S01]  /*f940*/  IMAD.MOV.U32 R31, RZ, RZ, R8 ;  /* 0x000000ffff1f7224 */ /* 0x000fe200078e0008 */
[----:B--2---:R-:W-:Y:S01]  /*f950*/  HMMA.16816.F32.BF16 R4, R36, R10, R4 ;  /* 0x0000000a2404723c */ /* 0x004fe20000041804 */
[----:B------:R-:W2:Y:S04]  /*f960*/  LDL.LU.64 R10, [R1+0x718] ;  /* 0x00071800010a7983 */ /* 0x000ea80000300a00 */
[----:B------:R-:W2:Y:S01]  /*f970*/  LDL.LU.64 R8, [R1+0x710] ;  /* 0x0007100001087983 */ /* 0x000ea20000300a00 */
[----:B------:R-:W-:-:S04]  /*f980*/  FADD R3, R17, R3 ;  /* 0x0000000311037221 */ /* 0x000fc80000000000 */
[----:B------:R-:W-:-:S09]  /*f990*/  FADD R3, R13, R3 ;  /* 0x000000030d037221 */ /* 0x000fd20000000000 */
[----:B------:R-:W-:Y:S04]  /*f9a0*/  STL.64 [R1+0x280], R4 ;  /* 0x0002800401007387 */ /* 0x000fe80000100a00 */
[----:B------:R0:W-:Y:S04]  /*f9b0*/  STL.64 [R1+0x288], R6 ;  /* 0x0002880601007387 */ /* 0x0001e80000100a00 */
[----:B0-----:R-:W3:Y:S01]  /*f9c0*/  LDL.LU R7, [R1+0x300] ;  /* 0x0003000001077983 */ /* 0x001ee20000300800 */
[----:B--2---:R-:W-:Y:S03]  /*f9d0*/  HMMA.16816.F32.BF16 R8, R36, R14, R8 ;  /* 0x0000000e2408723c */ /* 0x004fe60000041808 */
[----:B------:R-:W2:Y:S04]  /*f9e0*/  LDL.LU.64 R14, [R1+0x708] ;  /* 0x00070800010e7983 */ /* 0x000ea80000300a00 */
[----:B------:R-:W2:Y:S01]  /*f9f0*/  LDL.LU.64 R12, [R1+0x700] ;  /* 0x00070000010c7983 */ /* 0x000ea20000300a00 */
[----:B------:R-:W-:-:S11]  /*fa00*/  MOV R55, R16 ;  /* 0x0000001000377202 */ /* 0x000fd60000000f00 */
[----:B------:R-:W-:Y:S04]  /*fa10*/  STL.64 [R1+0x270], R8 ;  /* 0x0002700801007387 */ /* 0x000fe80000100a00 */
[----:B------:R0:W-:Y:S04]  /*fa20*/  STL.64 [R1+0x278], R10 ;  /* 0x0002780a01007387 */ /* 0x0001e80000100a00 */
[----:B0-----:R-:W3:Y:S01]  /*fa30*/  LDL.LU R11, [R1+0x304] ;  /* 0x00030400010b7983 */ /* 0x001ee20000300800 */
[----:B--2---:R-:W-:Y:S03]  /*fa40*/  HMMA.16816.F32.BF16 R12, R36, R18, R12 ;  /* 0x00000012240c723c */ /* 0x004fe6000004180c */
[----:B------:R-:W2:Y:S04]  /*fa50*/  LDL.LU.64 R18, [R1+0x6f8] ;  /* 0x0006f80001127983 */ /* 0x000ea80000300a00 */
[----:B------:R-:W2:Y:S01]  /*fa60*/  LDL.LU.64 R16, [R1+0x6f0] ;  /* 0x0006f00001107983 */ /* 0x000ea20000300a00 */
[----:B------:R-:W-:-:S11]  /*fa70*/  IMAD.MOV.U32 R54, RZ, RZ, R20 ;  /* 0x000000ffff367224 */ /* 0x000fd600078e0014 */
[----:B------:R-:W-:Y:S04]  /*fa80*/  STL.64 [R1+0x260], R12 ;  /* 0x0002600c01007387 */ /* 0x000fe80000100a00 */
[----:B------:R0:W-:Y:S04]  /*fa90*/  STL.64 [R1+0x268], R14 ;  /* 0x0002680e01007387 */ /* 0x0001e80000100a00 */
[----:B0-----:R-:W3:Y:S01]  /*faa0*/  LDL.LU R15, [R1+0x308] ;  /* 0x00030800010f7983 */ /* 0x001ee20000300800 */
[----:B--2---:R-:W-:Y:S03]  /*fab0*/  HMMA.16816.F32.BF16 R16, R36, R22, R16 ;  /* 0x000000162410723c */ /* 0x004fe60000041810 */
[----:B------:R-:W2:Y:S04]  /*fac0*/  LDL.LU.64 R22, [R1+0x6e8] ;  /* 0x0006e80001167983 */ /* 0x000ea80000300a00 */
[----:B------:R-:W2:-:S12]  /*fad0*/  LDL.LU.64 R20, [R1+0x6e0] ;  /* 0x0006e00001147983 */ /* 0x000e980000300a00 */
[----:B------:R-:W-:Y:S04]  /*fae0*/  STL.64 [R1+0x370], R16 ;  /* 0x0003701001007387 */ /* 0x000fe80000100a00 */
[----:B------:R0:W-:Y:S02]  /*faf0*/  STL.64 [R1+0x378], R18 ;  /* 0x0003781201007387 */ /* 0x0001e40000100a00 */
[----:B0-----:R-:W-:Y:S01]  /*fb00*/  MOV R18, R25 ;  /* 0x0000001900127202 */ /* 0x001fe20000000f00 */
[----:B------:R-:W-:Y:S01]  /*fb10*/  IMAD.MOV.U32 R19, RZ, RZ, R24 ;  /* 0x000000ffff137224 */ /* 0x000fe200078e0018 */
[----:B--2---:R-:W-:Y:S01]  /*fb20*/  HMMA.16816.F32.BF16 R20, R36, R26, R20 ;  /* 0x0000001a2414723c */ /* 0x004fe20000041814 */
[----:B------:R-:W2:Y:S04]  /*fb30*/  LDL.LU.64 R26, [R1+0x6d8] ;  /* 0x0006d800011a7983 */ /* 0x000ea80000300a00 */
[----:B------:R-:W2:-:S14]  /*fb40*/  LDL.LU.64 R24, [R1+0x6d0] ;  /* 0x0006d00001187983 */ /* 0x000e9c0000300a00 */
[----:B------:R-:W-:Y:S04]  /*fb50*/  STL.64 [R1+0x360], R20 ;  /* 0x0003601401007387 */ /* 0x000fe80000100a00 */
[----:B------:R4:W-:Y:S02]  /*fb60*/  STL.64 [R1+0x368], R22 ;  /* 0x0003681601007387 */ /* 0x0009e40000100a00 */
[----:B----4-:R-:W-:Y:S01]  /*fb70*/  IMAD.MOV.U32 R22, RZ, RZ, R53 ;  /* 0x000000ffff167224 */ /* 0x010fe200078e0035 */
[----:B------:R-:W-:Y:S01]  /*fb80*/  MOV R23, R52 ;  /* 0x0000003400177202 */ /* 0x000fe20000000f00 */
[----:B--2---:R-:W-:Y:S01]  /*fb90*/  HMMA.16816.F32.BF16 R24, R36, R54, R24 ;  /* 0x000000362418723c */ /* 0x004fe20000041818 */
        /* <DEDUP_REMOVED lines=8> */
[----:B------:R-:W2:-:S14]  /*fc20*/  LDL.LU.64 R28, [R1+0x6b0] ;  /* 0x0006b000011c7983 */ /* 0x000e9c0000300a00 */
[----:B------:R-:W-:Y:S04]  /*fc30*/  STL.64 [R1+0x310], R52 ;  /* 0x0003103401007387 */ /* 0x000fe80000100a00 */
[----:B------:R0:W-:Y:S02]  /*fc40*/  STL.64 [R1+0x318], R54 ;  /* 0x0003183601007387 */ /* 0x0001e40000100a00 */
[----:B0-----:R-:W-:Y:S01]  /*fc50*/  MOV R54, R60 ;  /* 0x0000003c00367202 */ /* 0x001fe20000000f00 */
[----:B------:R-:W-:Y:S01]  /*fc60*/  IMAD.MOV.U32 R55, RZ, RZ, R61 ;  /* 0x000000ffff377224 */ /* 0x000fe200078e003d */
[----:B------:R-:W4:Y:S04]  /*fc70*/  LDL.LU R60, [R1+0x6ac] ;  /* 0x0006ac00013c7983 */ /* 0x000f280000300800 */
[----:B------:R-:W4:Y:S04]  /*fc80*/  LDL.LU R61, [R1+0x6a8] ;  /* 0x0006a800013d7983 */ /* 0x000f280000300800 */
[----:B------:R-:W4:Y:S04]  /*fc90*/  LDL.LU R12, [R1+0x490] ;  /* 0x00049000010c7983 */ /* 0x000f280000300800 */
[----:B------:R-:W4:Y:S04]  /*fca0*/  LDL.LU R10, [R1+0x498] ;  /* 0x00049800010a7983 */ /* 0x000f280000300800 */
[----:B------:R-:W4:Y:S04]  /*fcb0*/  LDL R8, [R1+0x494] ;  /* 0x0004940001087983 */ /* 0x000f280000100800 */
[----:B------:R-:W4:Y:S04]  /*fcc0*/  LDL R9, [R1+0x49c] ;  /* 0x00049c0001097983 */ /* 0x000f280000100800 */
[----:B------:R-:W0:Y:S04]  /*fcd0*/  SHFL.BFLY PT, R57, R3, 0x2, 0x1f ;  /* 0x0c401f0003397f89 */ /* 0x000e2800000e0000 */
[----:B------:R-:W1:Y:S01]  /*fce0*/  SHFL.BFLY PT, R56, R0, 0x2, 0x1f ;  /* 0x0c401f0000387f89 */ /* 0x000e6200000e0000 */
[C---:B---3--:R-:W-:Y:S08]  /*fcf0*/  HMMA.16816.F32.BF16 R24, R36.reuse, R26, R32 ;  /* 0x0000001a2418723c */ /* 0x048ff00000041820 */
[C---:B------:R-:W-:Y:S01]  /*fd00*/  HMMA.16816.F32.BF16 R20, R36.reuse, R22, R40 ;  /* 0x000000162414723c */ /* 0x040fe20000041828 */
[----:B------:R-:W3:Y:S07]  /*fd10*/  S2R R6, SR_CTAID.X ;  /* 0x0000000000067919 */ /* 0x000eee0000002500 */
[----:B-----5:R-:W-:Y:S01]  /*fd20*/  HMMA.16816.F32.BF16 R16, R36, R18, R44 ;  /* 0x000000122410723c */ /* 0x020fe2000004182c */
[----:B0-----:R-:W-:Y:S01]  /*fd30*/  FADD R3, R3, R57 ;  /* 0x0000003903037221 */ /* 0x001fe20000000000 */
[----:B-1----:R-:W-:-:S04]  /*fd40*/  FADD R0, R0, R56 ;  /* 0x0000003800007221 */ /* 0x002fc80000000000 */
[----:B------:R-:W0:Y:S04]  /*fd50*/  SHFL.BFLY PT, R4, R3, 0x1, 0x1f ;  /* 0x0c201f0003047f89 */ /* 0x000e2800000e0000 */
[----:B------:R-:W1:Y:S01]  /*fd60*/  SHFL.BFLY PT, R5, R0, 0x1, 0x1f ;  /* 0x0c201f0000057f89 */ /* 0x000e6200000e0000 */
[----:B------:R-:W-:-:S04]  /*fd70*/  UIADD3 UR4, UP0, UPT, UR4, 0x40, URZ ;  /* 0x0000004004047890 */ /* 0x000fc8000ff1e0ff */
[----:B------:R-:W-:Y:S01]  /*fd80*/  UIADD3.X UR5, UPT, UPT, URZ, UR5, URZ, UP0, !UPT ;  /* 0x00000005ff057290 */ /* 0x000fe200087fe4ff */
[----:B---3--:R-:W-:Y:S02]  /*fd90*/  IMAD.SHL.U32 R6, R6, 0x100, RZ ;  /* 0x0000010006067824 */ /* 0x008fe400078e00ff */
[----:B0-----:R-:W-:Y:S01]  /*fda0*/  FADD R3, R3, R4 ;  /* 0x0000000403037221 */ /* 0x001fe20000000000 */
[----:B-1----:R-:W-:Y:S02]  /*fdb0*/  FADD R0, R0, R5 ;  /* 0x0000000500007221 */ /* 0x002fe40000000000 */
[----:B------:R-:W-:-:S04]  /*fdc0*/  IADD3 R6, PT, PT, R6, 0x100, RZ ;  /* 0x0000010006067810 */ /* 0x000fc80007ffe0ff */
[----:B------:R-:W-:Y:S01]  /*fdd0*/  ISETP.LE.U32.AND P0, PT, R6, UR4, PT ;  /* 0x0000000406007c0c */ /* 0x000fe2000bf03070 */
[----:B------:R-:W-:-:S05]  /*fde0*/  IMAD.U32 R6, RZ, RZ, UR5 ;  /* 0x00000005ff067e24 */ /* 0x000fca000f8e00ff */
[----:B------:R-:W-:Y:S01]  /*fdf0*/  ISETP.GE.U32.AND.EX P0, PT, R6, RZ, PT, P0 ;  /* 0x000000ff0600720c */ /* 0x000fe20003f06100 */
[----:B--2---:R-:W-:-:S15]  /*fe00*/  HMMA.16816.F32.BF16 R28, R36, R54, R28 ;  /* 0x00000036241c723c */ /* 0x004fde000004181c */
[----:B------:R-:W-:-:S04]  /*fe10*/  NOP ;  /* 0x0000000000007918 */ /* 0x000fc80000000000 */
[----:B------:R-:W-:Y:S04]  /*fe20*/  STL.64 [R1+0x290], R28 ;  /* 0x0002901c01007387 */ /* 0x000fe80000100a00 */
[----:B------:R-:W-:Y:S04]  /*fe30*/  STL.64 [R1+0x298], R30 ;  /* 0x0002981e01007387 */ /* 0x000fe80000100a00 */
[----:B------:R-:W-:Y:S04]  /*fe40*/  STL.64 [R1+0x320], R24 ;  /* 0x0003201801007387 */ /* 0x000fe80000100a00 */
[----:B------:R-:W-:Y:S04]  /*fe50*/  STL.64 [R1+0x328], R26 ;  /* 0x0003281a01007387 */ /* 0x000fe80000100a00 */
[----:B------:R-:W-:Y:S04]  /*fe60*/  STL.64 [R1+0x340], R20 ;  /* 0x0003401401007387 */ /* 0x000fe80000100a00 */
[----:B------:R-:W-:Y:S04]  /*fe70*/  STL.64 [R1+0x348], R22 ;  /* 0x0003481601007387 */ /* 0x000fe80000100a00 */
[----:B------:R-:W-:Y:S04]  /*fe80*/  STL.64 [R1+0x380], R16 ;  /* 0x0003801001007387 */ /* 0x000fe80000100a00 */
[----:B------:R0:W-:Y:S02]  /*fe90*/  STL.64 [R1+0x388], R18 ;  /* 0x0003881201007387 */ /* 0x0001e40000100a00 */
[----:B0-----:R-:W-:Y:S01]  /*fea0*/  HMMA.16816.F32.BF16 R16, R36, R58, R48 ;  /* 0x0000003a2410723c */ /* 0x001fe20000041830 */
[----:B----4-:R-:W-:Y:S01]  /*feb0*/  FFMA R12, R15, R12, R3 ;  /* 0x0000000c0f0c7223 */ /* 0x010fe20000000003 */
[----:B------:R-:W-:Y:S01]  /*fec0*/  FFMA R10, R11, R10, R0 ;  /* 0x0000000a0b0a7223 */ /* 0x000fe20000000000 */
[----:B------:R-:W-:-:S15]  /*fed0*/  LEA R7, R8, R7, 0x6 ;  /* 0x0000000708077211 */ /* 0x000fde00078e30ff */
[----:B------:R-:W-:Y:S01]  /*fee0*/  NOP ;  /* 0x0000000000007918 */ /* 0x000fe20000000000 */
[----:B------:R1:W-:Y:S04]  /*fef0*/  STL.64 [R1+0x330], R16 ;  /* 0x0003301001007387 */ /* 0x0003e80000100a00 */
[----:B------:R1:W-:Y:S04]  /*ff00*/  STL.64 [R1+0x338], R18 ;  /* 0x0003381201007387 */ /* 0x0003e80000100a00 */
[----:B------:R1:W-:Y:S04]  /*ff10*/  STL [R1+0x490], R12 ;  /* 0x0004900c01007387 */ /* 0x0003e80000100800 */
[----:B------:R1:W-:Y:S04]  /*ff20*/  STL [R1+0x498], R10 ;  /* 0x0004980a01007387 */ /* 0x0003e80000100800 */
[----:B------:R1:W-:Y:S04]  /*ff30*/  STL [R1+0xc0], R60 ;  /* 0x0000c03c01007387 */ /* 0x0003e80000100800 */
[----:B------:R1:W-:Y:S04]  /*ff40*/  STL [R1+0x300], R7 ;  /* 0x0003000701007387 */ /* 0x0003e80000100800 */
[----:B------:R1:W-:Y:S01]  /*ff50*/  STL [R1+0xc4], R2 ;  /* 0x0000c40201007387 */ /* 0x0003e20000100800 */
[----:B------:R-:W-:Y:S01]  /*ff60*/  IMAD R61, R9, 0x40, R61 ;  /* 0x00000040093d7824 */ /* 0x000fe200078e023d */
[----:B------:R-:W-:Y:S06]  /*ff70*/  @!P0 BRA `(.L_x_1) ;  /* 0xffffff60001c8947 */ /* 0x000fec000383ffff */
[----:B------:R0:W-:Y:S04]  /*ff80*/  STL [R1+0x160], R60 ;  /* 0x0001603c01007387 */ /* 0x0001e80000100800 */
[----:B------:R0:W-:Y:S02]  /*ff90*/  STL [R1+0x15c], R2 ;  /* 0x00015c0201007387 */ /* 0x0001e40000100800 */
.L_x_0:
[----:B------:R-:W2:Y:S01]  /*ffa0*/  LDL.LU R9, [R1+0x498] ;  /* 0x0004980001097983 */ /* 0x000ea20000300800 */
[----:B-1----:R-:W-:Y:S01]  /*ffb0*/  MOV R7, 0x3dc6b27f ;  /* 0x3dc6b27f00077802 */ /* 0x002fe20000000f00 */
[----:B------:R-:W1:Y:S02]  /*ffc0*/  LDCU.64 UR4, c[0x0][0x3e0] ;  /* 0x00007c00ff0477ac */ /* 0x000e640008000a00 */
[----:B0-----:R-:W3:Y:S01]  /*ffd0*/  LDL.LU R2, [R1+0x490] ;  /* 0x0004900001027983 */ /* 0x001ee20000300800 */
[----:B------:R-:W0:Y:S01]  /*ffe0*/  S2R R10, SR_TID.X ;  /* 0x00000000000a7919 */ /* 0x000e220000002100 */
[----:B------:R-:W-:Y:S01]  /*fff0*/  BAR.SYNC.DEFER_BLOCKING 0x0 ;  /* 0x0000000000007b1d */ /* 0x000fe20000010000 */
[C---:B---3--:R-:W-:Y:S01]  /*10000*/  FMUL R3, R2.reuse, 8388608 ;  /* 0x4b00000002037820 */ /* 0x048fe20000400000 */
[C---:B------:R-:W-:Y:S02]  /*10010*/  FSETP.GEU.AND P0, PT, R2.reuse, 1.175494350822287508e-38, PT ;  /* 0x008000000200780b */ /* 0x040fe40003f0e000 */
[----:B------:R-:W-:-:S02]  /*10020*/  FSETP.GT.AND P2, PT, |R2|, 8.50705917302346158658e+37, PT ;  /* 0x7e8000000200780b */ /* 0x000fc40003f44200 */
[----:B------:R-:W-:Y:S02]  /*10030*/  FSEL R3, R3, R2, !P0 ;  /* 0x0000000203037208 */ /* 0x000fe40004000000 */
[----:B------:R-:W-:Y:S02]  /*10040*/  FSEL R4, RZ, -23, P0 ;  /* 0xc1b80000ff047808 */ /* 0x000fe40000000000 */
[C---:B------:R-:W-:Y:S01]  /*10050*/  ISETP.GE.U32.AND P0, PT, R3.reuse, 0x7f800000, PT ;  /* 0x7f8000000300780c */ /* 0x040fe20003f06070 */
[----:B------:R-:W-:Y:S01]  /*10060*/  VIADD R0, R3, 0xc0cafb0d ;  /* 0xc0cafb0d03007836 */ /* 0x000fe20000000000 */
[----:B------:R-:W-:-:S04]  /*10070*/  FSETP.GEU.AND P4, PT, |R2|, 1.175494350822287508e-38, PT ;  /* 0x008000000200780b */ /* 0x000fc80003f8e200 */
[----:B------:R-:W-:Y:S01]  /*10080*/  LOP3.LUT R0, R0, 0xff800000, RZ, 0xc0, !PT ;  /* 0xff80000000007812 */ /* 0x000fe200078ec0ff */
[----:B------:R-:W-:-:S04]  /*10090*/  @P2 FMUL R2, R2, 0.25 ;  /* 0x3e80000002022820 */ /* 0x000fc80000400000 */
[----:B------:R-:W-:Y:S01]  /*100a0*/  IMAD.IADD R5, R3, 0x1, -R0 ;  /* 0x0000000103057824 */ /* 0x000fe200078e0a00 */
[----:B------:R-:W-:-:S03]  /*100b0*/  I2FP.F32.S32 R0, R0 ;  /* 0x0000000000007245 */ /* 0x000fc60000201400 */
[----:B------:R-:W-:Y:S02]  /*100c0*/  @!P4 FMUL R2, R2, 16777216 ;  /* 0x4b8000000202c820 */ /* 0x000fe40000400000 */
[----:B------:R-:W-:Y:S01]  /*100d0*/  FFMA.FTZ R6, R0, 1.1920928955078125e-07, R4 ;  /* 0x3400000000067823 */ /* 0x000fe20000010004 */
[----:B------:R-:W-:Y:S01]  /*100e0*/  FADD R0, R5, -1 ;  /* 0xbf80000005007421 */ /* 0x000fe20000000000 */
[----:B------:R3:W4:Y:S03]  /*100f0*/  MUFU.RCP R11, R2 ;  /* 0x00000002000b7308 */ /* 0x0007260000001000 */
[----:B------:R-:W-:-:S04]  /*10100*/  FFMA.FTZ R4, R0, R7, -0.16845393180847167969 ;  /* 0xbe2c7f3000047423 */ /* 0x000fc80000010007 */
[----:B------:R-:W-:-:S04]  /*10110*/  FFMA.FTZ R4, R0, R4, 0.1716887056827545166 ;  /* 0x3e2fcf2a00047423 */ /* 0x000fc80000010004 */
[----:B------:R-:W-:-:S04]  /*10120*/  FFMA.FTZ R4, R0, R4, -0.17900948226451873779 ;  /* 0xbe374e4300047423 */ /* 0x000fc80000010004 */
[----:B------:R-:W-:-:S04]  /*10130*/  FFMA.FTZ R4, R0, R4, 0.20512372255325317383 ;  /* 0x3e520bf400047423 */ /* 0x000fc80000010004 */
[----:B------:R-:W-:-:S04]  /*10140*/  FFMA.FTZ R4, R0, R4, -0.24046532809734344482 ;  /* 0xbe763c8b00047423 */ /* 0x000fc80000010004 */
[----:B------:R-:W-:-:S04]  /*10150*/  FFMA.FTZ R4, R0, R4, 0.28857114911079406738 ;  /* 0x3e93bf9900047423 */ /* 0x000fc80000010004 */
[----:B------:R-:W-:-:S04]  /*10160*/  FFMA.FTZ R4, R0, R4, -0.36067417263984680176 ;  /* 0xbeb8aa4900047423 */ /* 0x000fc80000010004 */
[----:B------:R-:W-:-:S04]  /*10170*/  FFMA.FTZ R4, R0, R4, 0.48089820146560668945 ;  /* 0x3ef6384a00047423 */ /* 0x000fc80000010004 */
[----:B------:R-:W-:-:S04]  /*10180*/  FFMA.FTZ R4, R0, R4, -0.72134751081466674805 ;  /* 0xbf38aa3b00047423 */ /* 0x000fc80000010004 */
[----:B------:R-:W-:-:S04]  /*10190*/  FMUL R4, R0, R4 ;  /* 0x0000000400047220 */ /* 0x000fc80000400000 */
[----:B------:R-:W-:-:S04]  /*101a0*/  FMUL R4, R0, R4 ;  /* 0x0000000400047220 */ /* 0x000fc80000400000 */
[----:B------:R-:W-:Y:S01]  /*101b0*/  FFMA.FTZ R0, R0, 1.4426950216293334961, R4 ;  /* 0x3fb8aa3b00007823 */ /* 0x000fe20000010004 */
[----:B------:R-:W-:-:S03]  /*101c0*/  @P0 IMAD.MOV.U32 R4, RZ, RZ, 0x7f800000 ;  /* 0x7f800000ff040424 */ /* 0x000fc600078e00ff */
[----:B------:R-:W-:Y:S01]  /*101d0*/  FADD R8, R6, R0 ;  /* 0x0000000006087221 */ /* 0x000fe20000000000 */
[----:B--2---:R-:W-:Y:S02]  /*101e0*/  IMAD.MOV.U32 R0, RZ, RZ, R9 ;  /* 0x000000ffff007224 */ /* 0x004fe400078e0009 */
[C---:B------:R-:W-:Y:S01]  /*101f0*/  @P0 FFMA.FTZ R8, R3.reuse, R4, +INF ;  /* 0x7f80000003080423 */ /* 0x040fe20000010004 */
[----:B------:R-:W-:Y:S01]  /*10200*/  FSETP.NEU.AND P0, PT, R3, RZ, PT ;  /* 0x000000ff0300720b */ /* 0x000fe20003f0d000 */
[C---:B------:R-:W-:Y:S01]  /*10210*/  FMUL R3, R0.reuse, 8388608 ;  /* 0x4b00000000037820 */ /* 0x040fe20000400000 */
[----:B------:R-:W-:Y:S02]  /*10220*/  FSETP.GEU.AND P1, PT, R0, 1.175494350822287508e-38, PT ;  /* 0x008000000000780b */ /* 0x000fe40003f2e000 */
[----:B------:R-:W-:Y:S02]  /*10230*/  STL [R1+0x158], R8 ;  /* 0x0001580801007387 */ /* 0x000fe40000100800 */
[----:B------:R-:W-:-:S02]  /*10240*/  FSEL R5, R3, R0, !P1 ;  /* 0x0000000003057208 */ /* 0x000fc40004800000 */
[----:B------:R-:W-:Y:S02]  /*10250*/  FSEL R4, RZ, -23, P1 ;  /* 0xc1b80000ff047808 */ /* 0x000fe40000800000 */
[----:B------:R-:W-:Y:S01]  /*10260*/  IADD3 R3, PT, PT, R5, -0x3f3504f3, RZ ;  /* 0xc0cafb0d05037810 */ /* 0x000fe20007ffe0ff */
[----:B------:R2:W-:Y:S03]  /*10270*/  STL [R1+0x8], R5 ;  /* 0x0000080501007387 */ /* 0x0005e60000100800 */
[----:B------:R-:W-:-:S05]  /*10280*/  LOP3.LUT R3, R3, 0xff800000, RZ, 0xc0, !PT ;  /* 0xff80000003037812 */ /* 0x000fca00078ec0ff */
[----:B--2---:R-:W-:Y:S01]  /*10290*/  IMAD.IADD R5, R5, 0x1, -R3 ;  /* 0x0000000105057824 */ /* 0x004fe200078e0a03 */
[----:B------:R-:W-:-:S05]  /*102a0*/  I2FP.F32.S32 R3, R3 ;  /* 0x0000000300037245 */ /* 0x000fca0000201400 */
[----:B------:R-:W-:Y:S01]  /*102b0*/  FFMA.FTZ R6, R3, 1.1920928955078125e-07, R4 ;  /* 0x3400000003067823 */ /* 0x000fe20000010004 */
[----:B------:R-:W-:-:S04]  /*102c0*/  FADD R3, R5, -1 ;  /* 0xbf80000005037421 */ /* 0x000fc80000000000 */
        /* <DEDUP_REMOVED lines=11> */
[----:B------:R-:W-:-:S04]  /*10380*/  FFMA.FTZ R3, R3, 1.4426950216293334961, R4 ;  /* 0x3fb8aa3b03037823 */ /* 0x000fc80000010004 */
[----:B------:R-:W-:-:S05]  /*10390*/  FADD R3, R6, R3 ;  /* 0x0000000306037221 */ /* 0x000fca0000000000 */
[----:B------:R2:W-:Y:S04]  /*103a0*/  STL [R1+0x154], R3 ;  /* 0x0001540301007387 */ /* 0x0005e80000100800 */
[----:B--2---:R-:W2:Y:S04]  /*103b0*/  LDL.LU R3, [R1+0x3a0] ;  /* 0x0003a00001037983 */ /* 0x004ea80000300800 */
[----:B---3--:R-:W3:Y:S01]  /*103c0*/  LDL.LU R2, [R1+0x390] ;  /* 0x0003900001027983 */ /* 0x008ee20000300800 */
[C---:B------:R-:W-:Y:S02]  /*103d0*/  FSETP.GT.AND P1, PT, |R0|.reuse, 8.50705917302346158658e+37, PT ;  /* 0x7e8000000000780b */ /* 0x040fe40003f24200 */
[C---:B------:R-:W-:Y:S01]  /*103e0*/  FSETP.GEU.AND P3, PT, |R0|.reuse, 1.175494350822287508e-38, PT ;  /* 0x008000000000780b */ /* 0x040fe20003f6e200 */
[----:B----4-:R4:W-:Y:S04]  /*103f0*/  STL [R1], R11 ;  /* 0x0000000b01007387 */ /* 0x0109e80000100800 */
[----:B------:R-:W5:Y:S04]  /*10400*/  LDL.LU R7, [R1+0x394] ;  /* 0x0003940001077983 */ /* 0x000f680000300800 */
[----:B------:R-:W4:Y:S02]  /*10410*/  LDL.LU R6, [R1+0x3ac] ;  /* 0x0003ac0001067983 */ /* 0x000f240000300800 */
[----:B------:R-:W-:-:S02]  /*10420*/  @P1 FMUL R0, R0, 0.25 ;  /* 0x3e80000000001820 */ /* 0x000fc40000400000 */
[----:B------:R-:W4:Y:S02]  /*10430*/  LDL.LU R5, [R1+0x3a8] ;  /* 0x0003a80001057983 */ /* 0x000f240000300800 */
[----:B------:R-:W-:-:S04]  /*10440*/  @!P3 FMUL R0, R0, 16777216 ;  /* 0x4b8000000000b820 */ /* 0x000fc80000400000 */
[----:B------:R0:W0:Y:S01]  /*10450*/  MUFU.RCP R16, R0 ;  /* 0x0000000000107308 */ /* 0x0000220000001000 */
[----:B--2---:R-:W-:Y:S01]  /*10460*/  @P2 FMUL R3, R3, 0.25 ;  /* 0x3e80000003032820 */ /* 0x004fe20000400000 */
[----:B---3--:R-:W-:-:S03]  /*10470*/  @P2 FMUL R2, R2, 0.25 ;  /* 0x3e80000002022820 */ /* 0x008fc60000400000 */
[----:B------:R-:W-:Y:S01]  /*10480*/  @!P4 FMUL R3, R3, 16777216 ;  /* 0x4b8000000303c820 */ /* 0x000fe20000400000 */
[----:B------:R-:W-:-:S03]  /*10490*/  @!P4 FMUL R2, R2, 16777216 ;  /* 0x4b8000000202c820 */ /* 0x000fc60000400000 */
[C---:B------:R-:W-:Y:S01]  /*104a0*/  FMUL R3, R11.reuse, R3 ;  /* 0x000000030b037220 */ /* 0x040fe20000400000 */
[----:B------:R-:W-:-:S05]  /*104b0*/  FMUL R4, R11, R2 ;  /* 0x000000020b047220 */ /* 0x000fca0000400000 */
[----:B------:R-:W-:Y:S02]  /*104c0*/  F2FP.BF16.F32.PACK_AB R4, R3, R4 ;  /* 0x000000040304723e */ /* 0x000fe400000010ff */
[----:B------:R-:W2:Y:S04]  /*104d0*/  LDL.LU R3, [R1+0x39c] ;  /* 0x00039c0001037983 */ /* 0x000ea80000300800 */
[----:B------:R-:W3:Y:S04]  /*104e0*/  LDL.LU R2, [R1+0x398] ;  /* 0x0003980001027983 */ /* 0x000ee80000300800 */
[----:B0-----:R-:W3:Y:S01]  /*104f0*/  LDL.LU R0, [R1+0x3a4] ;  /* 0x0003a40001007983 */ /* 0x001ee20000300800 */
[----:B----4-:R-:W-:Y:S01]  /*10500*/  @P1 FMUL R5, R5, 0.25 ;  /* 0x3e80000005051820 */ /* 0x010fe20000400000 */
[----:B------:R-:W-:Y:S01]  /*10510*/  @P1 FMUL R6, R6, 0.25 ;  /* 0x3e80000006061820 */ /* 0x000fe20000400000 */
[----:B-----5:R-:W-:-:S02]  /*10520*/  @P2 FMUL R7, R7, 0.25 ;  /* 0x3e80000007072820 */ /* 0x020fc40000400000 */
[----:B------:R-:W-:Y:S01]  /*10530*/  @!P3 FMUL R5, R5, 16777216 ;  /* 0x4b8000000505b820 */ /* 0x000fe20000400000 */
[----:B------:R-:W-:Y:S01]  /*10540*/  @!P3 FMUL R6, R6, 16777216 ;  /* 0x4b8000000606b820 */ /* 0x000fe20000400000 */
[----:B------:R-:W-:Y:S02]  /*10550*/  @!P4 FMUL R7, R7, 16777216 ;  /* 0x4b8000000707c820 */ /* 0x000fe40000400000 */
[C---:B------:R-:W-:Y:S01]  /*10560*/  FMUL R8, R16.reuse, R5 ;  /* 0x0000000510087220 */ /* 0x040fe20000400000 */
[----:B------:R-:W-:Y:S01]  /*10570*/  FMUL R9, R16, R6 ;  /* 0x0000000610097220 */ /* 0x000fe20000400000 */
[----:B------:R-:W-:Y:S01]  /*10580*/  FMUL R5, R11, R7 ;  /* 0x000000070b057220 */ /* 0x000fe20000400000 */
[----:B------:R0:W-:Y:S01]  /*10590*/  STL [R1+0x754], R16 ;  /* 0x0007541001007387 */ /* 0x0001e20000100800 */
[----:B--2---:R-:W-:Y:S01]  /*105a0*/  @P1 FMUL R3, R3, 0.25 ;  /* 0x3e80000003031820 */ /* 0x004fe20000400000 */
[----:B---3--:R-:W-:Y:S01]  /*105b0*/  @P1 FMUL R2, R2, 0.25 ;  /* 0x3e80000002021820 */ /* 0x008fe20000400000 */
[----:B------:R-:W-:-:S03]  /*105c0*/  @P2 FMUL R0, R0, 0.25 ;  /* 0x3e80000000002820 */ /* 0x000fc60000400000 */
[----:B------:R-:W-:Y:S01]  /*105d0*/  @!P3 FMUL R2, R2, 16777216 ;  /* 0x4b8000000202b820 */ /* 0x000fe20000400000 */
[----:B------:R-:W-:Y:S01]  /*105e0*/  @!P4 FMUL R0, R0, 16777216 ;  /* 0x4b8000000000c820 */ /* 0x000fe20000400000 */
[----:B------:R-:W-:Y:S02]  /*105f0*/  @!P3 FMUL R3, R3, 16777216 ;  /* 0x4b8000000303b820 */ /* 0x000fe40000400000 */
[----:B------:R-:W-:Y:S01]  /*10600*/  FMUL R6, R16, R2 ;  /* 0x0000000210067220 */ /* 0x000fe20000400000 */
[----:B------:R-:W-:Y:S01]  /*10610*/  FMUL R0, R11, R0 ;  /* 0x000000000b007220 */ /* 0x000fe20000400000 */
[----:B------:R-:W-:Y:S01]  /*10620*/  LOP3.LUT R2, R10, 0x7, RZ, 0xc0, !PT ;  /* 0x000000070a027812 */ /* 0x000fe200078ec0ff */
[----:B------:R-:W-:Y:S01]  /*10630*/  FMUL R7, R16, R3 ;  /* 0x0000000310077220 */ /* 0x000fe20000400000 */
[C---:B------:R-:W-:Y:S01]  /*10640*/  IMAD.SHL.U32 R3, R10.reuse, 0x8, RZ ;  /* 0x000000080a037824 */ /* 0x040fe200078e00ff */
[----:B------:R-:W-:Y:S02]  /*10650*/  LOP3.LUT R11, R10, 0x8, RZ, 0xc0, !PT ;  /* 0x000000080a0b7812 */ /* 0x000fe400078ec0ff */
[----:B------:R-:W-:-:S02]  /*10660*/  F2FP.BF16.F32.PACK_AB R5, R0, R5 ;  /* 0x000000050005723e */ /* 0x000fc400000010ff */
[----:B------:R-:W-:Y:S02]  /*10670*/  LEA R0, R2, UR6, 0x4 ;  /* 0x0000000602007c11 */ /* 0x000fe4000f8e20ff */
[----:B------:R-:W-:Y:S02]  /*10680*/  LOP3.LUT R3, R3, 0xf80, RZ, 0xc0, !PT ;  /* 0x00000f8003037812 */ /* 0x000fe400078ec0ff */
[----:B------:R-:W-:-:S05]  /*10690*/  LEA R61, R11, R0, 0x9 ;  /* 0x000000000b3d7211 */ /* 0x000fca00078e48ff */
[----:B------:R-:W-:-:S05]  /*106a0*/  IMAD.IADD R61, R3, 0x1, R61 ;  /* 0x00000001033d7824 */ /* 0x000fca00078e023d */
[----:B------:R-:W-:Y:S04]  /*106b0*/  STL [R1+0x74c], R61 ;  /* 0x00074c3d01007387 */ /* 0x000fe80000100800 */
[----:B0-----:R-:W2:Y:S01]  /*106c0*/  LDL.LU R16, [R1+0x3b8] ;  /* 0x0003b80001107983 */ /* 0x001ea20000300800 */
[----:B------:R-:W-:Y:S02]  /*106d0*/  IMAD R0, R2, -0x8, R0 ;  /* 0xfffffff802007824 */ /* 0x000fe400078e0200 */
[----:B------:R-:W-:-:S05]  /*106e0*/  IMAD.SHL.U32 R2, R10, 0x4, RZ ;  /* 0x000000040a027824 */ /* 0x000fca00078e00ff */
[----:B------:R-:W-:-:S04]  /*106f0*/  LOP3.LUT R2, R2, 0x3c0, RZ, 0xc0, !PT ;  /* 0x000003c002027812 */ /* 0x000fc800078ec0ff */
[----:B------:R-:W-:-:S05]  /*10700*/  IADD3 R0, PT, PT, R2, R0, RZ ;  /* 0x0000000002007210 */ /* 0x000fca0007ffe0ff */
[----:B------:R-:W-:Y:S04]  /*10710*/  STL [R1+0x20], R0 ;  /* 0x0000200001007387 */ /* 0x000fe80000100800 */
[----:B------:R-:W3:Y:S04]  /*10720*/  LDL.LU R60, [R1+0x3bc] ;  /* 0x0003bc00013c7983 */ /* 0x000ee80000300800 */
[----:B------:R-:W4:Y:S04]  /*10730*/  LDL.LU R59, [R1+0x3c8] ;  /* 0x0003c800013b7983 */ /* 0x000f280000300800 */
        /* <DEDUP_REMOVED lines=41> */
[----:B------:R-:W-:-:S03]  /*109d0*/  F2FP.BF16.F32.PACK_AB R6, R8, R6 ;  /* 0x000000060806723e */ /* 0x000fc600000010ff */
[----:B------:R-:W5:Y:S01]  /*109e0*/  LDL.LU R17, [R1+0x368] ;  /* 0x0003680001117983 */ /* 0x000f620000300800 */
[----:B------:R-:W-:-:S03]  /*109f0*/  F2FP.BF16.F32.PACK_AB R7, R9, R7 ;  /* 0x000000070907723e */ /* 0x000fc600000010ff */
[----:B------:R-:W5:Y:S04]  /*10a00*/  LDL.LU R15, [R1+0x36c] ;  /* 0x00036c00010f7983 */ /* 0x000f680000300800 */
[----:B------:R-:W5:Y:S04]  /*10a10*/  LDL.LU R14, [R1+0x358] ;  /* 0x00035800010e7983 */ /* 0x000f680000300800 */
[----:B------:R-:W5:Y:S04]  /*10a20*/  LDL.LU R13, [R1+0x35c] ;  /* 0x00035c00010d7983 */ /* 0x000f680000300800 */
[----:B------:R-:W5:Y:S04]  /*10a30*/  LDL.LU R12, [R1+0x318] ;  /* 0x00031800010c7983 */ /* 0x000f680000300800 */
[----:B------:R-:W5:Y:S04]  /*10a40*/  LDL.LU R11, [R1+0x31c] ;  /* 0x00031c00010b7983 */ /* 0x000f680000300800 */
[----:B------:R-:W5:Y:S04]  /*10a50*/  LDL.LU R10, [R1+0x298] ;  /* 0x00029800010a7983 */ /* 0x000f680000300800 */
[----:B------:R-:W5:Y:S04]  /*10a60*/  LDL.LU R9, [R1+0x29c] ;  /* 0x00029c0001097983 */ /* 0x000f680000300800 */
[----:B------:R0:W-:Y:S04]  /*10a70*/  STSM.16.M88.4 [R61], R4 ;  /* 0x000000043d007844 */ /* 0x0001e80000000200 */
[----:B------:R-:W5:Y:S04]  /*10a80*/  LDL.LU R8, [R1+0x328] ;  /* 0x0003280001087983 */ /* 0x000f680000300800 */
[----:B0-----:R-:W5:Y:S04]  /*10a90*/  LDL.LU R7, [R1+0x32c] ;  /* 0x00032c0001077983 */ /* 0x001f680000300800 */
[----:B------:R-:W5:Y:S04]  /*10aa0*/  LDL.LU R6, [R1+0x348] ;  /* 0x0003480001067983 */ /* 0x000f680000300800 */
[----:B------:R-:W5:Y:S04]  /*10ab0*/  LDL.LU R5, [R1+0x33c] ;  /* 0x00033c0001057983 */ /* 0x000f680000300800 */
[----:B------:R-:W5:Y:S04]  /*10ac0*/  LDL.LU R4, [R1+0x338] ;  /* 0x0003380001047983 */ /* 0x000f680000300800 */
[----:B------:R-:W5:Y:S04]  /*10ad0*/  LDL.LU R3, [R1+0x38c] ;  /* 0x00038c0001037983 */ /* 0x000f680000300800 */
[----:B------:R-:W5:Y:S04]  /*10ae0*/  LDL.LU R2, [R1+0x388] ;  /* 0x0003880001027983 */ /* 0x000f680000300800 */
[----:B------:R-:W5:Y:S04]  /*10af0*/  LDL.LU R0, [R1+0x34c] ;  /* 0x00034c0001007983 */ /* 0x000f680000300800 */
[----:B------:R-:W5:Y:S01]  /*10b00*/  LDL R61, [R1+0x8] ;  /* 0x00000800013d7983 */ /* 0x000f620000100800 */
[----:B--2---:R-:W-:-:S04]  /*10b10*/  @P1 FMUL R16, R16, 0.25 ;  /* 0x3e80000010101820 */ /* 0x004fc80000400000 */
[----:B------:R-:W-:-:S05]  /*10b20*/  @!P3 FMUL R16, R16, 16777216 ;  /* 0x4b8000001010b820 */ /* 0x000fca0000400000 */
[----:B------:R0:W-:Y:S04]  /*10b30*/  STL [R1+0x4], R16 ;  /* 0x0000041001007387 */ /* 0x0001e80000100800 */
[----:B0-----:R-:W2:Y:S01]  /*10b40*/  LDL.LU R16, [R1+0x754] ;  /* 0x0007540001107983 */ /* 0x001ea20000300800 */
[----:B---3--:R-:W-:Y:S01]  /*10b50*/  @P1 FMUL R60, R60, 0.25 ;  /* 0x3e8000003c3c1820 */ /* 0x008fe20000400000 */
[----:B----4-:R-:W-:Y:S01]  /*10b60*/  @P1 FMUL R59, R59, 0.25 ;  /* 0x3e8000003b3b1820 */ /* 0x010fe20000400000 */
[----:B-----5:R-:W-:Y:S01]  /*10b70*/  @P1 FMUL R58, R58, 0.25 ;  /* 0x3e8000003a3a1820 */ /* 0x020fe20000400000 */
[----:B------:R-:W-:Y:S01]  /*10b80*/  @P1 FMUL R57, R57, 0.25 ;  /* 0x3e80000039391820 */ /* 0x000fe20000400000 */
        /* <DEDUP_REMOVED lines=47> */
[----:B------:R-:W-:-:S03]  /*10e80*/  @P1 FMUL R8, R8, 0.25 ;  /* 0x3e80000008081820 */ /* 0x000fc60000400000 */
[----:B------:R-:W-:Y:S01]  /*10e90*/  @!P3 FMUL R9, R9, 16777216 ;  /* 0x4b8000000909b820 */ /* 0x000fe20000400000 */
[----:B------:R-:W-:Y:S01]  /*10ea0*/  @!P3 FMUL R8, R8, 16777216 ;  /* 0x4b8000000808b820 */ /* 0x000fe20000400000 */
[----:B------:R-:W-:Y:S01]  /*10eb0*/  @P1 FMUL R7, R7, 0.25 ;  /* 0x3e80000007071820 */ /* 0x000fe20000400000 */
[----:B------:R-:W-:Y:S01]  /*10ec0*/  @P1 FMUL R5, R5, 0.25 ;  /* 0x3e80000005051820 */ /* 0x000fe20000400000 */
[----:B------:R-:W-:-:S03]  /*10ed0*/  @P1 FMUL R4, R4, 0.25 ;  /* 0x3e80000004041820 */ /* 0x000fc60000400000 */
[----:B------:R-:W-:Y:S01]  /*10ee0*/  @!P3 FMUL R5, R5, 16777216 ;  /* 0x4b8000000505b820 */ /* 0x000fe20000400000 */
[----:B------:R-:W-:Y:S01]  /*10ef0*/  @P1 FMUL R3, R3, 0.25 ;  /* 0x3e80000003031820 */ /* 0x000fe20000400000 */
[----:B------:R-:W-:Y:S01]  /*10f00*/  @!P3 FMUL R4, R4, 16777216 ;  /* 0x4b8000000404b820 */ /* 0x000fe20000400000 */
[----:B------:R-:W-:Y:S01]  /*10f10*/  @P1 FMUL R2, R2, 0.25 ;  /* 0x3e80000002021820 */ /* 0x000fe20000400000 */
[----:B------:R-:W-:Y:S01]  /*10f20*/  @P1 FMUL R6, R6, 0.25 ;  /* 0x3e80000006061820 */ /* 0x000fe20000400000 */
[----:B------:R-:W-:Y:S01]  /*10f30*/  @!P3 FMUL R3, R3, 16777216 ;  /* 0x4b8000000303b820 */ /* 0x000fe20000400000 */
[----:B------:R-:W-:Y:S01]  /*10f40*/  @P1 FMUL R0, R0, 0.25 ;  /* 0x3e80000000001820 */ /* 0x000fe20000400000 */
[----:B------:R-:W-:Y:S01]  /*10f50*/  @!P3 FMUL R2, R2, 16777216 ;  /* 0x4b8000000202b820 */ /* 0x000fe20000400000 */
[----:B------:R-:W-:Y:S02]  /*10f60*/  ISETP.GE.U32.AND P1, PT, R61, 0x7f800000, PT ;  /* 0x7f8000003d00780c */ /* 0x000fe40003f26070 */
[----:B------:R-:W-:Y:S01]  /*10f70*/  @!P3 FMUL R0, R0, 16777216 ;  /* 0x4b8000000000b820 */ /* 0x000fe20000400000 */
        /* <DEDUP_REMOVED lines=14> */
[C---:B--2---:R-:W-:Y:S01]  /*11060*/  FMUL R61, R16.reuse, R5 ;  /* 0x00000005103d7220 */ /* 0x044fe20000400000 */
[C---:B------:R-:W-:Y:S01]  /*11070*/  FMUL R5, R16.reuse, R4 ;  /* 0x0000000410057220 */ /* 0x040fe20000400000 */
[C---:B------:R-:W-:Y:S01]  /*11080*/  FMUL R4, R16.reuse, R3 ;  /* 0x0000000310047220 */ /* 0x040fe20000400000 */
[C---:B------:R-:W-:Y:S01]  /*11090*/  FMUL R3, R16.reuse, R2 ;  /* 0x0000000210037220 */ /* 0x040fe20000400000 */
[C---:B------:R-:W-:Y:S01]  /*110a0*/  FMUL R0, R16.reuse, R0 ;  /* 0x0000000010007220 */ /* 0x040fe20000400000 */
[----:B------:R-:W-:Y:S01]  /*110b0*/  STL [R1+0x150], R61 ;  /* 0x0001503d01007387 */ /* 0x000fe20000100800 */
[----:B------:R-:W-:-:S03]  /*110c0*/  FMUL R2, R16, R6 ;  /* 0x0000000610027220 */ /* 0x000fc60000400000 */
[----:B------:R-:W-:Y:S04]  /*110d0*/  STL [R1+0x14c], R5 ;  /* 0x00014c0501007387 */ /* 0x000fe80000100800 */
[----:B------:R-:W-:Y:S04]  /*110e0*/  STL [R1+0x148], R4 ;  /* 0x0001480401007387 */ /* 0x000fe80000100800 */
[----:B------:R0:W-:Y:S04]  /*110f0*/  STL [R1+0x144], R3 ;  /* 0x0001440301007387 */ /* 0x0001e80000100800 */
[----:B------:R2:W-:Y:S01]  /*11100*/  STL [R1+0x13c], R0 ;  /* 0x00013c0001007387 */ /* 0x0005e20000100800 */
[----:B0-----:R-:W-:-:S03]  /*11110*/  FMUL R3, R16, R7 ;  /* 0x0000000710037220 */ /* 0x001fc60000400000 */
[----:B------:R0:W-:Y:S01]  /*11120*/  STL [R1+0x138], R2 ;  /* 0x0001380201007387 */ /* 0x0001e20000100800 */
[----:B--2---:R-:W-:-:S03]  /*11130*/  FMUL R0, R16, R8 ;  /* 0x0000000810007220 */ /* 0x004fc60000400000 */
[----:B------:R2:W-:Y:S04]  /*11140*/  STL [R1+0x134], R3 ;  /* 0x0001340301007387 */ /* 0x0005e80000100800 */
[----:B------:R3:W-:Y:S01]  /*11150*/  STL [R1+0x130], R0 ;  /* 0x0001300001007387 */ /* 0x0007e20000100800 */
[C---:B0-----:R-:W-:Y:S01]  /*11160*/  FMUL R2, R16.reuse, R9 ;  /* 0x0000000910027220 */ /* 0x041fe20000400000 */
[----:B--2---:R-:W-:-:S04]  /*11170*/  FMUL R3, R16, R10 ;  /* 0x0000000a10037220 */ /* 0x004fc80000400000 */
[----:B------:R0:W-:Y:S01]  /*11180*/  STL [R1+0x12c], R2 ;  /* 0x00012c0201007387 */ /* 0x0001e20000100800 */
[----:B---3--:R-:W-:-:S03]  /*11190*/  FMUL R0, R16, R11 ;  /* 0x0000000b10007220 */ /* 0x008fc60000400000 */
        /* <DEDUP_REMOVED lines=12> */
[----:B------:R2:W-:Y:S01]  /*11260*/  STL [R1+0x110], R3 ;  /* 0x0001100301007387 */ /* 0x0005e20000100800 */
[----:B------:R-:W-:-:S03]  /*11270*/  @!P3 FMUL R23, R23, 16777216 ;  /* 0x4b8000001717b820 */ /* 0x000fc60000400000 */
[----:B------:R3:W-:Y:S01]  /*11280*/  STL [R1+0x10c], R0 ;  /* 0x00010c0001007387 */ /* 0x0007e20000100800 */
[----:B0-----:R-:W-:Y:S01]  /*11290*/  FMUL R2, R16, R19 ;  /* 0x0000001310027220 */ /* 0x001fe20000400000 */
[----:B------:R-:W-:Y:S01]  /*112a0*/  @!P3 FMUL R24, R24, 16777216 ;  /* 0x4b8000001818b820 */ /* 0x000fe20000400000 */
[----:B--2---:R-:W-:-:S03]  /*112b0*/  FMUL R3, R16, R20 ;  /* 0x0000001410037220 */ /* 0x004fc60000400000 */
[----:B------:R0:W-:Y:S01]  /*112c0*/  STL [R1+0x108], R2 ;  /* 0x0001080201007387 */ /* 0x0001e20000100800 */
[----:B---3--:R-:W-:-:S03]  /*112d0*/  FMUL R0, R16, R21 ;  /* 0x0000001510007220 */ /* 0x008fc60000400000 */
[----:B------:R2:W-:Y:S01]  /*112e0*/  STL [R1+0x104], R3 ;  /* 0x0001040301007387 */ /* 0x0005e20000100800 */
[----:B------:R-:W-:Y:S01]  /*112f0*/  @!P3 FMUL R25, R25, 16777216 ;  /* 0x4b8000001919b820 */ /* 0x000fe20000400000 */
[----:B------:R-:W-:Y:S02]  /*11300*/  @!P3 FMUL R26, R26, 16777216 ;  /* 0x4b8000001a1ab820 */ /* 0x000fe40000400000 */
[----:B------:R3:W-:Y:S01]  /*11310*/  STL [R1+0x100], R0 ;  /* 0x0001000001007387 */ /* 0x0007e20000100800 */
[C---:B0-----:R-:W-:Y:S01]  /*11320*/  FMUL R2, R16.reuse, R22 ;  /* 0x0000001610027220 */ /* 0x041fe20000400000 */
        /* <DEDUP_REMOVED lines=33> */
[----:B--2---:R-:W-:Y:S02]  /*11540*/  FMUL R3, R16, R35 ;  /* 0x0000002310037220 */ /* 0x004fe40000400000 */
[----:B---3--:R-:W2:Y:S04]  /*11550*/  LDL.LU R0, [R1+0x4] ;  /* 0x0000040001007983 */ /* 0x008ea80000300800 */
[----:B------:R0:W-:Y:S04]  /*11560*/  STL [R1+0xcc], R2 ;  /* 0x0000cc0201007387 */ /* 0x0001e80000100800 */
[----:B0-----:R0:W3:Y:S04]  /*11570*/  LDL R2, [R1+0x154] ;  /* 0x0001540001027983 */ /* 0x0010e80000100800 */
[----:B------:R4:W-:Y:S04]  /*11580*/  STL [R1+0xc8], R3 ;  /* 0x0000c80301007387 */ /* 0x0009e80000100800 */
[----:B----4-:R-:W3:Y:S04]  /*11590*/  LDL.LU R3, [R1+0x8] ;  /* 0x0000080001037983 */ /* 0x010ee80000300800 */
[----:B------:R-:W4:Y:S01]  /*115a0*/  LDL.LU R4, [R1+0x20] ;  /* 0x0000200001047983 */ /* 0x000f220000300800 */
[----:B------:R-:W-:Y:S01]  /*115b0*/  @!P3 FMUL R36, R36, 16777216 ;  /* 0x4b8000002424b820 */ /* 0x000fe20000400000 */
[----:B------:R-:W-:Y:S01]  /*115c0*/  @!P3 FMUL R37, R37, 16777216 ;  /* 0x4b8000002525b820 */ /* 0x000fe20000400000 */
[----:B------:R-:W-:-:S02]  /*115d0*/  @!P3 FMUL R38, R38, 16777216 ;  /* 0x4b8000002626b820 */ /* 0x000fc40000400000 */
[C---:B------:R-:W-:Y:S01]  /*115e0*/  FMUL R5, R16.reuse, R36 ;  /* 0x0000002410057220 */ /* 0x040fe20000400000 */
[----:B------:R-:W-:Y:S01]  /*115f0*/  @!P3 FMUL R39, R39, 16777216 ;  /* 0x4b8000002727b820 */ /* 0x000fe20000400000 */
[C---:B------:R-:W-:Y:S01]  /*11600*/  FMUL R7, R16.reuse, R37 ;  /* 0x0000002510077220 */ /* 0x040fe20000400000 */
[----:B------:R-:W-:Y:S01]  /*11610*/  FMUL R6, R16, R38 ;  /* 0x0000002610067220 */ /* 0x000fe20000400000 */
[----:B------:R-:W-:Y:S01]  /*11620*/  @!P3 FMUL R40, R40, 16777216 ;  /* 0x4b8000002828b820 */ /* 0x000fe20000400000 */
[----:B------:R5:W-:Y:S01]  /*11630*/  STL [R1+0xc4], R5 ;  /* 0x0000c40501007387 */ /* 0x000be20000100800 */
[----:B------:R-:W-:Y:S01]  /*11640*/  @!P3 FMUL R41, R41, 16777216 ;  /* 0x4b8000002929b820 */ /* 0x000fe20000400000 */
[----:B------:R-:W-:Y:S02]  /*11650*/  @!P3 FMUL R42, R42, 16777216 ;  /* 0x4b8000002a2ab820 */ /* 0x000fe40000400000 */
[----:B------:R0:W-:Y:S01]  /*11660*/  STL [R1+0xc0], R7 ;  /* 0x0000c00701007387 */ /* 0x0001e20000100800 */
[----:B-----5:R-:W-:-:S03]  /*11670*/  FMUL R5, R16, R39 ;  /* 0x0000002710057220 */ /* 0x020fc60000400000 */
[----:B------:R5:W-:Y:S01]  /*11680*/  STL [R1+0xbc], R6 ;  /* 0x0000bc0601007387 */ /* 0x000be20000100800 */
[----:B------:R-:W-:Y:S01]  /*11690*/  @!P3 FMUL R43, R43, 16777216 ;  /* 0x4b8000002b2bb820 */ /* 0x000fe20000400000 */
[----:B0-----:R-:W-:Y:S02]  /*116a0*/  FMUL R7, R16, R40 ;  /* 0x0000002810077220 */ /* 0x001fe40000400000 */
[----:B------:R0:W-:Y:S01]  /*116b0*/  STL [R1+0xb8], R5 ;  /* 0x0000b80501007387 */ /* 0x0001e20000100800 */
[----:B------:R-:W-:Y:S01]  /*116c0*/  @!P3 FMUL R44, R44, 16777216 ;  /* 0x4b8000002c2cb820 */ /* 0x000fe20000400000 */
[----:B------:R-:W-:Y:S01]  /*116d0*/  @!P3 FMUL R45, R45, 16777216 ;  /* 0x4b8000002d2db820 */ /* 0x000fe20000400000 */
[C---:B-----5:R-:W-:Y:S01]  /*116e0*/  FMUL R6, R16.reuse, R41 ;  /* 0x0000002910067220 */ /* 0x060fe20000400000 */
[----:B------:R5:W-:Y:S01]  /*116f0*/  STL [R1+0xac], R7 ;  /* 0x0000ac0701007387 */ /* 0x000be20000100800 */
[----:B0-----:R-:W-:-:S03]  /*11700*/  FMUL R5, R16, R42 ;  /* 0x0000002a10057220 */ /* 0x001fc60000400000 */
[----:B------:R0:W-:Y:S01]  /*11710*/  STL [R1+0xa8], R6 ;  /* 0x0000a80601007387 */ /* 0x0001e20000100800 */
[----:B------:R-:W-:Y:S01]  /*11720*/  @!P3 FMUL R46, R46, 16777216 ;  /* 0x4b8000002e2eb820 */ /* 0x000fe20000400000 */
[----:B------:R-:W-:Y:S02]  /*11730*/  @!P3 FMUL R47, R47, 16777216 ;  /* 0x4b8000002f2fb820 */ /* 0x000fe40000400000 */
[----:B------:R1:W-:Y:S01]  /*11740*/  STL [R1+0x9c], R5 ;  /* 0x00009c0501007387 */ /* 0x0003e20000100800 */
[----:B-----5:R-:W-:Y:S01]  /*11750*/  FMUL R7, R16, R43 ;  /* 0x0000002b10077220 */ /* 0x020fe20000400000 */
[----:B------:R-:W-:Y:S01]  /*11760*/  @!P3 FMUL R48, R48, 16777216 ;  /* 0x4b8000003030b820 */ /* 0x000fe20000400000 */
[----:B0-----:R-:W-:-:S03]  /*11770*/  FMUL R6, R16, R44 ;  /* 0x0000002c10067220 */ /* 0x001fc60000400000 */
[----:B------:R0:W-:Y:S01]  /*11780*/  STL [R1+0x98], R7 ;  /* 0x0000980701007387 */ /* 0x0001e20000100800 */
[----:B-1----:R-:W-:-:S03]  /*11790*/  FMUL R5, R16, R45 ;  /* 0x0000002d10057220 */ /* 0x002fc60000400000 */
[----:B------:R1:W-:Y:S01]  /*117a0*/  STL [R1+0x8c], R6 ;  /* 0x00008c0601007387 */ /* 0x0003e20000100800 */
[----:B------:R-:W-:Y:S01]  /*117b0*/  @!P3 FMUL R49, R49, 16777216 ;  /* 0x4b8000003131b820 */ /* 0x000fe20000400000 */
[----:B------:R-:W-:Y:S02]  /*117c0*/  @!P3 FMUL R50, R50, 16777216 ;  /* 0x4b8000003232b820 */ /* 0x000fe40000400000 */
[----:B------:R5:W-:Y:S01]  /*117d0*/  STL [R1+0x88], R5 ;  /* 0x0000880501007387 */ /* 0x000be20000100800 */
[C---:B0-----:R-:W-:Y:S01]  /*117e0*/  FMUL R7, R16.reuse, R46 ;  /* 0x0000002e10077220 */ /* 0x041fe20000400000 */
[----:B------:R-:W-:Y:S01]  /*117f0*/  @!P3 FMUL R51, R51, 16777216 ;  /* 0x4b8000003333b820 */ /* 0x000fe20000400000 */
[----:B-1----:R-:W-:-:S03]  /*11800*/  FMUL R6, R16, R47 ;  /* 0x0000002f10067220 */ /* 0x002fc60000400000 */
[----:B------:R0:W-:Y:S01]  /*11810*/  STL [R1+0x7c], R7 ;  /* 0x00007c0701007387 */ /* 0x0001e20000100800 */
[----:B-----5:R-:W-:-:S03]  /*11820*/  FMUL R5, R16, R48 ;  /* 0x0000003010057220 */ /* 0x020fc60000400000 */
[----:B------:R1:W-:Y:S01]  /*11830*/  STL [R1+0x78], R6 ;  /* 0x0000780601007387 */ /* 0x0003e20000100800 */
[----:B------:R-:W-:Y:S01]  /*11840*/  @!P3 FMUL R52, R52, 16777216 ;  /* 0x4b8000003434b820 */ /* 0x000fe20000400000 */
[----:B------:R-:W-:Y:S02]  /*11850*/  @!P3 FMUL R53, R53, 16777216 ;  /* 0x4b8000003535b820 */ /* 0x000fe40000400000 */
[----:B------:R5:W-:Y:S01]  /*11860*/  STL [R1+0x6c], R5 ;  /* 0x00006c0501007387 */ /* 0x000be20000100800 */
[----:B0-----:R-:W-:Y:S01]  /*11870*/  FMUL R7, R16, R49 ;  /* 0x0000003110077220 */ /* 0x001fe20000400000 */
        /* <DEDUP_REMOVED lines=13> */
[----:B------:R1:W-:Y:S04]  /*11950*/  STL [R1+0x4c], R6 ;  /* 0x00004c0601007387 */ /* 0x0003e80000100800 */
[----:B------:R5:W-:Y:S01]  /*11960*/  STL [R1+0x44], R5 ;  /* 0x0000440501007387 */ /* 0x000be20000100800 */
[C---:B0-----:R-:W-:Y:S01]  /*11970*/  FMUL R7, R16.reuse, R55 ;  /* 0x0000003710077220 */ /* 0x041fe20000400000 */
[----:B-1----:R-:W-:-:S04]  /*11980*/  FMUL R6, R16, R56 ;  /* 0x0000003810067220 */ /* 0x002fc80000400000 */
[----:B------:R-:W-:Y:S01]  /*11990*/  STL [R1+0x40], R7 ;  /* 0x0000400701007387 */ /* 0x000fe20000100800 */
[----:B-----5:R-:W-:-:S03]  /*119a0*/  FMUL R5, R16, R57 ;  /* 0x0000003910057220 */ /* 0x020fc60000400000 */
[----:B------:R-:W-:Y:S04]  /*119b0*/  STL [R1+0x1c], R6 ;  /* 0x00001c0601007387 */ /* 0x000fe80000100800 */
[----:B------:R0:W-:Y:S02]  /*119c0*/  STL [R1+0x18], R5 ;  /* 0x0000180501007387 */ /* 0x0001e40000100800 */
[----:B0-----:R-:W0:Y:S01]  /*119d0*/  S2R R5, SR_TID.X ;  /* 0x0000000000057919 */ /* 0x001e220000002100 */
[----:B------:R-:W-:Y:S01]  /*119e0*/  @!P3 FMUL R58, R58, 16777216 ;  /* 0x4b8000003a3ab820 */ /* 0x000fe20000400000 */
[----:B------:R-:W-:-:S03]  /*119f0*/  @!P3 FMUL R59, R59, 16777216 ;  /* 0x4b8000003b3bb820 */ /* 0x000fc60000400000 */
[C---:B------:R-:W-:Y:S01]  /*11a00*/  FMUL R7, R16.reuse, R58 ;  /* 0x0000003a10077220 */ /* 0x040fe20000400000 */
[----:B------:R-:W-:Y:S01]  /*11a10*/  FMUL R6, R16, R59 ;  /* 0x0000003b10067220 */ /* 0x000fe20000400000 */
[----:B------:R-:W-:-:S03]  /*11a20*/  @!P3 FMUL R60, R60, 16777216 ;  /* 0x4b8000003c3cb820 */ /* 0x000fc60000400000 */
[----:B------:R-:W-:Y:S04]  /*11a30*/  STL [R1+0x14], R7 ;  /* 0x0000140701007387 */ /* 0x000fe80000100800 */
[----:B------:R2:W-:Y:S01]  /*11a40*/  STL [R1+0x10], R6 ;  /* 0x0000100601007387 */ /* 0x0005e20000100800 */
[----:B------:R-:W-:-:S05]  /*11a50*/  FMUL R61, R16, R60 ;  /* 0x0000003c103d7220 */ /* 0x000fca0000400000 */
[----:B------:R-:W-:Y:S01]  /*11a60*/  STL [R1+0x750], R61 ;  /* 0x0007503d01007387 */ /* 0x000fe20000100800 */
[----:B0-----:R-:W-:Y:S01]  /*11a70*/  LOP3.LUT R5, R5, 0x8, RZ, 0xc0, !PT ;  /* 0x0000000805057812 */ /* 0x001fe200078ec0ff */
[----:B--2---:R-:W-:Y:S01]  /*11a80*/  FMUL R6, R16, R0 ;  /* 0x0000000010067220 */ /* 0x004fe20000400000 */
[----:B------:R-:W-:-:S04]  /*11a90*/  @P1 IMAD.MOV.U32 R0, RZ, RZ, 0x7f800000 ;  /* 0x7f800000ff001424 */ /* 0x000fc800078e00ff */
[----:B------:R-:W-:Y:S01]  /*11aa0*/  STL [R1+0x4], R6 ;  /* 0x0000040601007387 */ /* 0x000fe20000100800 */
[----:B---3--:R-:W-:-:S05]  /*11ab0*/  @P1 FFMA.FTZ R2, R3, R0, +INF ;  /* 0x7f80000003021423 */ /* 0x008fca0000010000 */
[----:B------:R4:W-:Y:S01]  /*11ac0*/  @P1 STL [R1+0x154], R2 ;  /* 0x0001540201001387 */ /* 0x0009e20000100800 */
[----:B------:R-:W-:Y:S01]  /*11ad0*/  BAR.SYNC.DEFER_BLOCKING 0x0 ;  /* 0x0000000000007b1d */ /* 0x000fe20000010000 */
[----:B----4-:R-:W-:-:S05]  /*11ae0*/  LEA.HI R2, R5, R4, RZ, 0x1f ;  /* 0x0000000405027211 */ /* 0x010fca00078ff8ff */
[----:B------:R-:W2:Y:S01]  /*11af0*/  LDL.LU R0, [R1+0x3b0] ;  /* 0x0003b00001007983 */ /* 0x000ea20000300800 */
[----:B------:R-:W-:-:S03]  /*11b00*/  FSETP.NEU.AND P1, PT, R3, RZ, PT ;  /* 0x000000ff0300720b */ /* 0x000fc60003f2d000 */
[----:B------:R0:W-:Y:S04]  /*11b10*/  STL [R1+0x164], R2 ;  /* 0x0001640201007387 */ /* 0x0001e80000100800 */
[----:B0-----:R-:W3:Y:S04]  /*11b20*/  LDL.LU R2, [R1+0x3b4] ;  /* 0x0003b40001027983 */ /* 0x001ee80000300800 */
[----:B------:R-:W4:Y:S04]  /*11b30*/  LDL.LU R3, [R1+0x3c0] ;  /* 0x0003c00001037983 */ /* 0x000f280000300800 */
[----:B------:R-:W5:Y:S04]  /*11b40*/  LDL.LU R4, [R1+0x3c4] ;  /* 0x0003c40001047983 */ /* 0x000f680000300800 */
        /* <DEDUP_REMOVED lines=56> */
[----:B------:R-:W5:Y:S01]  /*11ed0*/  LDL.LU R61, [R1] ;  /* 0x00000000013d7983 */ /* 0x000f620000300800 */
[----:B--2---:R-:W-:Y:S01]  /*11ee0*/  @P2 FMUL R39, R39, 0.25 ;  /* 0x3e80000027272820 */ /* 0x004fe20000400000 */
        /* <DEDUP_REMOVED lines=9> */
[----:B------:R-:W-:-:S04]  /*11f80*/  @P2 FMUL R56, R56, 0.25 ;  /* 0x3e80000038382820 */ /* 0x000fc80000400000 */
[----:B------:R-:W-:Y:S01]  /*11f90*/  @!P4 FMUL R56, R56, 16777216 ;  /* 0x4b8000003838c820 */ /* 0x000fe20000400000 */
[----:B------:R-:W-:Y:S01]  /*11fa0*/  @P2 FMUL R55, R55, 0.25 ;  /* 0x3e80000037372820 */ /* 0x000fe20000400000 */
[----:B------:R-:W-:Y:S01]  /*11fb0*/  @P2 FMUL R57, R57, 0.25 ;  /* 0x3e80000039392820 */ /* 0x000fe20000400000 */
[----:B------:R-:W-:Y:S02]  /*11fc0*/  @P2 FMUL R58, R58, 0.25 ;  /* 0x3e8000003a3a2820 */ /* 0x000fe40000400000 */
[----:B------:R-:W-:Y:S01]  /*11fd0*/  @!P4 FMUL R55, R55, 16777216 ;  /* 0x4b8000003737c820 */ /* 0x000fe20000400000 */
[----:B------:R-:W-:-:S05]  /*11fe0*/  FMUL R56, R61, R56 ;  /* 0x000000383d387220 */ /* 0x000fca0000400000 */
[----:B------:R0:W-:Y:S01]  /*11ff0*/  STL [R1+0xa4], R56 ;  /* 0x0000a43801007387 */ /* 0x0001e20000100800 */
[----:B------:R-:W-:Y:S01]  /*12000*/  @!P4 FMUL R58, R58, 16777216 ;  /* 0x4b8000003a3ac820 */ /* 0x000fe20000400000 */
[----:B------:R-:W-:Y:S01]  /*12010*/  @P2 FMUL R60, R60, 0.25 ;  /* 0x3e8000003c3c2820 */ /* 0x000fe20000400000 */
[----:B------:R-:W-:Y:S01]  /*12020*/  @!P4 FMUL R57, R57, 16777216 ;  /* 0x4b8000003939c820 */ /* 0x000fe20000400000 */
[----:B0-----:R-:W-:Y:S02]  /*12030*/  IMAD.MOV.U32 R56, RZ, RZ, R61 ;  /* 0x000000ffff387224 */ /* 0x001fe400078e003d */
[----:B------:R-:W-:Y:S01]  /*12040*/  @P2 FMUL R59, R59, 0.25 ;  /* 0x3e8000003b3b2820 */ /* 0x000fe20000400000 */
[----:B------:R-:W-:Y:S01]  /*12050*/  @P2 FMUL R54, R54, 0.25 ;  /* 0x3e80000036362820 */ /* 0x000fe20000400000 */
[----:B------:R-:W2:Y:S01]  /*12060*/  LDL.LU R61, [R1+0x750] ;  /* 0x00075000013d7983 */ /* 0x000ea20000300800 */
[C---:B------:R-:W-:Y:S01]  /*12070*/  FMUL R55, R56.reuse, R55 ;  /* 0x0000003738377220 */ /* 0x040fe20000400000 */
[----:B------:R-:W-:Y:S01]  /*12080*/  FMUL R58, R56, R58 ;  /* 0x0000003a383a7220 */ /* 0x000fe20000400000 */
[----:B------:R-:W-:Y:S01]  /*12090*/  @P2 FMUL R53, R53, 0.25 ;  /* 0x3e80000035352820 */ /* 0x000fe20000400000 */
[----:B------:R-:W-:Y:S01]  /*120a0*/  @P2 FMUL R52, R52, 0.25 ;  /* 0x3e80000034342820 */ /* 0x000fe20000400000 */
[----:B------:R-:W-:Y:S01]  /*120b0*/  @!P4 FMUL R60, R60, 16777216 ;  /* 0x4b8000003c3cc820 */ /* 0x000fe20000400000 */
[----:B------:R0:W-:Y:S01]  /*120c0*/  STL [R1+0xa0], R55 ;  /* 0x0000a03701007387 */ /* 0x0001e20000100800 */
[----:B------:R-:W-:Y:S01]  /*120d0*/  @P2 FMUL R51, R51, 0.25 ;  /* 0x3e80000033332820 */ /* 0x000fe20000400000 */
[----:B------:R-:W-:Y:S01]  /*120e0*/  @!P4 FMUL R59, R59, 16777216 ;  /* 0x4b8000003b3bc820 */ /* 0x000fe20000400000 */
[----:B------:R-:W-:Y:S01]  /*120f0*/  @P2 FMUL R50, R50, 0.25 ;  /* 0x3e80000032322820 */ /* 0x000fe20000400000 */
[----:B------:R-:W-:Y:S01]  /*12100*/  @!P4 FMUL R54, R54, 16777216 ;  /* 0x4b8000003636c820 */ /* 0x000fe20000400000 */
[----:B------:R-:W-:Y:S01]  /*12110*/  @!P4 FMUL R53, R53, 16777216 ;  /* 0x4b8000003535c820 */ /* 0x000fe20000400000 */
[----:B------:R1:W-:Y:S01]  /*12120*/  STL [R1+0x94], R58 ;  /* 0x0000943a01007387 */ /* 0x0003e20000100800 */
[----:B0-----:R-:W-:Y:S01]  /*12130*/  FMUL R55, R56, R57 ;  /* 0x0000003938377220 */ /* 0x001fe20000400000 */
[----:B------:R-:W-:Y:S01]  /*12140*/  @!P4 FMUL R52, R52, 16777216 ;  /* 0x4b8000003434c820 */ /* 0x000fe20000400000 */
[----:B------:R-:W-:Y:S01]  /*12150*/  @!P4 FMUL R51, R51, 16777216 ;  /* 0x4b8000003333c820 */ /* 0x000fe20000400000 */
[----:B------:R-:W-:Y:S01]  /*12160*/  FMUL R57, R56, R59 ;  /* 0x0000003b38397220 */ /* 0x000fe20000400000 */
[----:B------:R-:W-:Y:S01]  /*12170*/  @!P4 FMUL R50, R50, 16777216 ;  /* 0x4b8000003232c820 */ /* 0x000fe20000400000 */
[----:B------:R0:W-:Y:S01]  /*12180*/  STL [R1+0x90], R55 ;  /* 0x0000903701007387 */ /* 0x0001e20000100800 */
[----:B-1----:R-:W-:Y:S01]  /*12190*/  FMUL R58, R56, R60 ;  /* 0x0000003c383a7220 */ /* 0x002fe20000400000 */
[----:B------:R-:W-:Y:S01]  /*121a0*/  @!P4 FMUL R49, R49, 16777216 ;  /* 0x4b8000003131c820 */ /* 0x000fe20000400000 */
[----:B------:R-:W-:Y:S01]  /*121b0*/  @!P4 FMUL R48, R48, 16777216 ;  /* 0x4b8000003030c820 */ /* 0x000fe20000400000 */
[----:B------:R-:W-:Y:S01]  /*121c0*/  @!P4 FMUL R47, R47, 16777216 ;  /* 0x4b8000002f2fc820 */ /* 0x000fe20000400000 */
[----:B------:R-:W-:Y:S01]  /*121d0*/  @P2 FMUL R46, R46, 0.25 ;  /* 0x3e8000002e2e2820 */ /* 0x000fe20000400000 */
[----:B------:R-:W-:Y:S01]  /*121e0*/  STL [R1+0x84], R58 ;  /* 0x0000843a01007387 */ /* 0x000fe20000100800 */
[C---:B0-----:R-:W-:Y:S01]  /*121f0*/  FMUL R55, R56.reuse, R54 ;  /* 0x0000003638377220 */ /* 0x041fe20000400000 */
[C---:B------:R-:W-:Y:S01]  /*12200*/  FMUL R54, R56.reuse, R53 ;  /* 0x0000003538367220 */ /* 0x040fe20000400000 */
[C---:B------:R-:W-:Y:S01]  /*12210*/  FMUL R53, R56.reuse, R52 ;  /* 0x0000003438357220 */ /* 0x040fe20000400000 */
[C---:B------:R-:W-:Y:S01]  /*12220*/  FMUL R52, R56.reuse, R51 ;  /* 0x0000003338347220 */ /* 0x040fe20000400000 */
[----:B------:R-:W-:Y:S01]  /*12230*/  STL [R1+0x80], R57 ;  /* 0x0000803901007387 */ /* 0x000fe20000100800 */
[C---:B------:R-:W-:Y:S01]  /*12240*/  FMUL R51, R56.reuse, R50 ;  /* 0x0000003238337220 */ /* 0x040fe20000400000 */
[C---:B------:R-:W-:Y:S01]  /*12250*/  FMUL R50, R56.reuse, R49 ;  /* 0x0000003138327220 */ /* 0x040fe20000400000 */
[C---:B------:R-:W-:Y:S01]  /*12260*/  FMUL R48, R56.reuse, R48 ;  /* 0x0000003038307220 */ /* 0x040fe20000400000 */
[----:B------:R-:W-:Y:S01]  /*12270*/  STL [R1+0x74], R55 ;  /* 0x0000743701007387 */ /* 0x000fe20000100800 */
[----:B------:R-:W-:Y:S01]  /*12280*/  FMUL R49, R56, R47 ;  /* 0x0000002f38317220 */ /* 0x000fe20000400000 */
[----:B------:R-:W-:-:S02]  /*12290*/  MOV R47, R56 ;  /* 0x00000038002f7202 */ /* 0x000fc40000000f00 */
[----:B------:R-:W-:Y:S01]  /*122a0*/  STL [R1+0x70], R54 ;  /* 0x0000703601007387 */ /* 0x000fe20000100800 */
[----:B------:R-:W-:Y:S01]  /*122b0*/  @!P4 FMUL R46, R46, 16777216 ;  /* 0x4b8000002e2ec820 */ /* 0x000fe20000400000 */
[----:B------:R-:W-:Y:S02]  /*122c0*/  @!P4 FMUL R45, R45, 16777216 ;  /* 0x4b8000002d2dc820 */ /* 0x000fe40000400000 */
[----:B------:R-:W-:Y:S01]  /*122d0*/  STL [R1+0x60], R53 ;  /* 0x0000603501007387 */ /* 0x000fe20000100800 */
[----:B------:R-:W-:-:S03]  /*122e0*/  @!P4 FMUL R44, R44, 16777216 ;  /* 0x4b8000002c2cc820 */ /* 0x000fc60000400000 */
[----:B------:R-:W-:Y:S01]  /*122f0*/  STL [R1+0x54], R52 ;  /* 0x0000543401007387 */ /* 0x000fe20000100800 */
[----:B------:R-:W-:-:S03]  /*12300*/  @!P4 FMUL R43, R43, 16777216 ;  /* 0x4b8000002b2bc820 */ /* 0x000fc60000400000 */
[----:B------:R-:W-:Y:S01]  /*12310*/  STL [R1+0x50], R51 ;  /* 0x0000503301007387 */ /* 0x000fe20000100800 */
[----:B------:R-:W-:-:S03]  /*12320*/  @!P4 FMUL R42, R42, 16777216 ;  /* 0x4b8000002a2ac820 */ /* 0x000fc60000400000 */
[----:B------:R-:W-:Y:S04]  /*12330*/  STL [R1+0x48], R50 ;  /* 0x0000483201007387 */ /* 0x000fe80000100800 */
[----:B------:R0:W-:Y:S01]  /*12340*/  STL [R1+0x3c], R48 ;  /* 0x00003c3001007387 */ /* 0x0001e20000100800 */
[----:B------:R-:W-:Y:S01]  /*12350*/  @!P4 FMUL R41, R41, 16777216 ;  /* 0x4b8000002929c820 */ /* 0x000fe20000400000 */
[C---:B------:R-:W-:Y:S02]  /*12360*/  FMUL R42, R47.reuse, R42 ;  /* 0x0000002a2f2a7220 */ /* 0x040fe40000400000 */
[----:B------:R-:W-:Y:S01]  /*12370*/  STL [R1+0x38], R49 ;  /* 0x0000383101007387 */ /* 0x000fe20000100800 */
[C---:B0-----:R-:W-:Y:S01]  /*12380*/  FMUL R48, R47.reuse, R46 ;  /* 0x0000002e2f307220 */ /* 0x041fe20000400000 */
[C---:B------:R-:W-:Y:S01]  /*12390*/  FMUL R46, R47.reuse, R45 ;  /* 0x0000002d2f2e7220 */ /* 0x040fe20000400000 */
[C---:B------:R-:W-:Y:S01]  /*123a0*/  FMUL R45, R47.reuse, R44 ;  /* 0x0000002c2f2d7220 */ /* 0x040fe20000400000 */
[----:B------:R-:W-:-:S02]  /*123b0*/  FMUL R44, R47, R43 ;  /* 0x0000002b2f2c7220 */ /* 0x000fc40000400000 */
[----:B------:R-:W-:Y:S01]  /*123c0*/  STL [R1+0x34], R48 ;  /* 0x0000343001007387 */ /* 0x000fe20000100800 */
[----:B------:R-:W-:Y:S01]  /*123d0*/  @!P4 FMUL R40, R40, 16777216 ;  /* 0x4b8000002828c820 */ /* 0x000fe20000400000 */
[----:B------:R-:W-:Y:S02]  /*123e0*/  FMUL R43, R47, R41 ;  /* 0x000000292f2b7220 */ /* 0x000fe40000400000 */
[----:B------:R-:W-:Y:S01]  /*123f0*/  STL [R1+0x30], R46 ;  /* 0x0000302e01007387 */ /* 0x000fe20000100800 */
[----:B------:R-:W-:-:S03]  /*12400*/  @!P4 FMUL R39, R39, 16777216 ;  /* 0x4b8000002727c820 */ /* 0x000fc60000400000 */
[----:B------:R-:W-:Y:S04]  /*12410*/  STL [R1+0x2c], R45 ;  /* 0x00002c2d01007387 */ /* 0x000fe80000100800 */
[----:B------:R-:W-:Y:S01]  /*12420*/  STL [R1+0x28], R44 ;  /* 0x0000282c01007387 */ /* 0x000fe20000100800 */
[----:B------:R-:W-:-:S03]  /*12430*/  FMUL R60, R47, R40 ;  /* 0x000000282f3c7220 */ /* 0x000fc60000400000 */
[----:B------:R-:W3:Y:S01]  /*12440*/  LDL.LU R41, [R1+0x64] ;  /* 0x0000640001297983 */ /* 0x000ee20000300800 */
[----:B------:R-:W-:-:S03]  /*12450*/  FMUL R59, R47, R39 ;  /* 0x000000272f3b7220 */ /* 0x000fc60000400000 */
[----:B------:R0:W-:Y:S04]  /*12460*/  STL [R1+0x24], R42 ;  /* 0x0000242a01007387 */ /* 0x0001e80000100800 */
[----:B0-----:R-:W3:Y:S04]  /*12470*/  LDL.LU R42, [R1+0x58] ;  /* 0x00005800012a7983 */ /* 0x001ee80000300800 */
[----:B------:R-:W-:Y:S04]  /*12480*/  STL [R1+0x20], R43 ;  /* 0x0000202b01007387 */ /* 0x000fe80000100800 */
[----:B------:R-:W4:Y:S04]  /*12490*/  LDL.LU R40, [R1+0x4c] ;  /* 0x00004c0001287983 */ /* 0x000f280000300800 */
[----:B------:R-:W5:Y:S01]  /*124a0*/  LDL.LU R39, [R1+0x5c] ;  /* 0x00005c0001277983 */ /* 0x000f620000300800 */
[----:B------:R-:W-:Y:S01]  /*124b0*/  @P2 FMUL R38, R38, 0.25 ;  /* 0x3e80000026262820 */ /* 0x000fe20000400000 */
[----:B------:R-:W-:Y:S01]  /*124c0*/  @P2 FMUL R37, R37, 0.25 ;  /* 0x3e80000025252820 */ /* 0x000fe20000400000 */
[----:B------:R-:W-:Y:S01]  /*124d0*/  @P2 FMUL R36, R36, 0.25 ;  /* 0x3e80000024242820 */ /* 0x000fe20000400000 */
[----:B------:R-:W-:Y:S01]  /*124e0*/  @P2 FMUL R35, R35, 0.25 ;  /* 0x3e80000023232820 */ /* 0x000fe20000400000 */
[----:B------:R-:W-:Y:S01]  /*124f0*/  @!P4 FMUL R38, R38, 16777216 ;  /* 0x4b8000002626c820 */ /* 0x000fe20000400000 */
[----:B------:R-:W-:Y:S01]  /*12500*/  @!P4 FMUL R37, R37, 16777216 ;  /* 0x4b8000002525c820 */ /* 0x000fe20000400000 */
[----:B------:R-:W-:Y:S01]  /*12510*/  @P2 FMUL R31, R31, 0.25 ;  /* 0x3e8000001f1f2820 */ /* 0x000fe20000400000 */
[----:B------:R-:W-:Y:S01]  /*12520*/  @!P4 FMUL R36, R36, 16777216 ;  /* 0x4b8000002424c820 */ /* 0x000fe20000400000 */
[----:B------:R-:W-:Y:S01]  /*12530*/  @P2 FMUL R30, R30, 0.25 ;  /* 0x3e8000001e1e2820 */ /* 0x000fe20000400000 */
[----:B------:R-:W-:Y:S01]  /*12540*/  @!P4 FMUL R35, R35, 16777216 ;  /* 0x4b8000002323c820 */ /* 0x000fe20000400000 */
[----:B------:R-:W-:Y:S01]  /*12550*/  FMUL R58, R47, R38 ;  /* 0x000000262f3a7220 */ /* 0x000fe20000400000 */
[----:B------:R-:W-:Y:S01]  /*12560*/  @!P4 FMUL R31, R31, 16777216 ;  /* 0x4b8000001f1fc820 */ /* 0x000fe20000400000 */
[----:B------:R-:W2:Y:S01]  /*12570*/  LDL.LU R38, [R1+0x1c] ;  /* 0x00001c0001267983 */ /* 0x000ea20000300800 */
[C---:B------:R-:W-:Y:S01]  /*12580*/  FMUL R57, R47.reuse, R37 ;  /* 0x000000252f397220 */ /* 0x040fe20000400000 */
[----:B------:R-:W-:Y:S01]  /*12590*/  @!P4 FMUL R30, R30, 16777216 ;  /* 0x4b8000001e1ec820 */ /* 0x000fe20000400000 */
[C---:B------:R-:W-:Y:S01]  /*125a0*/  FMUL R56, R47.reuse, R36 ;  /* 0x000000242f387220 */ /* 0x040fe20000400000 */
[----:B------:R-:W2:Y:S01]  /*125b0*/  LDL.LU R37, [R1+0x44] ;  /* 0x0000440001257983 */ /* 0x000ea20000300800 */
[----:B------:R-:W-:-:S03]  /*125c0*/  FMUL R55, R47, R35 ;  /* 0x000000232f377220 */ /* 0x000fc60000400000 */
[----:B------:R-:W2:Y:S01]  /*125d0*/  LDL.LU R36, [R1+0x18] ;  /* 0x0000180001247983 */ /* 0x000ea20000300800 */
[C---:B------:R-:W-:Y:S01]  /*125e0*/  FMUL R51, R47.reuse, R31 ;  /* 0x0000001f2f337220 */ /* 0x040fe20000400000 */
[----:B------:R-:W-:Y:S02]  /*125f0*/  FMUL R50, R47, R30 ;  /* 0x0000001e2f327220 */ /* 0x000fe40000400000 */
[----:B-----5:R0:W-:Y:S04]  /*12600*/  STL [R1+0x748], R39 ;  /* 0x0007482701007387 */ /* 0x0201e80000100800 */
[----:B0-----:R-:W5:Y:S04]  /*12610*/  LDL.LU R39, [R1+0x40] ;  /* 0x0000400001277983 */ /* 0x001f680000300800 */
[----:B------:R-:W3:Y:S04]  /*12620*/  LDL.LU R35, [R1+0x14] ;  /* 0x0000140001237983 */ /* 0x000ee80000300800 */
[----:B------:R-:W3:Y:S04]  /*12630*/  LDL.LU R31, [R1+0x4] ;  /* 0x00000400011f7983 */ /* 0x000ee80000300800 */
[----:B------:R-:W3:Y:S01]  /*12640*/  LDL.LU R30, [R1+0x10] ;  /* 0x00001000011e7983 */ /* 0x000ee20000300800 */
        /* <DEDUP_REMOVED lines=32> */
[----:B------:R-:W0:Y:S01]  /*12850*/  S2R R43, SR_TID.X ;  /* 0x00000000002b7919 */ /* 0x000e220000002100 */
        /* <DEDUP_REMOVED lines=32> */
[C---:B------:R-:W-:Y:S01]  /*12a60*/  FMUL R54, R47.reuse, R34 ;  /* 0x000000222f367220 */ /* 0x040fe20000400000 */
[C---:B------:R-:W-:Y:S01]  /*12a70*/  FMUL R49, R47.reuse, R29 ;  /* 0x0000001d2f317220 */ /* 0x040fe20000400000 */
[C---:B------:R-:W-:Y:S01]  /*12a80*/  FMUL R34, R47.reuse, R13 ;  /* 0x0000000d2f227220 */ /* 0x040fe20000400000 */
[----:B------:R-:W4:Y:S01]  /*12a90*/  LDL.LU R44, [R1+0x78] ;  /* 0x00007800012c7983 */ /* 0x000f220000300800 */
[C---:B------:R-:W-:Y:S01]  /*12aa0*/  FMUL R53, R47.reuse, R33 ;  /* 0x000000212f357220 */ /* 0x040fe20000400000 */
[C---:B------:R-:W-:Y:S01]  /*12ab0*/  FMUL R52, R47.reuse, R32 ;  /* 0x000000202f347220 */ /* 0x040fe20000400000 */
        /* <DEDUP_REMOVED lines=27> */
[----:B------:R-:W-:Y:S01]  /*12c70*/  FMUL R5, R47, R5 ;  /* 0x000000052f057220 */ /* 0x000fe20000400000 */
[----:B------:R-:W4:Y:S04]  /*12c80*/  LDL.LU R46, [R1+0x7c] ;  /* 0x00007c00012e7983 */ /* 0x000f280000300800 */
[----:B------:R-:W4:Y:S01]  /*12c90*/  LDL.LU R47, [R1+0x6c] ;  /* 0x00006c00012f7983 */ /* 0x000f220000300800 */
[----:B------:R-:W-:-:S02]  /*12ca0*/  F2FP.BF16.F32.PACK_AB R28, R28, R0 ;  /* 0x000000001c1c723e */ /* 0x000fc400000010ff */
[----:B0-----:R-:W-:Y:S02]  /*12cb0*/  LOP3.LUT R0, R43, 0x1ff, RZ, 0xc0, !PT ;  /* 0x000001ff2b007812 */ /* 0x001fe400078ec0ff */
[----:B------:R-:W-:Y:S02]  /*12cc0*/  F2FP.BF16.F32.PACK_AB R4, R4, R5 ;  /* 0x000000050404723e */ /* 0x000fe400000010ff */
[----:B------:R-:W-:Y:S02]  /*12cd0*/  LEA R0, R0, UR6, 0x4 ;  /* 0x0000000600007c11 */ /* 0x000fe4000f8e20ff */
[----:B------:R-:W-:Y:S02]  /*12ce0*/  F2FP.BF16.F32.PACK_AB R5, R8, R6 ;  /* 0x000000060805723e */ /* 0x000fe400000010ff */
[----:B--2---:R-:W-:Y:S02]  /*12cf0*/  F2FP.BF16.F32.PACK_AB R7, R37, R38 ;  /* 0x000000262507723e */ /* 0x004fe400000010ff */
[----:B---3--:R-:W-:-:S02]  /*12d00*/  F2FP.BF16.F32.PACK_AB R30, R30, R31 ;  /* 0x0000001f1e1e723e */ /* 0x008fc400000010ff */
[----:B------:R-:W-:Y:S02]  /*12d10*/  F2FP.BF16.F32.PACK_AB R31, R35, R61 ;  /* 0x0000003d231f723e */ /* 0x000fe400000010ff */
[----:B------:R-:W2:Y:S01]  /*12d20*/  LDL.LU R61, [R1+0x74c] ;  /* 0x00074c00013d7983 */ /* 0x000ea20000300800 */
[----:B-----5:R-:W-:-:S03]  /*12d30*/  F2FP.BF16.F32.PACK_AB R6, R39, R36 ;  /* 0x000000242706723e */ /* 0x020fc600000010ff */
[----:B------:R-:W0:Y:S04]  /*12d40*/  LDS.128 R36, [R0] ;  /* 0x0000000000247984 */ /* 0x000e280000000c00 */
[----:B0-----:R-:W-:Y:S04]  /*12d50*/  STL.64 [R1+0x10], R36 ;  /* 0x0000102401007387 */ /* 0x001fe80000100a00 */
[----:B------:R0:W-:Y:S04]  /*12d60*/  STL.64 [R1+0x18], R38 ;  /* 0x0000182601007387 */ /* 0x0001e80000100a00 */
[----:B0-----:R-:W3:Y:S01]  /*12d70*/  LDL.LU R39, [R1+0x748] ;  /* 0x0007480001277983 */ /* 0x001ee20000300800 */
[----:B------:R-:W-:Y:S01]  /*12d80*/  F2FP.BF16.F32.PACK_AB R29, R29, R2 ;  /* 0x000000021d1d723e */ /* 0x000fe200000010ff */
[----:B------:R-:W-:Y:S01]  /*12d90*/  BAR.SYNC.DEFER_BLOCKING 0x0 ;  /* 0x0000000000007b1d */ /* 0x000fe20000010000 */
[----:B------:R-:W-:-:S02]  /*12da0*/  F2FP.BF16.F32.PACK_AB R13, R13, R10 ;  /* 0x0000000a0d0d723e */ /* 0x000fc400000010ff */
[----:B----4-:R-:W-:Y:S02]  /*12db0*/  F2FP.BF16.F32.PACK_AB R10, R44, R45 ;  /* 0x0000002d2c0a723e */ /* 0x010fe400000010ff */
[----:B------:R-:W-:Y:S01]  /*12dc0*/  F2FP.BF16.F32.PACK_AB R11, R46, R47 ;  /* 0x0000002f2e0b723e */ /* 0x000fe200000010ff */
[----:B--2---:R-:W-:Y:S02]  /*12dd0*/  STSM.16.M88.4 [R61], R28 ;  /* 0x0000001c3d007844 */ /* 0x004fe40000000200 */
[----:B------:R-:W-:Y:S06]  /*12de0*/  BAR.SYNC.DEFER_BLOCKING 0x0 ;  /* 0x0000000000007b1d */ /* 0x000fec0000010000 */
[----:B------:R-:W0:Y:S02]  /*12df0*/  LDS.128 R28, [R0] ;  /* 0x00000000001c7984 */ /* 0x000e240000000c00 */
[----:B------:R-:W-:Y:S06]  /*12e00*/  BAR.SYNC.DEFER_BLOCKING 0x0 ;  /* 0x0000000000007b1d */ /* 0x000fec0000010000 */
[----:B------:R1:W-:Y:S01]  /*12e10*/  STSM.16.M88.4 [R61], R4 ;  /* 0x000000043d007844 */ /* 0x0003e20000000200 */
[----:B---3--:R-:W-:Y:S01]  /*12e20*/  F2FP.BF16.F32.PACK_AB R14, R39, R40 ;  /* 0x00000028270e723e */ /* 0x008fe200000010ff */
[----:B------:R-:W-:Y:S06]  /*12e30*/  BAR.SYNC.DEFER_BLOCKING 0x0 ;  /* 0x0000000000007b1d */ /* 0x000fec0000010000 */
[----:B0-----:R-:W-:Y:S04]  /*12e40*/  STL.64 [R1], R28 ;  /* 0x0000001c01007387 */ /* 0x001fe80000100a00 */
[----:B------:R-:W-:Y:S04]  /*12e50*/  STL.64 [R1+0x8], R30 ;  /* 0x0000081e01007387 */ /* 0x000fe80000100a00 */
[----:B-1----:R-:W2:Y:S04]  /*12e60*/  LDL.LU R7, [R1+0x98] ;  /* 0x0000980001077983 */ /* 0x002ea80000300800 */
[----:B------:R-:W2:Y:S04]  /*12e70*/  LDL.LU R2, [R1+0x88] ;  /* 0x0000880001027983 */ /* 0x000ea80000300800 */
[----:B------:R-:W3:Y:S04]  /*12e80*/  LDL.LU R3, [R1+0x9c] ;  /* 0x00009c0001037983 */ /* 0x000ee80000300800 */
[----:B------:R-:W3:Y:S04]  /*12e90*/  LDL.LU R35, [R1+0x8c] ;  /* 0x00008c0001237983 */ /* 0x000ee80000300800 */
[----:B------:R-:W4:Y:S04]  /*12ea0*/  LDL.LU R36, [R1+0xb8] ;  /* 0x0000b80001247983 */ /* 0x000f280000300800 */
[----:B------:R-:W4:Y:S04]  /*12eb0*/  LDL.LU R37, [R1+0xa8] ;  /* 0x0000a80001257983 */ /* 0x000f280000300800 */
[----:B------:R-:W5:Y:S04]  /*12ec0*/  LDL.LU R38, [R1+0xbc] ;  /* 0x0000bc0001267983 */ /* 0x000f680000300800 */
[----:B------:R-:W5:Y:S04]  /*12ed0*/  LDL.LU R39, [R1+0xac] ;  /* 0x0000ac0001277983 */ /* 0x000f680000300800 */
[----:B------:R-:W0:Y:S04]  /*12ee0*/  LDS.128 R44, [R0] ;  /* 0x00000000002c7984 */ /* 0x000e280000000c00 */
[----:B0-----:R0:W-:Y:S04]  /*12ef0*/  STL.64 [R1+0x740], R46 ;  /* 0x0007402e01007387 */ /* 0x0011e80000100a00 */
[----:B0-----:R-:W3:Y:S04]  /*12f00*/  LDL.LU R46, [R1+0xcc] ;  /* 0x0000cc00012e7983 */ /* 0x001ee80000300800 */
[----:B------:R-:W3:Y:S04]  /*12f10*/  LDL.LU R28, [R1+0xc4] ;  /* 0x0000c400011c7983 */ /* 0x000ee80000300800 */
[----:B------:R-:W3:Y:S04]  /*12f20*/  LDL.LU R29, [R1+0xd8] ;  /* 0x0000d800011d7983 */ /* 0x000ee80000300800 */
[----:B------:R-:W3:Y:S04]  /*12f30*/  LDL.LU R30, [R1+0xd0] ;  /* 0x0000d000011e7983 */ /* 0x000ee80000300800 */
[----:B------:R-:W3:Y:S04]  /*12f40*/  LDL.LU R31, [R1+0xdc] ;  /* 0x0000dc00011f7983 */ /* 0x000ee80000300800 */
[----:B------:R-:W3:Y:S01]  /*12f50*/  LDL.LU R0, [R1+0xd4] ;  /* 0x0000d40001007983 */ /* 0x000ee20000300800 */
[----:B------:R-:W-:-:S02]  /*12f60*/  F2FP.BF16.F32.PACK_AB R12, R12, R9 ;  /* 0x000000090c0c723e */ /* 0x000fc400000010ff */
[----:B------:R-:W-:Y:S01]  /*12f70*/  F2FP.BF16.F32.PACK_AB R15, R41, R42 ;  /* 0x0000002a290f723e */ /* 0x000fe200000010ff */
[----:B------:R-:W-:Y:S01]  /*12f80*/  BAR.SYNC.DEFER_BLOCKING 0x0 ;  /* 0x0000000000007b1d */ /* 0x000fe20000010000 */
[----:B------:R-:W-:-:S05]  /*12f90*/  LOP3.LUT R47, R43, 0x1ff, RZ, 0xc0, !PT ;  /* 0x000001ff2b2f7812 */ /* 0x000fca00078ec0ff */
[----:B------:R0:W-:Y:S01]  /*12fa0*/  STSM.16.M88.4 [R61], R12 ;  /* 0x0000000c3d007844 */ /* 0x0001e20000000200 */
[----:B------:R-:W-:Y:S01]  /*12fb0*/  LEA R47, R47, UR6, 0x4 ;  /* 0x000000062f2f7c11 */ /* 0x000fe2000f8e20ff */
[----:B------:R-:W-:Y:S01]  /*12fc0*/  BAR.SYNC.DEFER_BLOCKING 0x0 ;  /* 0x0000000000007b1d */ /* 0x000fe20000010000 */
[----:B------:R-:W-:Y:S02]  /*12fd0*/  F2FP.BF16.F32.PACK_AB R8, R32, R34 ;  /* 0x000000222008723e */ /* 0x000fe400000010ff */
[----:B------:R-:W-:-:S03]  /*12fe0*/  F2FP.BF16.F32.PACK_AB R9, R16, R33 ;  /* 0x000000211009723e */ /* 0x000fc600000010ff */
[----:B0-----:R-:W3:Y:S04]  /*12ff0*/  LDL.LU R14, [R1+0xc8] ;  /* 0x0000c800010e7983 */ /* 0x001ee80000300800 */
[----:B------:R-:W3:Y:S04]  /*13000*/  LDL.LU R15, [R1+0xc0] ;  /* 0x0000c000010f7983 */ /* 0x000ee80000300800 */
[----:B------:R-:W-:Y:S01]  /*13010*/  LDS.128 R40, [R47] ;  /* 0x000000002f287984 */ /* 0x000fe20000000c00 */
[----:B------:R-:W-:Y:S01]  /*13020*/  BAR.SYNC.DEFER_BLOCKING 0x0 ;  /* 0x0000000000007b1d */ /* 0x000fe20000010000 */
[----:B------:R-:W-:-:S05]  /*13030*/  F2FP.BF16.F32.PACK_AB R4, R19, R17 ;  /* 0x000000111304723e */ /* 0x000fca00000010ff */
[----:B------:R-:W-:Y:S01]  /*13040*/  STSM.16.M88.4 [R61], R8 ;  /* 0x000000083d007844 */ /* 0x000fe20000000200 */
[----:B------:R-:W-:Y:S02]  /*13050*/  F2FP.BF16.F32.PACK_AB R5, R20, R18 ;  /* 0x000000121405723e */ /* 0x000fe400000010ff */
[----:B------:R-:W-:Y:S02]  /*13060*/  F2FP.BF16.F32.PACK_AB R16, R23, R21 ;  /* 0x000000151710723e */ /* 0x000fe400000010ff */
[----:B------:R-:W-:Y:S02]  /*13070*/  F2FP.BF16.F32.PACK_AB R17, R24, R22 ;  /* 0x000000161811723e */ /* 0x000fe400000010ff */
[----:B----4-:R-:W-:Y:S02]  /*13080*/  F2FP.BF16.F32.PACK_AB R18, R36, R37 ;  /* 0x000000252412723e */ /* 0x010fe400000010ff */
[----:B-----5:R-:W-:Y:S01]  /*13090*/  F2FP.BF16.F32.PACK_AB R19, R38, R39 ;  /* 0x000000272613723e */ /* 0x020fe200000010ff */
[----:B------:R-:W-:Y:S01]  /*130a0*/  BAR.SYNC.DEFER_BLOCKING 0x0 ;  /* 0x0000000000007b1d */ /* 0x000fe20000010000 */
[----:B--2---:R-:W-:-:S02]  /*130b0*/  F2FP.BF16.F32.PACK_AB R6, R7, R2 ;  /* 0x000000020706723e */ /* 0x004fc400000010ff */
[----:B---3--:R-:W-:-:S03]  /*130c0*/  F2FP.BF16.F32.PACK_AB R7, R3, R35 ;  /* 0x000000230307723e */ /* 0x008fc600000010ff */
[----:B------:R-:W2:Y:S04]  /*130d0*/  LDL.LU R2, [R1+0xe8] ;  /* 0x0000e80001027983 */ /* 0x000ea80000300800 */
[----:B------:R-:W2:Y:S04]  /*130e0*/  LDL.LU R3, [R1+0xe0] ;  /* 0x0000e00001037983 */ /* 0x000ea80000300800 */
[----:B------:R-:W-:Y:S01]  /*130f0*/  LDS.128 R36, [R47] ;  /* 0x000000002f247984 */ /* 0x000fe20000000c00 */
[----:B------:R-:W-:Y:S06]  /*13100*/  BAR.SYNC.DEFER_BLOCKING 0x0 ;  /* 0x0000000000007b1d */ /* 0x000fec0000010000 */
[----:B------:R-:W-:Y:S02]  /*13110*/  STSM.16.M88.4 [R61], R4 ;  /* 0x000000043d007844 */ /* 0x000fe40000000200 */
[----:B------:R-:W-:Y:S06]  /*13120*/  BAR.SYNC.DEFER_BLOCKING 0x0 ;  /* 0x0000000000007b1d */ /* 0x000fec0000010000 */
[----:B------:R-:W-:Y:S02]  /*13130*/  LDS.128 R32, [R47] ;  /* 0x000000002f207984 */ /* 0x000fe40000000c00 */
[----:B------:R-:W-:Y:S06]  /*13140*/  BAR.SYNC.DEFER_BLOCKING 0x0 ;  /* 0x0000000000007b1d */ /* 0x000fec0000010000 */
[----:B------:R0:W-:Y:S04]  /*13150*/  STSM.16.M88.4 [R61], R16 ;  /* 0x000000103d007844 */ /* 0x0001e80000000200 */
[----:B0-----:R-:W3:Y:S04]  /*13160*/  LDL.LU R16, [R1+0xec] ;  /* 0x0000ec0001107983 */ /* 0x001ee80000300800 */
[----:B------:R-:W3:Y:S04]  /*13170*/  LDL.LU R7, [R1+0xe4] ;  /* 0x0000e40001077983 */ /* 0x000ee80000300800 */
[----:B------:R-:W4:Y:S04]  /*13180*/  LDL.LU R22, [R1+0xf8] ;  /* 0x0000f80001167983 */ /* 0x000f280000300800 */
[----:B------:R-:W4:Y:S04]  /*13190*/  LDL.LU R21, [R1+0xf0] ;  /* 0x0000f00001157983 */ /* 0x000f280000300800 */
[----:B------:R-:W5:Y:S04]  /*131a0*/  LDL.LU R23, [R1+0xfc] ;  /* 0x0000fc0001177983 */ /* 0x000f680000300800 */
[----:B------:R-:W5:Y:S01]  /*131b0*/  LDL.LU R20, [R1+0xf4] ;  /* 0x0000f40001147983 */ /* 0x000f620000300800 */
[----:B------:R-:W-:-:S02]  /*131c0*/  F2FP.BF16.F32.PACK_AB R8, R27, R25 ;  /* 0x000000191b08723e */ /* 0x000fc400000010ff */
[----:B------:R-:W-:Y:S02]  /*131d0*/  F2FP.BF16.F32.PACK_AB R11, R46, R28 ;  /* 0x0000001c2e0b723e */ /* 0x000fe400000010ff */
[----:B------:R-:W-:Y:S01]  /*131e0*/  F2FP.BF16.F32.PACK_AB R27, R31, R0 ;  /* 0x000000001f1b723e */ /* 0x000fe200000010ff */
[----:B------:R-:W3:Y:S04]  /*131f0*/  LDL.LU R46, [R1+0x28] ;  /* 0x00002800012e7983 */ /* 0x000ee80000300800 */
[----:B------:R-:W3:Y:S01]  /*13200*/  LDL.LU R0, [R1+0x20] ;  /* 0x0000200001007983 */ /* 0x000ee20000300800 */
[----:B------:R-:W-:Y:S02]  /*13210*/  F2FP.BF16.F32.PACK_AB R9, R48, R26 ;  /* 0x0000001a3009723e */ /* 0x000fe400000010ff */
[----:B------:R-:W-:Y:S01]  /*13220*/  F2FP.BF16.F32.PACK_AB R26, R29, R30 ;  /* 0x0000001e1d1a723e */ /* 0x000fe200000010ff */
[----:B------:R-:W-:Y:S01]  /*13230*/  BAR.SYNC.DEFER_BLOCKING 0x0 ;  /* 0x0000000000007b1d */ /* 0x000fe20000010000 */
[----:B------:R-:W-:-:S02]  /*13240*/  F2FP.BF16.F32.PACK_AB R10, R14, R15 ;  /* 0x0000000f0e0a723e */ /* 0x000fc400000010ff */
[----:B------:R-:W-:Y:S02]  /*13250*/  F2FP.BF16.F32.PACK_AB R24, R51, R49 ;  /* 0x000000313318723e */ /* 0x000fe400000010ff */
[----:B------:R-:W-:Y:S01]  /*13260*/  F2FP.BF16.F32.PACK_AB R25, R52, R50 ;  /* 0x000000323419723e */ /* 0x000fe200000010ff */
[----:B------:R-:W3:Y:S04]  /*13270*/  LDL.LU R17, [R1+0x24] ;  /* 0x0000240001117983 */ /* 0x000ee80000300800 */
[----:B------:R-:W3:Y:S04]  /*13280*/  LDL.LU R18, [R1+0x100] ;  /* 0x0001000001127983 */ /* 0x000ee80000300800 */
[----:B------:R-:W3:Y:S04]  /*13290*/  LDL.LU R19, [R1+0x104] ;  /* 0x0001040001137983 */ /* 0x000ee80000300800 */
[----:B------:R-:W-:Y:S01]  /*132a0*/  LDS.128 R28, [R47] ;  /* 0x000000002f1c7984 */ /* 0x000fe20000000c00 */
[----:B------:R-:W-:Y:S06]  /*132b0*/  BAR.SYNC.DEFER_BLOCKING 0x0 ;  /* 0x0000000000007b1d */ /* 0x000fec0000010000 */
[----:B------:R-:W-:Y:S02]  /*132c0*/  STSM.16.M88.4 [R61], R8 ;  /* 0x000000083d007844 */ /* 0x000fe40000000200 */
[----:B------:R-:W-:Y:S06]  /*132d0*/  BAR.SYNC.DEFER_BLOCKING 0x0 ;  /* 0x0000000000007b1d */ /* 0x000fec0000010000 */
[----:B------:R-:W-:Y:S02]  /*132e0*/  LDS.128 R12, [R47] ;  /* 0x000000002f0c7984 */ /* 0x000fe40000000c00 */
[----:B------:R-:W-:Y:S01]  /*132f0*/  BAR.SYNC.DEFER_BLOCKING 0x0 ;  /* 0x0000000000007b1d */ /* 0x000fe20000010000 */
[----:B------:R-:W-:-:S02]  /*13300*/  F2FP.BF16.F32.PACK_AB R5, R56, R54 ;  /* 0x000000363805723e */ /* 0x000fc400000010ff */
[----:B------:R-:W-:Y:S02]  /*13310*/  F2FP.BF16.F32.PACK_AB R48, R59, R57 ;  /* 0x000000393b30723e */ /* 0x000fe400000010ff */
[----:B------:R-:W-:Y:S01]  /*13320*/  F2FP.BF16.F32.PACK_AB R49, R60, R58 ;  /* 0x0000003a3c31723e */ /* 0x000fe200000010ff */
[----:B------:R0:W-:Y:S04]  /*13330*/  STSM.16.M88.4 [R61], R24 ;  /* 0x000000183d007844 */ /* 0x0001e80000000200 */
[----:B0-----:R-:W3:Y:S04]  /*13340*/  LDL.LU R24, [R1+0x38] ;  /* 0x0000380001187983 */ /* 0x001ee80000300800 */
[----:B------:R-:W3:Y:S01]  /*13350*/  LDL.LU R25, [R1+0x30] ;  /* 0x0000300001197983 */ /* 0x000ee20000300800 */
[----:B--2---:R-:W-:-:S03]  /*13360*/  F2FP.BF16.F32.PACK_AB R6, R2, R3 ;  /* 0x000000030206723e */ /* 0x004fc600000010ff */
        /* <DEDUP_REMOVED lines=9> */
[----:B------:R-:W-:-:S02]  /*13400*/  F2FP.BF16.F32.PACK_AB R4, R55, R53 ;  /* 0x000000353704723e */ /* 0x000fc400000010ff */
[----:B----4-:R-:W-:Y:S02]  /*13410*/  F2FP.BF16.F32.PACK_AB R50, R22, R21 ;  /* 0x000000151632723e */ /* 0x010fe400000010ff */
[----:B-----5:R-:W-:Y:S01]  /*13420*/  F2FP.BF16.F32.PACK_AB R51, R23, R20 ;  /* 0x000000141733723e */ /* 0x020fe200000010ff */
[----:B------:R-:W-:Y:S01]  /*13430*/  BAR.SYNC.DEFER_BLOCKING 0x0 ;  /* 0x0000000000007b1d */ /* 0x000fe20000010000 */
[----:B---3--:R-:W-:-:S05]  /*13440*/  F2FP.BF16.F32.PACK_AB R7, R16, R7 ;  /* 0x000000071007723e */ /* 0x008fca00000010ff */
[----:B------:R-:W-:Y:S02]  /*13450*/  LDS.128 R20, [R47] ;  /* 0x000000002f147984 */ /* 0x000fe40000000c00 */
[----:B------:R-:W-:Y:S06]  /*13460*/  BAR.SYNC.DEFER_BLOCKING 0x0 ;  /* 0x0000000000007b1d */ /* 0x000fec0000010000 */
[----:B------:R-:W-:Y:S02]  /*13470*/  STSM.16.M88.4 [R61], R4 ;  /* 0x000000043d007844 */ /* 0x000fe40000000200 */
[----:B------:R-:W-:Y:S06]  /*13480*/  BAR.SYNC.DEFER_BLOCKING 0x0 ;  /* 0x0000000000007b1d */ /* 0x000fec0000010000 */
[----:B------:R-:W-:Y:S02]  /*13490*/  LDS.128 R8, [R47] ;  /* 0x000000002f087984 */ /* 0x000fe40000000c00 */
[----:B------:R-:W-:Y:S01]  /*134a0*/  BAR.SYNC.DEFER_BLOCKING 0x0 ;  /* 0x0000000000007b1d */ /* 0x000fe20000010000 */
[----:B------:R-:W-:-:S05]  /*134b0*/  F2FP.BF16.F32.PACK_AB R16, R46, R0 ;  /* 0x000000002e10723e */ /* 0x000fca00000010ff */
[----:B------:R0:W-:Y:S02]  /*134c0*/  STSM.16.M88.4 [R61], R48 ;  /* 0x000000303d007844 */ /* 0x0001e40000000200 */
[----:B------:R-:W-:Y:S06]  /*134d0*/  BAR.SYNC.DEFER_BLOCKING 0x0 ;  /* 0x0000000000007b1d */ /* 0x000fec0000010000 */
[----:B0-----:R-:W3:Y:S04]  /*134e0*/  LDL.LU R50, [R1+0x54] ;  /* 0x0000540001327983 */ /* 0x001ee80000300800 */
[----:B------:R-:W3:Y:S04]  /*134f0*/  LDL.LU R51, [R1+0x48] ;  /* 0x0000480001337983 */ /* 0x000ee80000300800 */
[----:B------:R-:W4:Y:S04]  /*13500*/  LDL.LU R60, [R1+0x60] ;  /* 0x00006000013c7983 */ /* 0x000f280000300800 */
[----:B------:R-:W4:Y:S04]  /*13510*/  LDL.LU R54, [R1+0x50] ;  /* 0x0000500001367983 */ /* 0x000f280000300800 */
[----:B------:R-:W5:Y:S04]  /*13520*/  LDL.LU R53, [R1+0x128] ;  /* 0x0001280001357983 */ /* 0x000f680000300800 */
[----:B------:R-:W5:Y:S04]  /*13530*/  LDL.LU R55, [R1+0x120] ;  /* 0x0001200001377983 */ /* 0x000f680000300800 */
[----:B------:R-:W4:Y:S04]  /*13540*/  LDL.LU R46, [R1+0x12c] ;  /* 0x00012c00012e7983 */ /* 0x000f280000300800 */
[----:B------:R-:W5:Y:S04]  /*13550*/  LDL.LU R0, [R1+0x124] ;  /* 0x0001240001007983 */ /* 0x000f680000300800 */
[----:B------:R-:W0:Y:S01]  /*13560*/  LDS.128 R4, [R47] ;  /* 0x000000002f047984 */ /* 0x000e220000000c00 */
[----:B--2---:R-:W-:-:S02]  /*13570*/  F2FP.BF16.F32.PACK_AB R18, R57, R18 ;  /* 0x000000123912723e */ /* 0x004fc400000010ff */
[----:B------:R-:W-:Y:S02]  /*13580*/  F2FP.BF16.F32.PACK_AB R19, R59, R19 ;  /* 0x000000133b13723e */ /* 0x000fe400000010ff */
[----:B------:R-:W-:Y:S01]  /*13590*/  F2FP.BF16.F32.PACK_AB R17, R58, R17 ;  /* 0x000000113a11723e */ /* 0x000fe200000010ff */
[----:B------:R-:W-:Y:S06]  /*135a0*/  BAR.SYNC.DEFER_BLOCKING 0x0 ;  /* 0x0000000000007b1d */ /* 0x000fec0000010000 */
[----:B------:R-:W-:Y:S02]  /*135b0*/  STSM.16.M88.4 [R61], R16 ;  /* 0x000000103d007844 */ /* 0x000fe40000000200 */
[----:B------:R-:W-:Y:S01]  /*135c0*/  BAR.SYNC.DEFER_BLOCKING 0x0 ;  /* 0x0000000000007b1d */ /* 0x000fe20000010000 */
[----:B------:R-:W-:-:S02]  /*135d0*/  F2FP.BF16.F32.PACK_AB R24, R24, R25 ;  /* 0x000000191818723e */ /* 0x000fc400000010ff */
[----:B------:R-:W-:Y:S02]  /*135e0*/  F2FP.BF16.F32.PACK_AB R25, R2, R3 ;  /* 0x000000030219723e */ /* 0x000fe400000010ff */
[----:B------:R-:W-:-:S03]  /*135f0*/  F2FP.BF16.F32.PACK_AB R26, R56, R26 ;  /* 0x0000001a381a723e */ /* 0x000fc600000010ff */
[----:B------:R-:W1:Y:S01]  /*13600*/  LDC.64 R2, c[0x0][0x398] ;  /* 0x0000e600ff027b82 */ /* 0x000e620000000a00 */
[----:B------:R-:W-:Y:S01]  /*13610*/  F2FP.BF16.F32.PACK_AB R27, R27, R52 ;  /* 0x000000341b1b723e */ /* 0x000fe200000010ff */
[----:B------:R-:W2:Y:S01]  /*13620*/  S2R R49, SR_CTAID.X ;  /* 0x0000000000317919 */ /* 0x000ea20000002500 */
[----:B------:R-:W0:Y:S05]  /*13630*/  LDS.128 R16, [R47] ;  /* 0x000000002f107984 */ /* 0x000e2a0000000c00 */
[----:B------:R-:W-:Y:S06]  /*13640*/  BAR.SYNC.DEFER_BLOCKING 0x0 ;  /* 0x0000000000007b1d */ /* 0x000fec0000010000 */
[----:B------:R-:W5:Y:S01]  /*13650*/  LDL.LU R56, [R1+0x70] ;  /* 0x0000700001387983 */ /* 0x000f620000300800 */
[----:B------:R-:W2:Y:S03]  /*13660*/  S2R R52, SR_TID.X ;  /* 0x0000000000347919 */ /* 0x000ea60000002100 */
[----:B------:R-:W5:Y:S04]  /*13670*/  LDL.LU R57, [R1+0x74] ;  /* 0x0000740001397983 */ /* 0x000f680000300800 */
[----:B------:R-:W5:Y:S04]  /*13680*/  LDL.LU R58, [R1+0x130] ;  /* 0x00013000013a7983 */ /* 0x000f680000300800 */
[----:B------:R-:W-:Y:S01]  /*13690*/  STSM.16.M88.4 [R61], R24 ;  /* 0x000000183d007844 */ /* 0x000fe20000000200 */
[----:B------:R-:W-:Y:S06]  /*136a0*/  BAR.SYNC.DEFER_BLOCKING 0x0 ;  /* 0x0000000000007b1d */ /* 0x000fec0000010000 */
[----:B------:R-:W5:Y:S04]  /*136b0*/  LDL.LU R59, [R1+0x134] ;  /* 0x00013400013b7983 */ /* 0x000f680000300800 */
[----:B------:R-:W1:Y:S01]  /*136c0*/  LDS.128 R24, [R47] ;  /* 0x000000002f187984 */ /* 0x000e620000000c00 */
[----:B--2---:R-:W-:-:S03]  /*136d0*/  PRMT R48, R52, 0x6540, R49 ;  /* 0x0000654034307816 */ /* 0x004fc60000000031 */
[----:B0-----:R-:W-:Y:S02]  /*136e0*/  STL [R1+0x730], R5 ;  /* 0x0007300501007387 */ /* 0x001fe40000100800 */
[----:B------:R-:W-:Y:S02]  /*136f0*/  IMAD R52, R48, UR5, RZ ;  /* 0x0000000530347c24 */ /* 0x000fe4000f8e02ff */
[----:B------:R0:W-:Y:S04]  /*13700*/  STL.64 [R1+0x720], R6 ;  /* 0x0007200601007387 */ /* 0x0001e80000100a00 */
[----:B------:R-:W-:Y:S04]  /*13710*/  STL.64 [R1+0x6f0], R16 ;  /* 0x0006f01001007387 */ /* 0x000fe80000100a00 */
[----:B------:R2:W-:Y:S01]  /*13720*/  STL.64 [R1+0x6e0], R18 ;  /* 0x0006e01201007387 */ /* 0x0005e20000100a00 */
[----:B------:R-:W-:Y:S01]  /*13730*/  UIMAD UR4, UR7, UR4, URZ ;  /* 0x00000004070472a4 */ /* 0x000fe2000f8e02ff */
[----:B0-----:R-:W0:Y:S01]  /*13740*/  LDC R6, c[0x0][0x3e8] ;  /* 0x0000fa00ff067b82 */ /* 0x001e220000000800 */
[----:B---3--:R-:W-:-:S02]  /*13750*/  F2FP.BF16.F32.PACK_AB R48, R50, R51 ;  /* 0x000000333230723e */ /* 0x008fc400000010ff */
[----:B----4-:R-:W-:Y:S02]  /*13760*/  F2FP.BF16.F32.PACK_AB R49, R60, R54 ;  /* 0x000000363c31723e */ /* 0x010fe400000010ff */
[----:B-----5:R-:W-:Y:S02]  /*13770*/  F2FP.BF16.F32.PACK_AB R50, R53, R55 ;  /* 0x000000373532723e */ /* 0x020fe400000010ff */
[----:B------:R-:W3:Y:S01]  /*13780*/  LDL.LU R53, [R1+0x90] ;  /* 0x0000900001357983 */ /* 0x000ee20000300800 */
[----:B------:R-:W-:Y:S01]  /*13790*/  F2FP.BF16.F32.PACK_AB R51, R46, R0 ;  /* 0x000000002e33723e */ /* 0x000fe200000010ff */
[----:B------:R-:W-:Y:S06]  /*137a0*/  BAR.SYNC.DEFER_BLOCKING 0x0 ;  /* 0x0000000000007b1d */ /* 0x000fec0000010000 */
[----:B------:R-:W4:Y:S04]  /*137b0*/  LDL.LU R46, [R1+0xa4] ;  /* 0x0000a400012e7983 */ /* 0x000f280000300800 */
[----:B------:R-:W4:Y:S04]  /*137c0*/  LDL.LU R47, [R1+0x94] ;  /* 0x00009400012f7983 */ /* 0x000f280000300800 */
[----:B--2---:R-:W2:Y:S04]  /*137d0*/  LDL.LU R18, [R1+0x14c] ;  /* 0x00014c0001127983 */ /* 0x004ea80000300800 */
[----:B------:R-:W2:Y:S04]  /*137e0*/  LDL.LU R54, [R1+0x144] ;  /* 0x0001440001367983 */ /* 0x000ea80000300800 */
[----:B------:R-:W5:Y:S04]  /*137f0*/  LDL.LU R60, [R1+0x150] ;  /* 0x00015000013c7983 */ /* 0x000f680000300800 */
[----:B------:R-:W5:Y:S04]  /*13800*/  LDL.LU R55, [R1+0x148] ;  /* 0x0001480001377983 */ /* 0x000f680000300800 */
[----:B-1----:R-:W-:Y:S04]  /*13810*/  STL.64 [R1+0x6d0], R24 ;  /* 0x0006d01801007387 */ /* 0x002fe80000100a00 */
[----:B------:R1:W-:Y:S04]  /*13820*/  STL.64 [R1+0x6c8], R26 ;  /* 0x0006c81a01007387 */ /* 0x0003e80000100a00 */
[----:B------:R0:W-:Y:S04]  /*13830*/  STSM.16.M88.4 [R61], R48 ;  /* 0x000000303d007844 */ /* 0x0001e80000000200 */
[----:B-1----:R-:W3:Y:S04]  /*13840*/  LDL.LU R27, [R1+0xa0] ;  /* 0x0000a000011b7983 */ /* 0x002ee80000300800 */
[----:B0-----:R-:W2:Y:S04]  /*13850*/  LDL.LU R48, [R1+0x80] ;  /* 0x0000800001307983 */ /* 0x001ea80000300800 */
[----:B------:R-:W3:Y:S04]  /*13860*/  LDL.LU R49, [R1+0x84] ;  /* 0x0000840001317983 */ /* 0x000ee80000300800 */
[----:B------:R-:W3:Y:S04]  /*13870*/  LDL.LU R50, [R1+0x138] ;  /* 0x0001380001327983 */ /* 0x000ee80000300800 */
[----:B------:R-:W4:Y:S01]  /*13880*/  LDL.LU R51, [R1+0x13c] ;  /* 0x00013c0001337983 */ /* 0x000f220000300800 */
[----:B------:R-:W0:Y:S01]  /*13890*/  S2R R26, SR_TID.X ;  /* 0x00000000001a7919 */ /* 0x000e220000002100 */
[----:B------:R-:W-:Y:S01]  /*138a0*/  USHF.L.U32 UR5, UR4, 0x1, URZ ;  /* 0x0000000104057899 */ /* 0x000fe200080006ff */
[----:B------:R-:W-:-:S05]  /*138b0*/  IMAD.SHL.U32 R0, R52, 0x2, RZ ;  /* 0x0000000234007824 */ /* 0x000fca00078e00ff */
[----:B------:R-:W-:Y:S01]  /*138c0*/  IADD3 R0, P2, P3, R0, UR5, R2 ;  /* 0x0000000500007c10 */ /* 0x000fe2000fb5e002 */
[----:B------:R-:W-:Y:S01]  /*138d0*/  IMAD.HI R2, R52, 0x2, RZ ;  /* 0x0000000234027827 */ /* 0x000fe200078e02ff */
[----:B------:R-:W-:-:S06]  /*138e0*/  UIMAD.WIDE UR4, UR4, 0x2, URZ ;  /* 0x00000002040478a5 */ /* 0x000fcc000f8e02ff */
[----:B------:R-:W-:Y:S02]  /*138f0*/  IADD3.X R2, PT, PT, R2, UR5, R3, P2, P3 ;  /* 0x0000000502027c10 */ /* 0x000fe400097e6403 */
[----:B------:R-:W-:-:S03]  /*13900*/  PRMT R5, R11, 0x7632, R5 ;  /* 0x000076320b057816 */ /* 0x000fc60000000005 */
[----:B------:R-:W1:Y:S01]  /*13910*/  LDCU UR4, c[0x0][0x3ec] ;  /* 0x00007d80ff0477ac */ /* 0x000e620008000800 */
[----:B------:R-:W-:Y:S01]  /*13920*/  BAR.SYNC.DEFER_BLOCKING 0x0 ;  /* 0x0000000000007b1d */ /* 0x000fe20000010000 */
[----:B--2---:R-:W-:Y:S02]  /*13930*/  F2FP.BF16.F32.PACK_AB R56, R48, R56 ;  /* 0x000000383038723e */ /* 0x004fe400000010ff */
[----:B0-----:R-:W-:Y:S02]  /*13940*/  SHF.R.U32.HI R48, RZ, 0x8, R26 ;  /* 0x00000008ff307819 */ /* 0x001fe4000001161a */
[----:B------:R-:W-:-:S04]  /*13950*/  LOP3.LUT R26, R26, 0x1ff, RZ, 0xc0, !PT ;  /* 0x000001ff1a1a7812 */ /* 0x000fc800078ec0ff */
[----:B------:R-:W-:Y:S02]  /*13960*/  LEA R26, R26, UR6, 0x4 ;  /* 0x000000061a1a7c11 */ /* 0x000fe4000f8e20ff */
[----:B---3--:R-:W-:Y:S02]  /*13970*/  F2FP.BF16.F32.PACK_AB R57, R49, R57 ;  /* 0x000000393139723e */ /* 0x008fe400000010ff */
[----:B------:R-:W-:Y:S02]  /*13980*/  F2FP.BF16.F32.PACK_AB R58, R50, R58 ;  /* 0x0000003a323a723e */ /* 0x000fe400000010ff */
[----:B----4-:R-:W-:Y:S02]  /*13990*/  F2FP.BF16.F32.PACK_AB R59, R51, R59 ;  /* 0x0000003b333b723e */ /* 0x010fe400000010ff */
[----:B------:R-:W-:Y:S02]  /*139a0*/  SGXT.U32 R52, R48, 0x1 ;  /* 0x000000013034781a */ /* 0x000fe40000000000 */
[----:B------:R-:W0:Y:S01]  /*139b0*/  LDS.128 R48, [R26] ;  /* 0x000000001a307984 */ /* 0x000e220000000c00 */
[----:B------:R-:W-:Y:S06]  /*139c0*/  BAR.SYNC.DEFER_BLOCKING 0x0 ;  /* 0x0000000000007b1d */ /* 0x000fec0000010000 */
[----:B------:R2:W-:Y:S02]  /*139d0*/  STSM.16.M88.4 [R61], R56 ;  /* 0x000000383d007844 */ /* 0x0005e40000000200 */
[----:B--2---:R-:W-:Y:S01]  /*139e0*/  IMAD R56, R52, R6, RZ ;  /* 0x0000000634387224 */ /* 0x004fe200078e02ff */
[----:B------:R-:W-:-:S02]  /*139f0*/  F2FP.BF16.F32.PACK_AB R52, R27, R53 ;  /* 0x000000351b34723e */ /* 0x000fc400000010ff */
[----:B------:R-:W-:Y:S01]  /*13a00*/  F2FP.BF16.F32.PACK_AB R53, R46, R47 ;  /* 0x0000002f2e35723e */ /* 0x000fe200000010ff */
[----:B------:R-:W-:Y:S01]  /*13a10*/  BAR.SYNC.DEFER_BLOCKING 0x0 ;  /* 0x0000000000007b1d */ /* 0x000fe20000010000 */
[----:B------:R-:W-:Y:S01]  /*13a20*/  LEA R46, P2, R56, R0, 0x1 ;  /* 0x00000000382e7211 */ /* 0x000fe200078408ff */
[----:B------:R-:W-:-:S03]  /*13a30*/  IMAD R3, R6, 0x2, R56 ;  /* 0x0000000206037824 */ /* 0x000fc600078e0238 */
[----:B------:R-:W-:Y:S02]  /*13a40*/  LEA.HI.X.SX32 R47, R56, R2, 0x1, P2 ;  /* 0x00000002382f7211 */ /* 0x000fe400010f0eff */
[----:B------:R-:W2:Y:S01]  /*13a50*/  LDS.128 R56, [R26] ;  /* 0x000000001a387984 */ /* 0x000ea20000000c00 */
[----:B------:R-:W-:Y:S02]  /*13a60*/  F2FP.BF16.F32.PACK_AB R54, R18, R54 ;  /* 0x000000361236723e */ /* 0x000fe400000010ff */
[----:B-----5:R-:W-:Y:S01]  /*13a70*/  F2FP.BF16.F32.PACK_AB R55, R60, R55 ;  /* 0x000000373c37723e */ /* 0x020fe200000010ff */
[----:B------:R-:W-:Y:S06]  /*13a80*/  BAR.SYNC.DEFER_BLOCKING 0x0 ;  /* 0x0000000000007b1d */ /* 0x000fec0000010000 */
[----:B0-----:R-:W-:Y:S04]  /*13a90*/  STL.64 [R1+0x6c0], R48 ;  /* 0x0006c03001007387 */ /* 0x001fe80000100a00 */
[----:B------:R0:W-:Y:S04]  /*13aa0*/  STL.64 [R1+0x6b8], R50 ;  /* 0x0006b83201007387 */ /* 0x0001e80000100a00 */
[----:B0-----:R-:W3:Y:S04]  /*13ab0*/  LDL.LU R51, [R1+0x18] ;  /* 0x0000180001337983 */ /* 0x001ee80000300800 */
[----:B------:R-:W4:Y:S04]  /*13ac0*/  LDL.LU R27, [R1+0x1c] ;  /* 0x00001c00011b7983 */ /* 0x000f280000300800 */
[----:B------:R0:W-:Y:S04]  /*13ad0*/  STSM.16.M88.4 [R61], R52 ;  /* 0x000000343d007844 */ /* 0x0001e80000000200 */
[----:B--2---:R-:W-:Y:S04]  /*13ae0*/  STL.64 [R1+0x6b0], R56 ;  /* 0x0006b03801007387 */ /* 0x004fe80000100a00 */
[----:B------:R2:W-:Y:S04]  /*13af0*/  STL.64 [R1+0x6a8], R58 ;  /* 0x0006a83a01007387 */ /* 0x0005e80000100a00 */
[----:B0-----:R-:W5:Y:S04]  /*13b00*/  LDL.LU R54, [R1+0x10] ;  /* 0x0000100001367983 */ /* 0x001f680000300800 */
[----:B------:R-:W3:Y:S01]  /*13b10*/  LDL.LU R55, [R1+0x14] ;  /* 0x0000140001377983 */ /* 0x000ee20000300800 */
[----:B------:R-:W-:Y:S01]  /*13b20*/  BAR.SYNC.DEFER_BLOCKING 0x0 ;  /* 0x0000000000007b1d */ /* 0x000fe20000010000 */
[----:B------:R-:W-:-:S02]  /*13b30*/  LEA R18, R6, R3, 0x1 ;  /* 0x0000000306127211 */ /* 0x000fc400078e08ff */
[CC--:B------:R-:W-:Y:S02]  /*13b40*/  LEA R60, P2, R3.reuse, R0.reuse, 0x1 ;  /* 0x00000000033c7211 */ /* 0x0c0fe400078408ff */
[----:B------:R-:W-:Y:S02]  /*13b50*/  LEA R52, P3, R18, R0, 0x1 ;  /* 0x0000000012347211 */ /* 0x000fe400078608ff */
[-C--:B------:R-:W-:Y:S01]  /*13b60*/  LEA.HI.X.SX32 R61, R3, R2.reuse, 0x1, P2 ;  /* 0x00000002033d7211 */ /* 0x080fe200010f0eff */
[----:B------:R-:W-:Y:S01]  /*13b70*/  IMAD R3, R6, 0x2, R18 ;  /* 0x0000000206037824 */ /* 0x000fe200078e0212 */
[----:B------:R-:W-:-:S04]  /*13b80*/  LEA.HI.X.SX32 R53, R18, R2, 0x1, P3 ;  /* 0x0000000212357211 */ /* 0x000fc800018f0eff */
[----:B--2---:R-:W-:-:S04]  /*13b90*/  LEA R58, P2, R3, R0, 0x1 ;  /* 0x00000000033a7211 */ /* 0x004fc800078408ff */
[----:B------:R-:W-:Y:S01]  /*13ba0*/  LEA.HI.X.SX32 R59, R3, R2, 0x1, P2 ;  /* 0x00000002033b7211 */ /* 0x000fe200010f0eff */
[----:B-----5:R0:W-:Y:S04]  /*13bb0*/  STG.E.U16 desc[UR8][R46.64], R54 ;  /* 0x000000362e007986 */ /* 0x0201e8000c101508 */
[----:B0-----:R-:W2:Y:S04]  /*13bc0*/  LDL.LU.64 R46, [R1+0x740] ;  /* 0x00074000012e7983 */ /* 0x001ea80000300a00 */
[----:B------:R-:W5:Y:S04]  /*13bd0*/  LDL.LU R49, [R1] ;  /* 0x0000000001317983 */ /* 0x000f680000300800 */
[----:B------:R-:W2:Y:S04]  /*13be0*/  LDL.LU R26, [R1+0x4] ;  /* 0x00000400011a7983 */ /* 0x000ea80000300800 */
[----:B------:R-:W2:Y:S01]  /*13bf0*/  LDL.LU R18, [R1+0x8] ;  /* 0x0000080001127983 */ /* 0x000ea20000300800 */
[----:B----4-:R-:W-:-:S03]  /*13c00*/  PRMT R48, R27, 0x7632, R48 ;  /* 0x000076321b307816 */ /* 0x010fc60000000030 */
[----:B---3--:R-:W-:Y:S04]  /*13c10*/  STG.E.U16 desc[UR8][R60.64], R55 ;  /* 0x000000373c007986 */ /* 0x008fe8000c101508 */
[----:B------:R-:W-:Y:S04]  /*13c20*/  STG.E.U16 desc[UR8][R52.64], R51 ;  /* 0x0000003334007986 */ /* 0x000fe8000c101508 */
[----:B------:R0:W-:Y:S04]  /*13c30*/  STG.E.U16 desc[UR8][R58.64], R27 ;  /* 0x0000001b3a007986 */ /* 0x0001e8000c101508 */
[----:B0-----:R-:W3:Y:S01]  /*13c40*/  LDL.LU R27, [R1+0xc] ;  /* 0x00000c00011b7983 */ /* 0x001ee20000300800 */
[----:B------:R-:W-:Y:S01]  /*13c50*/  IMAD R52, R6, 0x2, R3 ;  /* 0x0000000206347824 */ /* 0x000fe200078e0203 */
[----:B------:R-:W-:-:S04]  /*13c60*/  PRMT R50, R54, 0x7632, R50 ;  /* 0x0000763236327816 */ /* 0x000fc80000000032 */
[----:B------:R-:W-:Y:S02]  /*13c70*/  LEA R60, P2, R52, R0, 0x1 ;  /* 0x00000000343c7211 */ /* 0x000fe400078408ff */
[----:B------:R-:W-:Y:S02]  /*13c80*/  LEA R3, R6, R52, 0x1 ;  /* 0x0000003406037211 */ /* 0x000fe400078e08ff */
[----:B------:R-:W-:Y:S02]  /*13c90*/  LEA.HI.X.SX32 R61, R52, R2, 0x1, P2 ;  /* 0x00000002343d7211 */ /* 0x000fe400010f0eff */
[----:B------:R-:W-:Y:S01]  /*13ca0*/  LEA R54, P2, R3, R0, 0x1 ;  /* 0x0000000003367211 */ /* 0x000fe200078408ff */
[C---:B------:R-:W-:Y:S01]  /*13cb0*/  IMAD R53, R6.reuse, 0x2, R3 ;  /* 0x0000000206357824 */ /* 0x040fe200078e0203 */
[----:B------:R-:W-:Y:S02]  /*13cc0*/  PRMT R57, R55, 0x7632, R57 ;  /* 0x0000763237397816 */ /* 0x000fe40000000039 */
[----:B------:R-:W-:Y:S01]  /*13cd0*/  LEA.HI.X.SX32 R55, R3, R2, 0x1, P2 ;  /* 0x0000000203377211 */ /* 0x000fe200010f0eff */
[----:B------:R-:W-:Y:S01]  /*13ce0*/  IMAD R3, R6, 0x2, R53 ;  /* 0x0000000206037824 */ /* 0x000fe200078e0235 */
[C---:B------:R-:W-:Y:S01]  /*13cf0*/  LEA R52, P2, R53.reuse, R0, 0x1 ;  /* 0x0000000035347211 */ /* 0x040fe200078408ff */
[----:B------:R0:W-:Y:S03]  /*13d00*/  STG.E.U16 desc[UR8][R60.64], R50 ;  /* 0x000000323c007986 */ /* 0x0001e6000c101508 */
[----:B------:R-:W-:Y:S01]  /*13d10*/  LEA.HI.X.SX32 R53, R53, R2, 0x1, P2 ;  /* 0x0000000235357211 */ /* 0x000fe200010f0eff */
[----:B------:R4:W-:Y:S01]  /*13d20*/  STG.E.U16 desc[UR8][R54.64], R57 ;  /* 0x0000003936007986 */ /* 0x0009e2000c101508 */
[----:B------:R-:W-:-:S02]  /*13d30*/  PRMT R56, R51, 0x7632, R56 ;  /* 0x0000763233387816 */ /* 0x000fc40000000038 */
[----:B0-----:R-:W-:Y:S02]  /*13d40*/  LEA R61, R6, R3, 0x1 ;  /* 0x00000003063d7211 */ /* 0x001fe400078e08ff */
[----:B------:R-:W-:-:S03]  /*13d50*/  LEA R50, P2, R3, R0, 0x1 ;  /* 0x0000000003327211 */ /* 0x000fc600078408ff */
[C---:B----4-:R-:W-:Y:S01]  /*13d60*/  IMAD R55, R6.reuse, 0x2, R61 ;  /* 0x0000000206377824 */ /* 0x050fe200078e023d */
[----:B------:R-:W-:Y:S02]  /*13d70*/  LEA.HI.X.SX32 R51, R3, R2, 0x1, P2 ;  /* 0x0000000203337211 */ /* 0x000fe400010f0eff */
[-C--:B------:R-:W-:Y:S01]  /*13d80*/  LEA R60, P2, R61, R0.reuse, 0x1 ;  /* 0x000000003d3c7211 */ /* 0x080fe200078408ff */
[----:B------:R-:W-:Y:S01]  /*13d90*/  IMAD R3, R6, 0x2, R55 ;  /* 0x0000000206037824 */ /* 0x000fe200078e0237 */
[----:B------:R-:W-:Y:S02]  /*13da0*/  LEA R54, P3, R55, R0, 0x1 ;  /* 0x0000000037367211 */ /* 0x000fe400078608ff */
[-C--:B------:R-:W-:Y:S01]  /*13db0*/  LEA.HI.X.SX32 R61, R61, R2.reuse, 0x1, P2 ;  /* 0x000000023d3d7211 */ /* 0x080fe200010f0eff */
[----:B------:R0:W-:Y:S01]  /*13dc0*/  STG.E.U16 desc[UR8][R52.64], R56 ;  /* 0x0000003834007986 */ /* 0x0001e2000c101508 */
[----:B------:R-:W-:-:S03]  /*13dd0*/  LEA.HI.X.SX32 R55, R55, R2, 0x1, P3 ;  /* 0x0000000237377211 */ /* 0x000fc600018f0eff */
[----:B------:R-:W-:Y:S01]  /*13de0*/  STG.E.U16 desc[UR8][R50.64], R48 ;  /* 0x0000003032007986 */ /* 0x000fe2000c101508 */
[----:B0-----:R-:W-:-:S04]  /*13df0*/  LEA R52, P2, R3, R0, 0x1 ;  /* 0x0000000003347211 */ /* 0x001fc800078408ff */
[----:B------:R-:W-:Y:S01]  /*13e00*/  LEA.HI.X.SX32 R53, R3, R2, 0x1, P2 ;  /* 0x0000000203357211 */ /* 0x000fe200010f0eff */
[----:B-----5:R0:W-:Y:S04]  /*13e10*/  STG.E.U16 desc[UR8][R60.64], R49 ;  /* 0x000000313c007986 */ /* 0x0201e8000c101508 */
[----:B--2---:R2:W-:Y:S01]  /*13e20*/  STG.E.U16 desc[UR8][R54.64], R26 ;  /* 0x0000001a36007986 */ /* 0x0045e2000c101508 */
[----:B0-----:R-:W-:-:S03]  /*13e30*/  LEA R60, R6, R3, 0x1 ;  /* 0x00000003063c7211 */ /* 0x001fc600078e08ff */
[----:B------:R0:W-:Y:S02]  /*13e40*/  STG.E.U16 desc[UR8][R52.64], R18 ;  /* 0x0000001234007986 */ /* 0x0001e4000c101508 */
[----:B--2---:R-:W-:-:S04]  /*13e50*/  IMAD R55, R6, 0x2, R60 ;  /* 0x0000000206377824 */ /* 0x004fc800078e023c */
[----:B------:R-:W-:Y:S01]  /*13e60*/  IMAD R3, R6, 0x2, R55 ;  /* 0x0000000206037824 */ /* 0x000fe200078e0237 */
[-C--:B0-----:R-:W-:Y:S02]  /*13e70*/  LEA R52, P2, R60, R0.reuse, 0x1 ;  /* 0x000000003c347211 */ /* 0x081fe400078408ff */
[----:B------:R-:W-:Y:S02]  /*13e80*/  PRMT R24, R18, 0x7632, R24 ;  /* 0x0000763212187816 */ /* 0x000fe40000000018 */
[----:B------:R-:W-:Y:S02]  /*13e90*/  LEA R54, P3, R55, R0, 0x1 ;  /* 0x0000000037367211 */ /* 0x000fe400078608ff */
[----:B------:R-:W-:Y:S02]  /*13ea0*/  LEA.HI.X.SX32 R53, R60, R2, 0x1, P2 ;  /* 0x000000023c357211 */ /* 0x000fe400010f0eff */
[----:B------:R-:W-:Y:S02]  /*13eb0*/  LEA R60, P2, R3, R0, 0x1 ;  /* 0x00000000033c7211 */ /* 0x000fe400078408ff */
[----:B------:R-:W-:-:S02]  /*13ec0*/  LEA R18, R6, R3, 0x1 ;  /* 0x0000000306127211 */ /* 0x000fc400078e08ff */
[----:B------:R-:W-:Y:S02]  /*13ed0*/  PRMT R19, R49, 0x7632, R19 ;  /* 0x0000763231137816 */ /* 0x000fe40000000013 */
[-C--:B------:R-:W-:Y:S02]  /*13ee0*/  LEA.HI.X.SX32 R55, R55, R2.reuse, 0x1, P3 ;  /* 0x0000000237377211 */ /* 0x080fe400018f0eff */
[----:B------:R-:W-:Y:S01]  /*13ef0*/  LEA.HI.X.SX32 R61, R3, R2, 0x1, P2 ;  /* 0x00000002033d7211 */ /* 0x000fe200010f0eff */
[----:B------:R-:W-:Y:S01]  /*13f00*/  IMAD R3, R6, 0x2, R18 ;  /* 0x0000000206037824 */ /* 0x000fe200078e0212 */
[----:B---3--:R0:W-:Y:S04]  /*13f10*/  STG.E.U16 desc[UR8][R52.64], R27 ;  /* 0x0000001b34007986 */ /* 0x0081e8000c101508 */
[----:B------:R2:W-:Y:S01]  /*13f20*/  STG.E.U16 desc[UR8][R54.64], R19 ;  /* 0x0000001336007986 */ /* 0x0005e2000c101508 */
[----:B------:R-:W-:-:S02]  /*13f30*/  PRMT R25, R26, 0x7632, R25 ;  /* 0x000076321a197816 */ /* 0x000fc40000000019 */
[----:B0-----:R-:W-:Y:S01]  /*13f40*/  LEA R52, P2, R18, R0, 0x1 ;  /* 0x0000000012347211 */ /* 0x001fe200078408ff */
[----:B--2---:R-:W-:-:S03]  /*13f50*/  IMAD R54, R6, 0x2, R3 ;  /* 0x0000000206367824 */ /* 0x004fc600078e0203 */
[----:B------:R-:W-:Y:S02]  /*13f60*/  LEA.HI.X.SX32 R53, R18, R2, 0x1, P2 ;  /* 0x0000000212357211 */ /* 0x000fe400010f0eff */
[C---:B------:R-:W-:Y:S02]  /*13f70*/  LEA R18, P2, R3.reuse, R0, 0x1 ;  /* 0x0000000003127211 */ /* 0x040fe400078408ff */
[----:B------:R-:W-:Y:S01]  /*13f80*/  LEA R55, R6, R54, 0x1 ;  /* 0x0000003606377211 */ /* 0x000fe200078e08ff */
[----:B------:R0:W-:Y:S01]  /*13f90*/  STG.E.U16 desc[UR8][R60.64], R25 ;  /* 0x000000193c007986 */ /* 0x0001e2000c101508 */
[----:B------:R-:W-:-:S03]  /*13fa0*/  LEA.HI.X.SX32 R19, R3, R2, 0x1, P2 ;  /* 0x0000000203137211 */ /* 0x000fc600010f0eff */
[----:B------:R-:W-:Y:S01]  /*13fb0*/  IMAD R3, R6, 0x2, R55 ;  /* 0x0000000206037824 */ /* 0x000fe200078e0237 */
[----:B------:R2:W-:Y:S01]  /*13fc0*/  STG.E.U16 desc[UR8][R52.64], R24 ;  /* 0x0000001834007986 */ /* 0x0005e2000c101508 */
[----:B0-----:R-:W-:-:S04]  /*13fd0*/  LEA R60, P2, R54, R0, 0x1 ;  /* 0x00000000363c7211 */ /* 0x001fc800078408ff */
[----:B------:R-:W-:Y:S02]  /*13fe0*/  LEA.HI.X.SX32 R61, R54, R2, 0x1, P2 ;  /* 0x00000002363d7211 */ /* 0x000fe400010f0eff */
[-C--:B--2---:R-:W-:Y:S02]  /*13ff0*/  LEA R52, P3, R55, R0.reuse, 0x1 ;  /* 0x0000000037347211 */ /* 0x084fe400078608ff */
[----:B------:R-:W-:Y:S02]  /*14000*/  LEA R54, P2, R3, R0, 0x1 ;  /* 0x0000000003367211 */ /* 0x000fe400078408ff */
[----:B------:R-:W-:Y:S02]  /*14010*/  PRMT R17, R27, 0x7632, R17 ;  /* 0x000076321b117816 */ /* 0x000fe40000000011 */
[-C--:B------:R-:W-:Y:S02]  /*14020*/  LEA.HI.X.SX32 R53, R55, R2.reuse, 0x1, P3 ;  /* 0x0000000237357211 */ /* 0x080fe400018f0eff */
[----:B------:R-:W-:Y:S01]  /*14030*/  LEA.HI.X.SX32 R55, R3, R2, 0x1, P2 ;  /* 0x0000000203377211 */ /* 0x000fe200010f0eff */
[C---:B------:R-:W-:Y:S01]  /*14040*/  IMAD R3, R6.reuse, 0x2, R3 ;  /* 0x0000000206037824 */ /* 0x040fe200078e0203 */
[----:B------:R-:W-:Y:S04]  /*14050*/  STG.E.U16 desc[UR8][R18.64], R17 ;  /* 0x0000001112007986 */ /* 0x000fe8000c101508 */
[----:B------:R0:W-:Y:S04]  /*14060*/  STG.E.U16 desc[UR8][R60.64], R44 ;  /* 0x0000002c3c007986 */ /* 0x0001e8000c101508 */
[----:B------:R2:W-:Y:S04]  /*14070*/  STG.E.U16 desc[UR8][R52.64], R45 ;  /* 0x0000002d34007986 */ /* 0x0005e8000c101508 */
[----:B------:R3:W-:Y:S01]  /*14080*/  STG.E.U16 desc[UR8][R54.64], R46 ;  /* 0x0000002e36007986 */ /* 0x0007e2000c101508 */
[----:B0-----:R-:W-:-:S02]  /*14090*/  LEA R60, R6, R3, 0x1 ;  /* 0x00000003063c7211 */ /* 0x001fc400078e08ff */
[----:B--2---:R-:W-:-:S03]  /*140a0*/  LEA R52, P2, R3, R0, 0x1 ;  /* 0x0000000003347211 */ /* 0x004fc600078408ff */
[----:B---3--:R-:W-:Y:S01]  /*140b0*/  IMAD R55, R6, 0x2, R60 ;  /* 0x0000000206377824 */ /* 0x008fe200078e023c */
[----:B------:R-:W-:Y:S02]  /*140c0*/  LEA.HI.X.SX32 R53, R3, R2, 0x1, P2 ;  /* 0x0000000203357211 */ /* 0x000fe400010f0eff */
[----:B------:R-:W-:Y:S01]  /*140d0*/  PRMT R54, R44, 0x7632, R54 ;  /* 0x000076322c367816 */ /* 0x000fe20000000036 */
[----:B------:R-:W-:Y:S01]  /*140e0*/  IMAD R3, R6, 0x2, R55 ;  /* 0x0000000206037824 */ /* 0x000fe200078e0237 */
[----:B------:R-:W-:Y:S02]  /*140f0*/  PRMT R16, R46, 0x7632, R16 ;  /* 0x000076322e107816 */ /* 0x000fe40000000010 */
[-C--:B------:R-:W-:Y:S02]  /*14100*/  LEA R44, P3, R60, R0.reuse, 0x1 ;  /* 0x000000003c2c7211 */ /* 0x080fe400078608ff */
[----:B------:R-:W-:Y:S01]  /*14110*/  LEA R46, P2, R55, R0, 0x1 ;  /* 0x00000000372e7211 */ /* 0x000fe200078408ff */
[----:B------:R0:W-:Y:S01]  /*14120*/  STG.E.U16 desc[UR8][R52.64], R47 ;  /* 0x0000002f34007986 */ /* 0x0001e2000c101508 */
[----:B------:R-:W-:-:S02]  /*14130*/  PRMT R61, R45, 0x7632, R61 ;  /* 0x000076322d3d7816 */ /* 0x000fc4000000003d */
[----:B------:R-:W-:Y:S02]  /*14140*/  PRMT R7, R47, 0x7632, R7 ;  /* 0x000076322f077816 */ /* 0x000fe40000000007 */
[-C--:B------:R-:W-:Y:S02]  /*14150*/  LEA.HI.X.SX32 R45, R60, R2.reuse, 0x1, P3 ;  /* 0x000000023c2d7211 */ /* 0x080fe400018f0eff */
[----:B0-----:R-:W-:Y:S02]  /*14160*/  LEA.HI.X.SX32 R47, R55, R2, 0x1, P2 ;  /* 0x00000002372f7211 */ /* 0x001fe400010f0eff */
[----:B------:R-:W-:Y:S01]  /*14170*/  LEA R55, R6, R3, 0x1 ;  /* 0x0000000306377211 */ /* 0x000fe200078e08ff */
[----:B------:R0:W-:Y:S01]  /*14180*/  STG.E.U16 desc[UR8][R44.64], R54 ;  /* 0x000000362c007986 */ /* 0x0001e2000c101508 */
[----:B------:R-:W-:-:S04]  /*14190*/  LEA R52, P2, R3, R0, 0x1 ;  /* 0x0000000003347211 */ /* 0x000fc800078408ff */
[----:B------:R-:W-:Y:S01]  /*141a0*/  LEA.HI.X.SX32 R53, R3, R2, 0x1, P2 ;  /* 0x0000000203357211 */ /* 0x000fe200010f0eff */
[----:B0-----:R-:W-:Y:S01]  /*141b0*/  IMAD R54, R6, 0x2, R55 ;  /* 0x0000000206367824 */ /* 0x001fe200078e0237 */
[----:B------:R-:W-:-:S03]  /*141c0*/  LEA R44, P2, R55, R0, 0x1 ;  /* 0x00000000372c7211 */ /* 0x000fc600078408ff */
[----:B------:R-:W-:Y:S01]  /*141d0*/  IMAD R3, R6, 0x2, R54 ;  /* 0x0000000206037824 */ /* 0x000fe200078e0236 */
[----:B------:R0:W-:Y:S01]  /*141e0*/  STG.E.U16 desc[UR8][R46.64], R61 ;  /* 0x0000003d2e007986 */ /* 0x0001e2000c101508 */
[----:B------:R-:W-:-:S03]  /*141f0*/  LEA.HI.X.SX32 R45, R55, R2, 0x1, P2 ;  /* 0x00000002372d7211 */ /* 0x000fc600010f0eff */
[----:B------:R-:W-:Y:S01]  /*14200*/  LEA R60, R6, R3, 0x1 ;  /* 0x00000003063c7211 */ /* 0x000fe200078e08ff */
[----:B------:R2:W-:Y:S01]  /*14210*/  STG.E.U16 desc[UR8][R52.64], R16 ;  /* 0x0000001034007986 */ /* 0x0005e2000c101508 */
[----:B0-----:R-:W-:-:S04]  /*14220*/  LEA R46, P2, R54, R0, 0x1 ;  /* 0x00000000362e7211 */ /* 0x001fc800078408ff */
[----:B------:R-:W-:Y:S02]  /*14230*/  LEA.HI.X.SX32 R47, R54, R2, 0x1, P2 ;  /* 0x00000002362f7211 */ /* 0x000fe400010f0eff */
[CC--:B--2---:R-:W-:Y:S02]  /*14240*/  LEA R52, P3, R3.reuse, R0.reuse, 0x1 ;  /* 0x0000000003347211 */ /* 0x0c4fe400078608ff */
[C---:B------:R-:W-:Y:S02]  /*14250*/  LEA R54, P2, R60.reuse, R0, 0x1 ;  /* 0x000000003c367211 */ /* 0x040fe400078408ff */
[-C--:B------:R-:W-:Y:S02]  /*14260*/  LEA.HI.X.SX32 R53, R3, R2.reuse, 0x1, P3 ;  /* 0x0000000203357211 */ /* 0x080fe400018f0eff */
[----:B------:R-:W-:Y:S01]  /*14270*/  LEA.HI.X.SX32 R55, R60, R2, 0x1, P2 ;  /* 0x000000023c377211 */ /* 0x000fe200010f0eff */
[C---:B------:R-:W-:Y:S01]  /*14280*/  IMAD R60, R6.reuse, 0x2, R60 ;  /* 0x00000002063c7824 */ /* 0x040fe200078e023c */
[----:B------:R0:W-:Y:S04]  /*14290*/  STG.E.U16 desc[UR8][R44.64], R7 ;  /* 0x000000072c007986 */ /* 0x0001e8000c101508 */
[----:B------:R-:W-:Y:S04]  /*142a0*/  STG.E.U16 desc[UR8][R46.64], R40 ;  /* 0x000000282e007986 */ /* 0x000fe8000c101508 */
[----:B------:R2:W-:Y:S01]  /*142b0*/  STG.E.U16 desc[UR8][R52.64], R41 ;  /* 0x0000002934007986 */ /* 0x0005e2000c101508 */
[----:B0-----:R-:W-:Y:S01]  /*142c0*/  IMAD R45, R6, 0x2, R60 ;  /* 0x00000002062d7824 */ /* 0x001fe200078e023c */
[----:B--2---:R-:W-:-:S02]  /*142d0*/  PRMT R53, R40, 0x7632, R53 ;  /* 0x0000763228357816 */ /* 0x004fc40000000035 */
[C---:B------:R-:W-:Y:S02]  /*142e0*/  LEA R40, P2, R60.reuse, R0, 0x1 ;  /* 0x000000003c287211 */ /* 0x040fe400078408ff */
[----:B------:R-:W-:Y:S02]  /*142f0*/  PRMT R52, R41, 0x7632, R52 ;  /* 0x0000763229347816 */ /* 0x000fe40000000034 */
[----:B------:R-:W-:Y:S02]  /*14300*/  LEA.HI.X.SX32 R41, R60, R2, 0x1, P2 ;  /* 0x000000023c297211 */ /* 0x000fe400010f0eff */
[----:B------:R-:W0:Y:S01]  /*14310*/  LDC R60, c[0x0][0x3e8] ;  /* 0x0000fa00ff3c7b82 */ /* 0x000e220000000800 */
[----:B------:R-:W-:Y:S01]  /*14320*/  LEA R47, R6, R45, 0x1 ;  /* 0x0000002d062f7211 */ /* 0x000fe200078e08ff */
[----:B------:R0:W-:Y:S01]  /*14330*/  STG.E.U16 desc[UR8][R54.64], R42 ;  /* 0x0000002a36007986 */ /* 0x0001e2000c101508 */
[----:B------:R-:W-:Y:S02]  /*14340*/  LEA R44, P3, R45, R0, 0x1 ;  /* 0x000000002d2c7211 */ /* 0x000fe400078608ff */
[----:B------:R-:W-:Y:S01]  /*14350*/  PRMT R3, R43, 0x7632, R3 ;  /* 0x000076322b037816 */ /* 0x000fe20000000003 */
[----:B------:R2:W-:Y:S01]  /*14360*/  STG.E.U16 desc[UR8][R40.64], R43 ;  /* 0x0000002b28007986 */ /* 0x0005e2000c101508 */
[----:B------:R-:W-:-:S02]  /*14370*/  LEA.HI.X.SX32 R45, R45, R2, 0x1, P3 ;  /* 0x000000022d2d7211 */ /* 0x000fc400018f0eff */
[----:B------:R-:W-:-:S03]  /*14380*/  LEA R46, P2, R47, R0, 0x1 ;  /* 0x000000002f2e7211 */ /* 0x000fc600078408ff */
[----:B------:R3:W-:Y:S01]  /*14390*/  STG.E.U16 desc[UR8][R44.64], R53 ;  /* 0x000000352c007986 */ /* 0x0007e2000c101508 */
[----:B0-----:R-:W-:Y:S01]  /*143a0*/  IMAD R54, R60, 0x2, R47 ;  /* 0x000000023c367824 */ /* 0x001fe200078e022f */
[----:B------:R-:W-:-:S03]  /*143b0*/  LEA.HI.X.SX32 R47, R47, R2, 0x1, P2 ;  /* 0x000000022f2f7211 */ /* 0x000fc600010f0eff */
[----:B--2---:R-:W-:Y:S01]  /*143c0*/  IMAD R43, R60, 0x2, R54 ;  /* 0x000000023c2b7824 */ /* 0x004fe200078e0236 */
[----:B------:R-:W-:-:S04]  /*143d0*/  LEA R40, P2, R54, R0, 0x1 ;  /* 0x0000000036287211 */ /* 0x000fc800078408ff */
[----:B---3--:R-:W-:Y:S01]  /*143e0*/  LEA R53, R60, R43, 0x1 ;  /* 0x0000002b3c357211 */ /* 0x008fe200078e08ff */
[----:B------:R0:W-:Y:S01]  /*143f0*/  STG.E.U16 desc[UR8][R46.64], R52 ;  /* 0x000000342e007986 */ /* 0x0001e2000c101508 */
[----:B------:R-:W-:Y:S02]  /*14400*/  LEA.HI.X.SX32 R41, R54, R2, 0x1, P2 ;  /* 0x0000000236297211 */ /* 0x000fe400010f0eff */
[C---:B------:R-:W-:Y:S02]  /*14410*/  LEA R44, P2, R43.reuse, R0, 0x1 ;  /* 0x000000002b2c7211 */ /* 0x040fe400078408ff */
[----:B------:R-:W-:Y:S02]  /*14420*/  PRMT R42, R42, 0x7632, R42 ;  /* 0x000076322a2a7816 */ /* 0x000fe4000000002a */
[----:B------:R-:W-:Y:S01]  /*14430*/  LEA.HI.X.SX32 R45, R43, R2, 0x1, P2 ;  /* 0x000000022b2d7211 */ /* 0x000fe200010f0eff */
[----:B0-----:R-:W-:Y:S01]  /*14440*/  IMAD R52, R60, 0x2, R53 ;  /* 0x000000023c347824 */ /* 0x001fe200078e0235 */
[----:B------:R-:W-:-:S03]  /*14450*/  LEA R46, P2, R53, R0, 0x1 ;  /* 0x00000000352e7211 */ /* 0x000fc600078408ff */
[----:B------:R-:W-:Y:S01]  /*14460*/  IMAD R54, R60, 0x2, R52 ;  /* 0x000000023c367824 */ /* 0x000fe200078e0234 */
[----:B------:R0:W-:Y:S01]  /*14470*/  STG.E.U16 desc[UR8][R40.64], R42 ;  /* 0x0000002a28007986 */ /* 0x0001e2000c101508 */
[----:B------:R-:W-:-:S03]  /*14480*/  LEA.HI.X.SX32 R47, R53, R2, 0x1, P2 ;  /* 0x00000002352f7211 */ /* 0x000fc600010f0eff */
[----:B------:R2:W-:Y:S01]  /*14490*/  STG.E.U16 desc[UR8][R44.64], R3 ;  /* 0x000000032c007986 */ /* 0x0005e2000c101508 */
[-C--:B0-----:R-:W-:Y:S02]  /*144a0*/  LEA R42, P2, R54, R0.reuse, 0x1 ;  /* 0x00000000362a7211 */ /* 0x081fe400078408ff */
[----:B------:R-:W-:Y:S02]  /*144b0*/  LEA R40, P3, R52, R0, 0x1 ;  /* 0x0000000034287211 */ /* 0x000fe400078608ff */
[----:B------:R-:W-:Y:S02]  /*144c0*/  LEA.HI.X.SX32 R43, R54, R2, 0x1, P2 ;  /* 0x00000002362b7211 */ /* 0x000fe400010f0eff */
[----:B------:R-:W-:Y:S02]  /*144d0*/  LEA R54, R60, R54, 0x1 ;  /* 0x000000363c367211 */ /* 0x000fe400078e08ff */
[----:B------:R-:W-:Y:S01]  /*144e0*/  LEA.HI.X.SX32 R41, R52, R2, 0x1, P3 ;  /* 0x0000000234297211 */ /* 0x000fe200018f0eff */
[----:B------:R0:W-:Y:S01]  /*144f0*/  STG.E.U16 desc[UR8][R46.64], R36 ;  /* 0x000000242e007986 */ /* 0x0001e2000c101508 */
[----:B--2---:R-:W-:-:S03]  /*14500*/  PRMT R45, R36, 0x7632, R45 ;  /* 0x00007632242d7816 */ /* 0x004fc6000000002d */
[----:B------:R2:W-:Y:S04]  /*14510*/  STG.E.U16 desc[UR8][R40.64], R37 ;  /* 0x0000002528007986 */ /* 0x0005e8000c101508 */
[----:B------:R3:W-:Y:S01]  /*14520*/  STG.E.U16 desc[UR8][R42.64], R38 ;  /* 0x000000262a007986 */ /* 0x0007e2000c101508 */
[----:B0-----:R-:W-:Y:S01]  /*14530*/  IMAD R36, R60, 0x2, R54 ;  /* 0x000000023c247824 */ /* 0x001fe200078e0236 */
[----:B------:R-:W-:-:S03]  /*14540*/  PRMT R46, R37, 0x7632, R46 ;  /* 0x00007632252e7816 */ /* 0x000fc6000000002e */
[----:B--2---:R-:W-:Y:S01]  /*14550*/  IMAD R37, R60, 0x2, R36 ;  /* 0x000000023c257824 */ /* 0x004fe200078e0224 */
[-C--:B---3--:R-:W-:Y:S02]  /*14560*/  LEA R42, P2, R54, R0.reuse, 0x1 ;  /* 0x00000000362a7211 */ /* 0x088fe400078408ff */
[----:B------:R-:W-:Y:S02]  /*14570*/  LEA R40, P3, R36, R0, 0x1 ;  /* 0x0000000024287211 */ /* 0x000fe400078608ff */
[-C--:B------:R-:W-:Y:S02]  /*14580*/  LEA.HI.X.SX32 R43, R54, R2.reuse, 0x1, P2 ;  /* 0x00000002362b7211 */ /* 0x080fe400010f0eff */
[----:B------:R-:W-:Y:S02]  /*14590*/  LEA R47, R60, R37, 0x1 ;  /* 0x000000253c2f7211 */ /* 0x000fe400078e08ff */
[----:B------:R-:W-:Y:S01]  /*145a0*/  LEA.HI.X.SX32 R41, R36, R2, 0x1, P3 ;  /* 0x0000000224297211 */ /* 0x000fe200018f0eff */
[----:B------:R0:W-:Y:S01]  /*145b0*/  STG.E.U16 desc[UR8][R42.64], R39 ;  /* 0x000000272a007986 */ /* 0x0001e2000c101508 */
[----:B------:R-:W-:-:S02]  /*145c0*/  LEA R36, P2, R37, R0, 0x1 ;  /* 0x0000000025247211 */ /* 0x000fc400078408ff */
[----:B------:R-:W-:Y:S01]  /*145d0*/  PRMT R44, R38, 0x7632, R44 ;  /* 0x00007632262c7816 */ /* 0x000fe2000000002c */
[----:B------:R2:W-:Y:S01]  /*145e0*/  STG.E.U16 desc[UR8][R40.64], R45 ;  /* 0x0000002d28007986 */ /* 0x0005e2000c101508 */
[----:B------:R-:W-:Y:S02]  /*145f0*/  LEA.HI.X.SX32 R37, R37, R2, 0x1, P2 ;  /* 0x0000000225257211 */ /* 0x000fe400010f0eff */
[----:B------:R-:W-:Y:S01]  /*14600*/  LEA R38, P2, R47, R0, 0x1 ;  /* 0x000000002f267211 */ /* 0x000fe200078408ff */
[----:B0-----:R-:W-:Y:S01]  /*14610*/  IMAD R42, R60, 0x2, R47 ;  /* 0x000000023c2a7824 */ /* 0x001fe200078e022f */
[----:B------:R-:W-:-:S03]  /*14620*/  PRMT R3, R39, 0x7632, R3 ;  /* 0x0000763227037816 */ /* 0x000fc60000000003 */
[C---:B--2---:R-:W-:Y:S01]  /*14630*/  IMAD R45, R60.reuse, 0x2, R42 ;  /* 0x000000023c2d7824 */ /* 0x044fe200078e022a */
[----:B------:R-:W-:Y:S01]  /*14640*/  LEA.HI.X.SX32 R39, R47, R2, 0x1, P2 ;  /* 0x000000022f277211 */ /* 0x000fe200010f0eff */
[----:B------:R0:W-:Y:S03]  /*14650*/  STG.E.U16 desc[UR8][R36.64], R46 ;  /* 0x0000002e24007986 */ /* 0x0001e6000c101508 */
[----:B------:R-:W-:Y:S01]  /*14660*/  LEA R43, R60, R45, 0x1 ;  /* 0x0000002d3c2b7211 */ /* 0x000fe200078e08ff */
[----:B------:R2:W-:Y:S01]  /*14670*/  STG.E.U16 desc[UR8][R38.64], R44 ;  /* 0x0000002c26007986 */ /* 0x0005e2000c101508 */
[----:B------:R-:W-:-:S04]  /*14680*/  LEA R40, P2, R42, R0, 0x1 ;  /* 0x000000002a287211 */ /* 0x000fc800078408ff */
[----:B------:R-:W-:Y:S02]  /*14690*/  LEA.HI.X.SX32 R41, R42, R2, 0x1, P2 ;  /* 0x000000022a297211 */ /* 0x000fe400010f0eff */
[----:B0-----:R-:W-:Y:S01]  /*146a0*/  LEA R36, P3, R45, R0, 0x1 ;  /* 0x000000002d247211 */ /* 0x001fe200078608ff */
[----:B--2---:R-:W-:-:S03]  /*146b0*/  IMAD R44, R60, 0x2, R43 ;  /* 0x000000023c2c7824 */ /* 0x004fc600078e022b */
[----:B------:R-:W-:Y:S02]  /*146c0*/  LEA.HI.X.SX32 R37, R45, R2, 0x1, P3 ;  /* 0x000000022d257211 */ /* 0x000fe400018f0eff */
[CC--:B------:R-:W-:Y:S01]  /*146d0*/  LEA R38, P2, R43.reuse, R0.reuse, 0x1 ;  /* 0x000000002b267211 */ /* 0x0c0fe200078408ff */
[----:B------:R-:W-:Y:S01]  /*146e0*/  IMAD R47, R60, 0x2, R44 ;  /* 0x000000023c2f7824 */ /* 0x000fe200078e022c */
[C---:B------:R-:W-:Y:S02]  /*146f0*/  LEA R42, P3, R44.reuse, R0, 0x1 ;  /* 0x000000002c2a7211 */ /* 0x040fe400078608ff */
[-C--:B------:R-:W-:Y:S02]  /*14700*/  LEA.HI.X.SX32 R39, R43, R2.reuse, 0x1, P2 ;  /* 0x000000022b277211 */ /* 0x080fe400010f0eff */
[----:B------:R-:W-:Y:S01]  /*14710*/  LEA.HI.X.SX32 R43, R44, R2, 0x1, P3 ;  /* 0x000000022c2b7211 */ /* 0x000fe200018f0eff */
[----:B------:R-:W-:Y:S01]  /*14720*/  STG.E.U16 desc[UR8][R40.64], R3 ;  /* 0x0000000328007986 */ /* 0x000fe2000c101508 */
[----:B------:R-:W-:-:S03]  /*14730*/  LEA R45, R60, R47, 0x1 ;  /* 0x0000002f3c2d7211 */ /* 0x000fc600078e08ff */
[----:B------:R0:W-:Y:S04]  /*14740*/  STG.E.U16 desc[UR8][R36.64], R32 ;  /* 0x0000002024007986 */ /* 0x0001e8000c101508 */
[----:B------:R-:W-:Y:S04]  /*14750*/  STG.E.U16 desc[UR8][R38.64], R33 ;  /* 0x0000002126007986 */ /* 0x000fe8000c101508 */
[----:B------:R2:W-:Y:S01]  /*14760*/  STG.E.U16 desc[UR8][R42.64], R34 ;  /* 0x000000222a007986 */ /* 0x0005e2000c101508 */
[----:B0-----:R-:W-:Y:S02]  /*14770*/  LEA R36, P2, R47, R0, 0x1 ;  /* 0x000000002f247211 */ /* 0x001fe400078408ff */
[----:B------:R-:W-:-:S02]  /*14780*/  PRMT R41, R32, 0x7632, R41 ;  /* 0x0000763220297816 */ /* 0x000fc40000000029 */
[----:B------:R-:W-:Y:S01]  /*14790*/  LEA.HI.X.SX32 R37, R47, R2, 0x1, P2 ;  /* 0x000000022f257211 */ /* 0x000fe200010f0eff */
[----:B--2---:R-:W-:Y:S01]  /*147a0*/  IMAD R42, R60, 0x2, R45 ;  /* 0x000000023c2a7824 */ /* 0x004fe200078e022d */
[----:B------:R-:W-:-:S03]  /*147b0*/  LEA R32, P2, R45, R0, 0x1 ;  /* 0x000000002d207211 */ /* 0x000fc600078408ff */
[----:B------:R-:W-:Y:S01]  /*147c0*/  IMAD R40, R60, 0x2, R42 ;  /* 0x000000023c287824 */ /* 0x000fe200078e022a */
[----:B------:R-:W-:Y:S02]  /*147d0*/  PRMT R39, R33, 0x7632, R39 ;  /* 0x0000763221277816 */ /* 0x000fe40000000027 */
[----:B------:R-:W-:Y:S02]  /*147e0*/  PRMT R38, R34, 0x7632, R38 ;  /* 0x0000763222267816 */ /* 0x000fe40000000026 */
[----:B------:R-:W-:Y:S02]  /*147f0*/  LEA.HI.X.SX32 R33, R45, R2, 0x1, P2 ;  /* 0x000000022d217211 */ /* 0x000fe400010f0eff */
[----:B------:R-:W-:Y:S02]  /*14800*/  LEA R34, P2, R42, R0, 0x1 ;  /* 0x000000002a227211 */ /* 0x000fe400078408ff */
[----:B------:R-:W-:Y:S01]  /*14810*/  LEA R43, R60, R40, 0x1 ;  /* 0x000000283c2b7211 */ /* 0x000fe200078e08ff */
[----:B------:R0:W-:Y:S01]  /*14820*/  STG.E.U16 desc[UR8][R36.64], R35 ;  /* 0x0000002324007986 */ /* 0x0001e2000c101508 */
[----:B------:R-:W-:-:S03]  /*14830*/  PRMT R3, R35, 0x7632, R3 ;  /* 0x0000763223037816 */ /* 0x000fc60000000003 */
[----:B------:R2:W-:Y:S01]  /*14840*/  STG.E.U16 desc[UR8][R32.64], R41 ;  /* 0x0000002920007986 */ /* 0x0005e2000c101508 */
[----:B------:R-:W-:Y:S01]  /*14850*/  IMAD R45, R60, 0x2, R43 ;  /* 0x000000023c2d7824 */ /* 0x000fe200078e022b */
[----:B0-----:R-:W-:Y:S02]  /*14860*/  LEA.HI.X.SX32 R35, R42, R2, 0x1, P2 ;  /* 0x000000022a237211 */ /* 0x001fe400010f0eff */
[CC--:B--2---:R-:W-:Y:S02]  /*14870*/  LEA R32, P2, R43.reuse, R0.reuse, 0x1 ;  /* 0x000000002b207211 */ /* 0x0c4fe400078408ff */
[----:B------:R-:W-:Y:S02]  /*14880*/  LEA R36, P3, R40, R0, 0x1 ;  /* 0x0000000028247211 */ /* 0x000fe400078608ff */
[-C--:B------:R-:W-:Y:S01]  /*14890*/  LEA.HI.X.SX32 R33, R43, R2.reuse, 0x1, P2 ;  /* 0x000000022b217211 */ /* 0x080fe200010f0eff */
[----:B------:R-:W-:Y:S01]  /*148a0*/  IMAD R43, R60, 0x2, R45 ;  /* 0x000000023c2b7824 */ /* 0x000fe200078e022d */
[----:B------:R-:W-:Y:S01]  /*148b0*/  LEA.HI.X.SX32 R37, R40, R2, 0x1, P3 ;  /* 0x0000000228257211 */ /* 0x000fe200018f0eff */
[----:B------:R0:W-:Y:S03]  /*148c0*/  STG.E.U16 desc[UR8][R34.64], R39 ;  /* 0x0000002722007986 */ /* 0x0001e6000c101508 */
[C---:B------:R-:W-:Y:S01]  /*148d0*/  LEA R47, R60.reuse, R43, 0x1 ;  /* 0x0000002b3c2f7211 */ /* 0x040fe200078e08ff */
[----:B------:R2:W-:Y:S04]  /*148e0*/  STG.E.U16 desc[UR8][R36.64], R38 ;  /* 0x0000002624007986 */ /* 0x0005e8000c101508 */
[----:B------:R3:W-:Y:S01]  /*148f0*/  STG.E.U16 desc[UR8][R32.64], R3 ;  /* 0x0000000320007986 */ /* 0x0007e2000c101508 */
[----:B0-----:R-:W-:Y:S01]  /*14900*/  LEA R34, P2, R45, R0, 0x1 ;  /* 0x000000002d227211 */ /* 0x001fe200078408ff */
[----:B--2---:R-:W-:-:S03]  /*14910*/  IMAD R38, R60, 0x2, R47 ;  /* 0x000000023c267824 */ /* 0x004fc600078e022f */
[----:B------:R-:W-:Y:S01]  /*14920*/  LEA.HI.X.SX32 R35, R45, R2, 0x1, P2 ;  /* 0x000000022d237211 */ /* 0x000fe200010f0eff */
[----:B---3--:R-:W-:Y:S01]  /*14930*/  IMAD R3, R60, 0x2, R38 ;  /* 0x000000023c037824 */ /* 0x008fe200078e0226 */
[----:B------:R-:W-:-:S03]  /*14940*/  LEA R36, P2, R43, R0, 0x1 ;  /* 0x000000002b247211 */ /* 0x000fc600078408ff */
[----:B------:R0:W-:Y:S01]  /*14950*/  STG.E.U16 desc[UR8][R34.64], R28 ;  /* 0x0000001c22007986 */ /* 0x0001e2000c101508 */
[----:B------:R-:W-:Y:S02]  /*14960*/  LEA R32, P3, R47, R0, 0x1 ;  /* 0x000000002f207211 */ /* 0x000fe400078608ff */
[-C--:B------:R-:W-:Y:S02]  /*14970*/  LEA.HI.X.SX32 R37, R43, R2.reuse, 0x1, P2 ;  /* 0x000000022b257211 */ /* 0x080fe400010f0eff */
[----:B------:R-:W-:Y:S02]  /*14980*/  LEA.HI.X.SX32 R33, R47, R2, 0x1, P3 ;  /* 0x000000022f217211 */ /* 0x000fe400018f0eff */
[C---:B0-----:R-:W-:Y:S01]  /*14990*/  LEA R35, R60.reuse, R3, 0x1 ;  /* 0x000000033c237211 */ /* 0x041fe200078e08ff */
[----:B------:R-:W-:Y:S04]  /*149a0*/  STG.E.U16 desc[UR8][R36.64], R29 ;  /* 0x0000001d24007986 */ /* 0x000fe8000c101508 */
[C---:B------:R-:W-:Y:S01]  /*149b0*/  IMAD R42, R60.reuse, 0x2, R35 ;  /* 0x000000023c2a7824 */ /* 0x040fe200078e0223 */
[----:B------:R0:W-:Y:S03]  /*149c0*/  STG.E.U16 desc[UR8][R32.64], R30 ;  /* 0x0000001e20007986 */ /* 0x0001e6000c101508 */
[----:B------:R-:W-:Y:S01]  /*149d0*/  IMAD R40, R60, 0x2, R42 ;  /* 0x000000023c287824 */ /* 0x000fe200078e022a */
[----:B------:R-:W-:-:S02]  /*149e0*/  PRMT R43, R29, 0x7632, R43 ;  /* 0x000076321d2b7816 */ /* 0x000fc4000000002b */
[----:B0-----:R-:W-:Y:S02]  /*149f0*/  LEA R32, P2, R38, R0, 0x1 ;  /* 0x0000000026207211 */ /* 0x001fe400078408ff */
[----:B------:R-:W-:Y:S02]  /*14a00*/  PRMT R30, R28, 0x7632, R30 ;  /* 0x000076321c1e7816 */ /* 0x000fe4000000001e */
[----:B------:R-:W-:Y:S02]  /*14a10*/  LEA.HI.X.SX32 R33, R38, R2, 0x1, P2 ;  /* 0x0000000226217211 */ /* 0x000fe400010f0eff */
[C---:B------:R-:W-:Y:S02]  /*14a20*/  LEA R28, P2, R3.reuse, R0, 0x1 ;  /* 0x00000000031c7211 */ /* 0x040fe400078408ff */
[----:B------:R-:W-:Y:S02]  /*14a30*/  LEA R41, R60, R40, 0x1 ;  /* 0x000000283c297211 */ /* 0x000fe400078e08ff */
[----:B------:R-:W-:-:S03]  /*14a40*/  LEA.HI.X.SX32 R29, R3, R2, 0x1, P2 ;  /* 0x00000002031d7211 */ /* 0x000fc600010f0eff */
[----:B------:R-:W-:-:S04]  /*14a50*/  IMAD R3, R60, 0x2, R41 ;  /* 0x000000023c037824 */ /* 0x000fc800078e0229 */
[----:B------:R-:W-:Y:S01]  /*14a60*/  IMAD R37, R60, 0x2, R3 ;  /* 0x000000023c257824 */ /* 0x000fe200078e0203 */
[----:B------:R0:W-:Y:S01]  /*14a70*/  STG.E.U16 desc[UR8][R32.64], R31 ;  /* 0x0000001f20007986 */ /* 0x0001e2000c101508 */
[----:B------:R-:W-:-:S03]  /*14a80*/  LEA R34, P2, R35, R0, 0x1 ;  /* 0x0000000023227211 */ /* 0x000fc600078408ff */
[----:B------:R-:W-:Y:S01]  /*14a90*/  LEA R38, R60, R37, 0x1 ;  /* 0x000000253c267211 */ /* 0x000fe200078e08ff */
[----:B------:R2:W-:Y:S01]  /*14aa0*/  STG.E.U16 desc[UR8][R28.64], R30 ;  /* 0x0000001e1c007986 */ /* 0x0005e2000c101508 */
[----:B------:R-:W-:Y:S02]  /*14ab0*/  LEA.HI.X.SX32 R35, R35, R2, 0x1, P2 ;  /* 0x0000000223237211 */ /* 0x000fe400010f0eff */
[----:B------:R-:W-:Y:S02]  /*14ac0*/  PRMT R39, R30, 0x7632, R39 ;  /* 0x000076321e277816 */ /* 0x000fe40000000027 */
[----:B0-----:R-:W-:Y:S01]  /*14ad0*/  LEA R32, P3, R42, R0, 0x1 ;  /* 0x000000002a207211 */ /* 0x001fe200078608ff */
[----:B--2---:R-:W-:-:S03]  /*14ae0*/  IMAD R28, R60, 0x2, R38 ;  /* 0x000000023c1c7824 */ /* 0x004fc600078e0226 */
[----:B------:R-:W-:Y:S01]  /*14af0*/  LEA.HI.X.SX32 R33, R42, R2, 0x1, P3 ;  /* 0x000000022a217211 */ /* 0x000fe200018f0eff */
[----:B------:R-:W-:Y:S01]  /*14b00*/  IMAD R29, R60, 0x2, R28 ;  /* 0x000000023c1d7824 */ /* 0x000fe200078e021c */
[----:B------:R-:W-:Y:S01]  /*14b10*/  STG.E.U16 desc[UR8][R34.64], R43 ;  /* 0x0000002b22007986 */ /* 0x000fe2000c101508 */
[----:B------:R-:W-:-:S03]  /*14b20*/  LEA R30, P2, R40, R0, 0x1 ;  /* 0x00000000281e7211 */ /* 0x000fc600078408ff */
[----:B------:R0:W-:Y:S01]  /*14b30*/  STG.E.U16 desc[UR8][R32.64], R39 ;  /* 0x0000002720007986 */ /* 0x0001e2000c101508 */
[----:B------:R-:W-:Y:S02]  /*14b40*/  PRMT R36, R31, 0x7632, R36 ;  /* 0x000076321f247816 */ /* 0x000fe40000000024 */
[----:B------:R-:W-:Y:S02]  /*14b50*/  LEA.HI.X.SX32 R31, R40, R2, 0x1, P2 ;  /* 0x00000002281f7211 */ /* 0x000fe400010f0eff */
[C---:B------:R-:W-:Y:S02]  /*14b60*/  LEA R40, P2, R41.reuse, R0, 0x1 ;  /* 0x0000000029287211 */ /* 0x040fe400078408ff */
[----:B0-----:R-:W-:Y:S01]  /*14b70*/  LEA R39, R60, R29, 0x1 ;  /* 0x0000001d3c277211 */ /* 0x001fe200078e08ff */
[----:B------:R0:W-:Y:S01]  /*14b80*/  STG.E.U16 desc[UR8][R30.64], R36 ;  /* 0x000000241e007986 */ /* 0x0001e2000c101508 */
[----:B------:R-:W-:-:S03]  /*14b90*/  LEA.HI.X.SX32 R41, R41, R2, 0x1, P2 ;  /* 0x0000000229297211 */ /* 0x000fc600010f0eff */
[----:B------:R-:W-:Y:S01]  /*14ba0*/  IMAD R32, R60, 0x2, R39 ;  /* 0x000000023c207824 */ /* 0x000fe200078e0227 */
[----:B------:R-:W-:-:S03]  /*14bb0*/  LEA R34, P2, R3, R0, 0x1 ;  /* 0x0000000003227211 */ /* 0x000fc600078408ff */
[C---:B0-----:R-:W-:Y:S01]  /*14bc0*/  IMAD R36, R60.reuse, 0x2, R32 ;  /* 0x000000023c247824 */ /* 0x041fe200078e0220 */
[----:B------:R-:W-:Y:S02]  /*14bd0*/  LEA.HI.X.SX32 R35, R3, R2, 0x1, P2 ;  /* 0x0000000203237211 */ /* 0x000fe400010f0eff */
[C---:B------:R-:W-:Y:S02]  /*14be0*/  LEA R30, P3, R37.reuse, R0, 0x1 ;  /* 0x00000000251e7211 */ /* 0x040fe400078608ff */
[C---:B------:R-:W-:Y:S02]  /*14bf0*/  LEA R3, R60.reuse, R36, 0x1 ;  /* 0x000000243c037211 */ /* 0x040fe400078e08ff */
[----:B------:R-:W-:Y:S01]  /*14c00*/  LEA.HI.X.SX32 R31, R37, R2, 0x1, P3 ;  /* 0x00000002251f7211 */ /* 0x000fe200018f0eff */
[----:B------:R-:W-:Y:S02]  /*14c10*/  STG.E.U16 desc[UR8][R40.64], R12 ;  /* 0x0000000c28007986 */ /* 0x000fe4000c101508 */
[----:B------:R-:W-:-:S02]  /*14c20*/  IMAD R37, R60, 0x2, R3 ;  /* 0x000000023c257824 */ /* 0x000fc400078e0203 */
[----:B------:R0:W-:Y:S02]  /*14c30*/  STG.E.U16 desc[UR8][R34.64], R13 ;  /* 0x0000000d22007986 */ /* 0x0001e4000c101508 */
[----:B------:R-:W-:Y:S01]  /*14c40*/  IMAD R33, R60, 0x2, R37 ;  /* 0x000000023c217824 */ /* 0x000fe200078e0225 */
[----:B------:R-:W-:Y:S01]  /*14c50*/  PRMT R42, R12, 0x7632, R42 ;  /* 0x000076320c2a7816 */ /* 0x000fe2000000002a */
[----:B------:R2:W-:Y:S01]  /*14c60*/  STG.E.U16 desc[UR8][R30.64], R14 ;  /* 0x0000000e1e007986 */ /* 0x0005e2000c101508 */
[----:B0-----:R-:W-:-:S04]  /*14c70*/  LEA R34, P2, R38, R0, 0x1 ;  /* 0x0000000026227211 */ /* 0x001fc800078408ff */
[----:B------:R-:W-:Y:S02]  /*14c80*/  LEA.HI.X.SX32 R35, R38, R2, 0x1, P2 ;  /* 0x0000000226237211 */ /* 0x000fe400010f0eff */
[----:B------:R-:W-:Y:S02]  /*14c90*/  LEA R12, P2, R28, R0, 0x1 ;  /* 0x000000001c0c7211 */ /* 0x000fe400078408ff */
[----:B--2---:R-:W-:Y:S02]  /*14ca0*/  LEA R30, R60, R33, 0x1 ;  /* 0x000000213c1e7211 */ /* 0x004fe400078e08ff */
[----:B------:R-:W-:Y:S02]  /*14cb0*/  PRMT R41, R13, 0x7632, R41 ;  /* 0x000076320d297816 */ /* 0x000fe40000000029 */
[----:B------:R-:W-:Y:S01]  /*14cc0*/  LEA.HI.X.SX32 R13, R28, R2, 0x1, P2 ;  /* 0x000000021c0d7211 */ /* 0x000fe200010f0eff */
[C---:B------:R-:W-:Y:S01]  /*14cd0*/  IMAD R28, R60.reuse, 0x2, R30 ;  /* 0x000000023c1c7824 */ /* 0x040fe200078e021e */
[----:B------:R0:W-:Y:S03]  /*14ce0*/  STG.E.U16 desc[UR8][R34.64], R15 ;  /* 0x0000000f22007986 */ /* 0x0001e6000c101508 */
[----:B------:R-:W-:Y:S01]  /*14cf0*/  IMAD R31, R60, 0x2, R28 ;  /* 0x000000023c1f7824 */ /* 0x000fe200078e021c */
[----:B------:R-:W-:-:S02]  /*14d00*/  PRMT R38, R14, 0x7632, R38 ;  /* 0x000076320e267816 */ /* 0x000fc40000000026 */
[-C--:B------:R-:W-:Y:S02]  /*14d10*/  LEA R14, P3, R39, R0.reuse, 0x1 ;  /* 0x00000000270e7211 */ /* 0x080fe400078608ff */
[----:B0-----:R-:W-:-:S04]  /*14d20*/  LEA R34, P2, R29, R0, 0x1 ;  /* 0x000000001d227211 */ /* 0x001fc800078408ff */
[-C--:B------:R-:W-:Y:S02]  /*14d30*/  LEA.HI.X.SX32 R35, R29, R2.reuse, 0x1, P2 ;  /* 0x000000021d237211 */ /* 0x080fe400010f0eff */
[C---:B------:R-:W-:Y:S01]  /*14d40*/  LEA R29, R60.reuse, R31, 0x1 ;  /* 0x0000001f3c1d7211 */ /* 0x040fe200078e08ff */
[----:B------:R0:W-:Y:S01]  /*14d50*/  STG.E.U16 desc[UR8][R12.64], R42 ;  /* 0x0000002a0c007986 */ /* 0x0001e2000c101508 */
[----:B------:R-:W-:Y:S02]  /*14d60*/  PRMT R40, R15, 0x7632, R40 ;  /* 0x000076320f287816 */ /* 0x000fe40000000028 */
[----:B------:R-:W-:Y:S01]  /*14d70*/  LEA.HI.X.SX32 R15, R39, R2, 0x1, P3 ;  /* 0x00000002270f7211 */ /* 0x000fe200018f0eff */
[----:B------:R-:W-:Y:S01]  /*14d80*/  IMAD R39, R60, 0x2, R29 ;  /* 0x000000023c277824 */ /* 0x000fe200078e021d */
[----:B0-----:R-:W-:-:S04]  /*14d90*/  LEA R12, P2, R32, R0, 0x1 ;  /* 0x00000000200c7211 */ /* 0x001fc800078408ff */
[----:B------:R-:W-:Y:S01]  /*14da0*/  LEA.HI.X.SX32 R13, R32, R2, 0x1, P2 ;  /* 0x00000002200d7211 */ /* 0x000fe200010f0eff */
[----:B------:R-:W-:Y:S01]  /*14db0*/  IMAD R32, R60, 0x2, R39 ;  /* 0x000000023c207824 */ /* 0x000fe200078e0227 */
[----:B------:R0:W-:Y:S04]  /*14dc0*/  STG.E.U16 desc[UR8][R34.64], R41 ;  /* 0x0000002922007986 */ /* 0x0001e8000c101508 */
[----:B------:R2:W-:Y:S01]  /*14dd0*/  STG.E.U16 desc[UR8][R14.64], R38 ;  /* 0x000000260e007986 */ /* 0x0005e2000c101508 */
[----:B0-----:R-:W-:Y:S02]  /*14de0*/  LEA R34, P2, R36, R0, 0x1 ;  /* 0x0000000024227211 */ /* 0x001fe400078408ff */
[----:B--2---:R-:W-:Y:S02]  /*14df0*/  LEA R38, R60, R32, 0x1 ;  /* 0x000000203c267211 */ /* 0x004fe400078e08ff */
[----:B------:R-:W-:-:S02]  /*14e00*/  LEA.HI.X.SX32 R35, R36, R2, 0x1, P2 ;  /* 0x0000000224237211 */ /* 0x000fc400010f0eff */
[C---:B------:R-:W-:Y:S01]  /*14e10*/  LEA R14, P2, R3.reuse, R0, 0x1 ;  /* 0x00000000030e7211 */ /* 0x040fe200078408ff */
[C---:B------:R-:W-:Y:S01]  /*14e20*/  IMAD R36, R60.reuse, 0x2, R38 ;  /* 0x000000023c247824 */ /* 0x040fe200078e0226 */
[----:B------:R0:W-:Y:S02]  /*14e30*/  STG.E.U16 desc[UR8][R12.64], R40 ;  /* 0x000000280c007986 */ /* 0x0001e4000c101508 */
[----:B------:R-:W-:Y:S01]  /*14e40*/  LEA.HI.X.SX32 R15, R3, R2, 0x1, P2 ;  /* 0x00000002030f7211 */ /* 0x000fe200010f0eff */
[----:B------:R-:W-:Y:S01]  /*14e50*/  IMAD R3, R60, 0x2, R36 ;  /* 0x000000023c037824 */ /* 0x000fe200078e0224 */
[----:B0-----:R-:W-:-:S04]  /*14e60*/  LEA R12, P3, R37, R0, 0x1 ;  /* 0x00000000250c7211 */ /* 0x001fc800078608ff */
[----:B------:R-:W-:Y:S02]  /*14e70*/  LEA.HI.X.SX32 R13, R37, R2, 0x1, P3 ;  /* 0x00000002250d7211 */ /* 0x000fe400018f0eff */
[----:B------:R-:W-:Y:S01]  /*14e80*/  LEA R37, R60, R3, 0x1 ;  /* 0x000000033c257211 */ /* 0x000fe200078e08ff */
[----:B------:R0:W-:Y:S01]  /*14e90*/  STG.E.U16 desc[UR8][R34.64], R20 ;  /* 0x0000001422007986 */ /* 0x0001e2000c101508 */
[----:B------:R-:W-:-:S03]  /*14ea0*/  PRMT R43, R20, 0x7632, R43 ;  /* 0x00007632142b7816 */ /* 0x000fc6000000002b */
[----:B------:R-:W-:-:S04]  /*14eb0*/  IMAD R41, R60, 0x2, R37 ;  /* 0x000000023c297824 */ /* 0x000fc800078e0225 */
[----:B0-----:R-:W-:-:S05]  /*14ec0*/  IMAD R20, R60, 0x2, R41 ;  /* 0x000000023c147824 */ /* 0x001fca00078e0229 */
[----:B------:R-:W-:Y:S01]  /*14ed0*/  LEA R35, R60, R20, 0x1 ;  /* 0x000000143c237211 */ /* 0x000fe200078e08ff */
[----:B------:R0:W-:Y:S01]  /*14ee0*/  STG.E.U16 desc[UR8][R14.64], R21 ;  /* 0x000000150e007986 */ /* 0x0001e2000c101508 */
[----:B------:R-:W-:-:S03]  /*14ef0*/  PRMT R42, R21, 0x7632, R42 ;  /* 0x00007632152a7816 */ /* 0x000fc6000000002a */
[C---:B------:R-:W-:Y:S01]  /*14f00*/  IMAD R40, R60.reuse, 0x2, R35 ;  /* 0x000000023c287824 */ /* 0x040fe200078e0223 */
[----:B------:R2:W-:Y:S03]  /*14f10*/  STG.E.U16 desc[UR8][R12.64], R22 ;  /* 0x000000160c007986 */ /* 0x0005e6000c101508 */
[----:B0-----:R-:W-:Y:S01]  /*14f20*/  IMAD R21, R60, 0x2, R40 ;  /* 0x000000023c157824 */ /* 0x001fe200078e0228 */
[----:B--2---:R-:W-:-:S04]  /*14f30*/  LEA R12, P2, R33, R0, 0x1 ;  /* 0x00000000210c7211 */ /* 0x004fc800078408ff */
[----:B------:R-:W-:Y:S02]  /*14f40*/  LEA.HI.X.SX32 R13, R33, R2, 0x1, P2 ;  /* 0x00000002210d7211 */ /* 0x000fe400010f0eff */
[----:B------:R-:W-:Y:S02]  /*14f50*/  LEA R14, P2, R30, R0, 0x1 ;  /* 0x000000001e0e7211 */ /* 0x000fe400078408ff */
[----:B------:R-:W-:Y:S01]  /*14f60*/  LEA R34, R60, R21, 0x1 ;  /* 0x000000153c227211 */ /* 0x000fe200078e08ff */
[----:B------:R0:W-:Y:S01]  /*14f70*/  STG.E.U16 desc[UR8][R12.64], R23 ;  /* 0x000000170c007986 */ /* 0x0001e2000c101508 */
[----:B------:R-:W-:Y:S02]  /*14f80*/  LEA.HI.X.SX32 R15, R30, R2, 0x1, P2 ;  /* 0x000000021e0f7211 */ /* 0x000fe400010f0eff */
[----:B------:R-:W-:Y:S02]  /*14f90*/  PRMT R33, R22, 0x7632, R33 ;  /* 0x0000763216217816 */ /* 0x000fe40000000021 */
[----:B------:R-:W-:-:S02]  /*14fa0*/  PRMT R22, R23, 0x7632, R22 ;  /* 0x0000763217167816 */ /* 0x000fc40000000016 */
[CC--:B------:R-:W-:Y:S02]  /*14fb0*/  LEA R30, P3, R31.reuse, R0.reuse, 0x1 ;  /* 0x000000001f1e7211 */ /* 0x0c0fe400078608ff */
[----:B0-----:R-:W-:Y:S01]  /*14fc0*/  LEA R12, P2, R28, R0, 0x1 ;  /* 0x000000001c0c7211 */ /* 0x001fe200078408ff */
[----:B------:R-:W-:Y:S01]  /*14fd0*/  IMAD R23, R60, 0x2, R34 ;  /* 0x000000023c177824 */ /* 0x000fe200078e0222 */
[----:B------:R0:W-:Y:S01]  /*14fe0*/  STG.E.U16 desc[UR8][R14.64], R43 ;  /* 0x0000002b0e007986 */ /* 0x0001e2000c101508 */
[-C--:B------:R-:W-:Y:S02]  /*14ff0*/  LEA.HI.X.SX32 R31, R31, R2.reuse, 0x1, P3 ;  /* 0x000000021f1f7211 */ /* 0x080fe400018f0eff */
[----:B------:R-:W-:Y:S02]  /*15000*/  LEA.HI.X.SX32 R13, R28, R2, 0x1, P2 ;  /* 0x000000021c0d7211 */ /* 0x000fe400010f0eff */
[----:B------:R-:W-:-:S03]  /*15010*/  LEA R28, P2, R29, R0, 0x1 ;  /* 0x000000001d1c7211 */ /* 0x000fc600078408ff */
[----:B------:R2:W-:Y:S01]  /*15020*/  STG.E.U16 desc[UR8][R12.64], R42 ;  /* 0x0000002a0c007986 */ /* 0x0005e2000c101508 */
[----:B------:R-:W-:Y:S01]  /*15030*/  LEA.HI.X.SX32 R29, R29, R2, 0x1, P2 ;  /* 0x000000021d1d7211 */ /* 0x000fe200010f0eff */
[C---:B0-----:R-:W-:Y:S02]  /*15040*/  IMAD R15, R60.reuse, 0x2, R23 ;  /* 0x000000023c0f7824 */ /* 0x041fe400078e0217 */
[----:B------:R0:W-:Y:S01]  /*15050*/  STG.E.U16 desc[UR8][R30.64], R33 ;  /* 0x000000211e007986 */ /* 0x0001e2000c101508 */
[C---:B--2---:R-:W-:Y:S02]  /*15060*/  LEA R12, P2, R39.reuse, R0, 0x1 ;  /* 0x00000000270c7211 */ /* 0x044fe400078408ff */
[----:B0-----:R-:W-:Y:S02]  /*15070*/  LEA R33, R60, R15, 0x1 ;  /* 0x0000000f3c217211 */ /* 0x001fe400078e08ff */
[----:B------:R-:W-:Y:S02]  /*15080*/  LEA.HI.X.SX32 R13, R39, R2, 0x1, P2 ;  /* 0x00000002270d7211 */ /* 0x000fe400010f0eff */
[----:B------:R-:W-:Y:S01]  /*15090*/  LEA R30, P2, R32, R0, 0x1 ;  /* 0x00000000201e7211 */ /* 0x000fe200078408ff */
[----:B------:R-:W-:-:S03]  /*150a0*/  IMAD R14, R60, 0x2, R33 ;  /* 0x000000023c0e7824 */ /* 0x000fc600078e0221 */
[----:B------:R-:W-:Y:S01]  /*150b0*/  LEA.HI.X.SX32 R31, R32, R2, 0x1, P2 ;  /* 0x00000002201f7211 */ /* 0x000fe200010f0eff */
[----:B------:R-:W-:Y:S01]  /*150c0*/  IMAD R32, R60, 0x2, R14 ;  /* 0x000000023c207824 */ /* 0x000fe200078e020e */
[----:B------:R0:W-:Y:S04]  /*150d0*/  STG.E.U16 desc[UR8][R28.64], R22 ;  /* 0x000000161c007986 */ /* 0x0001e8000c101508 */
[----:B------:R2:W-:Y:S04]  /*150e0*/  STG.E.U16 desc[UR8][R12.64], R8 ;  /* 0x000000080c007986 */ /* 0x0005e8000c101508 */
[----:B------:R3:W-:Y:S01]  /*150f0*/  STG.E.U16 desc[UR8][R30.64], R9 ;  /* 0x000000091e007986 */ /* 0x0007e2000c101508 */
[----:B0-----:R-:W-:-:S02]  /*15100*/  LEA R28, P3, R38, R0, 0x1 ;  /* 0x00000000261c7211 */ /* 0x001fc400078608ff */
[----:B--2---:R-:W-:Y:S02]  /*15110*/  LEA R13, R60, R32, 0x1 ;  /* 0x000000203c0d7211 */ /* 0x004fe400078e08ff */
[----:B------:R-:W-:-:S03]  /*15120*/  LEA.HI.X.SX32 R29, R38, R2, 0x1, P3 ;  /* 0x00000002261d7211 */ /* 0x000fc600018f0eff */
[----:B------:R-:W-:Y:S01]  /*15130*/  IMAD R12, R60, 0x2, R13 ;  /* 0x000000023c0c7824 */ /* 0x000fe200078e020d */
[----:B------:R-:W-:-:S03]  /*15140*/  LEA R38, P2, R36, R0, 0x1 ;  /* 0x0000000024267211 */ /* 0x000fc600078408ff */
[----:B---3--:R-:W-:Y:S01]  /*15150*/  IMAD R30, R60, 0x2, R12 ;  /* 0x000000023c1e7824 */ /* 0x008fe200078e020c */
[----:B------:R0:W-:Y:S01]  /*15160*/  STG.E.U16 desc[UR8][R28.64], R10 ;  /* 0x0000000a1c007986 */ /* 0x0001e2000c101508 */
[----:B------:R-:W-:Y:S02]  /*15170*/  PRMT R42, R10, 0x7632, R42 ;  /* 0x000076320a2a7816 */ /* 0x000fe4000000002a */
[----:B------:R-:W-:Y:S02]  /*15180*/  LEA.HI.X.SX32 R39, R36, R2, 0x1, P2 ;  /* 0x0000000224277211 */ /* 0x000fe400010f0eff */
[----:B0-----:R-:W-:Y:S02]  /*15190*/  LEA R10, R60, R30, 0x1 ;  /* 0x0000001e3c0a7211 */ /* 0x001fe400078e08ff */
[----:B------:R-:W-:-:S03]  /*151a0*/  LEA R28, P2, R3, R0, 0x1 ;  /* 0x00000000031c7211 */ /* 0x000fc600078408ff */
[C---:B------:R-:W-:Y:S01]  /*151b0*/  IMAD R31, R60.reuse, 0x2, R10 ;  /* 0x000000023c1f7824 */ /* 0x040fe200078e020a */
[----:B------:R-:W-:Y:S01]  /*151c0*/  LEA.HI.X.SX32 R29, R3, R2, 0x1, P2 ;  /* 0x00000002031d7211 */ /* 0x000fe200010f0eff */
[----:B------:R0:W-:Y:S01]  /*151d0*/  STG.E.U16 desc[UR8][R38.64], R11 ;  /* 0x0000000b26007986 */ /* 0x0001e2000c101508 */
[CC--:B------:R-:W-:Y:S01]  /*151e0*/  LEA R36, P2, R37.reuse, R0.reuse, 0x1 ;  /* 0x0000000025247211 */ /* 0x0c0fe200078408ff */
[----:B------:R-:W-:Y:S01]  /*151f0*/  IMAD R3, R60, 0x2, R31 ;  /* 0x000000023c037824 */ /* 0x000fe200078e021f */
[----:B------:R-:W-:Y:S02]  /*15200*/  LEA R6, P4, R40, R0, 0x1 ;  /* 0x0000000028067211 */ /* 0x000fe400078808ff */
[----:B------:R-:W-:Y:S02]  /*15210*/  LEA.HI.X.SX32 R37, R37, R2, 0x1, P2 ;  /* 0x0000000225257211 */ /* 0x000fe400010f0eff */
[----:B------:R-:W-:Y:S02]  /*15220*/  PRMT R22, R8, 0x7632, R22 ;  /* 0x0000763208167816 */ /* 0x000fe40000000016 */
[----:B0-----:R-:W-:-:S02]  /*15230*/  LEA R38, P3, R41, R0, 0x1 ;  /* 0x0000000029267211 */ /* 0x001fc400078608ff */
[----:B------:R-:W-:Y:S02]  /*15240*/  LEA R18, P2, R20, R0, 0x1 ;  /* 0x0000000014127211 */ /* 0x000fe400078408ff */
[----:B------:R-:W-:Y:S02]  /*15250*/  LEA.HI.X.SX32 R39, R41, R2, 0x1, P3 ;  /* 0x0000000229277211 */ /* 0x000fe400018f0eff */
[----:B------:R-:W-:Y:S02]  /*15260*/  LEA R8, R60, R3, 0x1 ;  /* 0x000000033c087211 */ /* 0x000fe400078e08ff */
[----:B------:R-:W-:Y:S02]  /*15270*/  LEA R16, P3, R35, R0, 0x1 ;  /* 0x0000000023107211 */ /* 0x000fe400078608ff */
[----:B------:R-:W-:Y:S01]  /*15280*/  LEA.HI.X.SX32 R7, R40, R2, 0x1, P4 ;  /* 0x0000000228077211 */ /* 0x000fe200020f0eff */
[----:B------:R0:W-:Y:S01]  /*15290*/  STG.E.U16 desc[UR8][R28.64], R22 ;  /* 0x000000161c007986 */ /* 0x0001e2000c101508 */
[----:B------:R-:W-:-:S02]  /*152a0*/  PRMT R9, R9, 0x7632, R9 ;  /* 0x0000763209097816 */ /* 0x000fc40000000009 */
[-C--:B------:R-:W-:Y:S02]  /*152b0*/  LEA.HI.X.SX32 R19, R20, R2.reuse, 0x1, P2 ;  /* 0x0000000214137211 */ /* 0x080fe400010f0eff */
[----:B------:R-:W-:Y:S01]  /*152c0*/  LEA.HI.X.SX32 R17, R35, R2, 0x1, P3 ;  /* 0x0000000223117211 */ /* 0x000fe200018f0eff */
[----:B------:R-:W-:Y:S01]  /*152d0*/  STL.64 [R1+0x728], R6 ;  /* 0x0007280601007387 */ /* 0x000fe20000100a00 */
[C---:B------:R-:W-:Y:S01]  /*152e0*/  LEA R24, P2, R21.reuse, R0, 0x1 ;  /* 0x0000000015187211 */ /* 0x040fe200078408ff */
[----:B0-----:R-:W-:Y:S02]  /*152f0*/  IMAD R29, R60, 0x2, R8 ;  /* 0x000000023c1d7824 */ /* 0x001fe400078e0208 */
[----:B------:R0:W-:Y:S04]  /*15300*/  STG.E.U16 desc[UR8][R36.64], R9 ;  /* 0x0000000924007986 */ /* 0x0001e8000c101508 */
[----:B------:R2:W-:Y:S01]  /*15310*/  STL.64 [R1+0xe8], R18 ;  /* 0x0000e81201007387 */ /* 0x0005e20000100a00 */
[----:B------:R-:W-:-:S03]  /*15320*/  LEA.HI.X.SX32 R25, R21, R2, 0x1, P2 ;  /* 0x0000000215197211 */ /* 0x000fc600010f0eff */
[----:B------:R3:W-:Y:S01]  /*15330*/  STL.64 [R1+0xe0], R16 ;  /* 0x0000e01001007387 */ /* 0x0007e20000100a00 */
[----:B0-----:R-:W-:Y:S01]  /*15340*/  IMAD R9, R60, 0x2, R29 ;  /* 0x000000023c097824 */ /* 0x001fe200078e021d */
[CC--:B--2---:R-:W-:Y:S02]  /*15350*/  LEA R18, P3, R34.reuse, R0.reuse, 0x1 ;  /* 0x0000000022127211 */ /* 0x0c4fe400078608ff */
[C---:B---3--:R-:W-:Y:S02]  /*15360*/  LEA R16, P4, R23.reuse, R0, 0x1 ;  /* 0x0000000017107211 */ /* 0x048fe400078808ff */
[-C--:B------:R-:W-:Y:S02]  /*15370*/  LEA.HI.X.SX32 R19, R34, R2.reuse, 0x1, P3 ;  /* 0x0000000222137211 */ /* 0x080fe400018f0eff */
[C---:B------:R-:W-:Y:S02]  /*15380*/  LEA R22, R60.reuse, R9, 0x1 ;  /* 0x000000093c167211 */ /* 0x040fe400078e08ff */
[----:B------:R-:W-:Y:S01]  /*15390*/  LEA.HI.X.SX32 R17, R23, R2, 0x1, P4 ;  /* 0x0000000217117211 */ /* 0x000fe200020f0eff */
[----:B------:R-:W-:Y:S02]  /*153a0*/  STL.64 [R1+0xd0], R24 ;  /* 0x0000d01801007387 */ /* 0x000fe40000100a00 */
[----:B------:R-:W-:-:S02]  /*153b0*/  IMAD R28, R60, 0x2, R22 ;  /* 0x000000023c1c7824 */ /* 0x000fc400078e0216 */
[----:B------:R0:W-:Y:S04]  /*153c0*/  STL.64 [R1+0xc8], R18 ;  /* 0x0000c81201007387 */ /* 0x0001e80000100a00 */
[----:B------:R2:W-:Y:S01]  /*153d0*/  STL.64 [R1+0xc0], R16 ;  /* 0x0000c01001007387 */ /* 0x0005e20000100a00 */
[----:B------:R-:W-:Y:S01]  /*153e0*/  IMAD R20, R60, 0x2, R28 ;  /* 0x000000023c147824 */ /* 0x000fe200078e021c */
[-C--:B------:R-:W-:Y:S02]  /*153f0*/  LEA R6, P3, R33, R0.reuse, 0x1 ;  /* 0x0000000021067211 */ /* 0x080fe400078608ff */
[-C--:B0-----:R-:W-:Y:S02]  /*15400*/  LEA R18, P2, R15, R0.reuse, 0x1 ;  /* 0x000000000f127211 */ /* 0x081fe400078408ff */
[----:B--2---:R-:W-:-:S02]  /*15410*/  LEA R16, P4, R14, R0, 0x1 ;  /* 0x000000000e107211 */ /* 0x004fc400078808ff */
[-C--:B------:R-:W-:Y:S02]  /*15420*/  LEA.HI.X.SX32 R19, R15, R2.reuse, 0x1, P2 ;  /* 0x000000020f137211 */ /* 0x080fe400010f0eff */
[----:B------:R-:W-:Y:S02]  /*15430*/  LEA.HI.X.SX32 R17, R14, R2, 0x1, P4 ;  /* 0x000000020e117211 */ /* 0x000fe400020f0eff */
[----:B------:R-:W-:Y:S02]  /*15440*/  LEA R21, R60, R20, 0x1 ;  /* 0x000000143c157211 */ /* 0x000fe400078e08ff */
[----:B------:R-:W-:Y:S01]  /*15450*/  LEA.HI.X.SX32 R7, R33, R2, 0x1, P3 ;  /* 0x0000000221077211 */ /* 0x000fe200018f0eff */
[----:B------:R-:W-:Y:S01]  /*15460*/  STL.64 [R1+0x6f8], R16 ;  /* 0x0006f81001007387 */ /* 0x000fe20000100a00 */
[----:B------:R-:W-:-:S03]  /*15470*/  LEA R24, P2, R32, R0, 0x1 ;  /* 0x0000000020187211 */ /* 0x000fc600078408ff */
[----:B------:R0:W-:Y:S01]  /*15480*/  STL.64 [R1+0xb8], R18 ;  /* 0x0000b81201007387 */ /* 0x0001e20000100a00 */
[----:B------:R-:W-:-:S03]  /*15490*/  IMAD R23, R60, 0x2, R21 ;  /* 0x000000023c177824 */ /* 0x000fc600078e0215 */
[----:B------:R2:W-:Y:S01]  /*154a0*/  STL.64 [R1+0xb0], R6 ;  /* 0x0000b00601007387 */ /* 0x0005e20000100a00 */
[----:B------:R-:W-:Y:S01]  /*154b0*/  LEA.HI.X.SX32 R25, R32, R2, 0x1, P2 ;  /* 0x0000000220197211 */ /* 0x000fe200010f0eff */
[----:B------:R-:W-:Y:S01]  /*154c0*/  IMAD R15, R60, 0x2, R23 ;  /* 0x000000023c0f7824 */ /* 0x000fe200078e0217 */
[CC--:B0-----:R-:W-:Y:S02]  /*154d0*/  LEA R18, P3, R13.reuse, R0.reuse, 0x1 ;  /* 0x000000000d127211 */ /* 0x0c1fe400078608ff */
[C---:B--2---:R-:W-:Y:S02]  /*154e0*/  LEA R6, P4, R12.reuse, R0, 0x1 ;  /* 0x000000000c067211 */ /* 0x044fe400078808ff */
[-C--:B------:R-:W-:Y:S02]  /*154f0*/  LEA.HI.X.SX32 R19, R13, R2.reuse, 0x1, P3 ;  /* 0x000000020d137211 */ /* 0x080fe400018f0eff */
[----:B------:R-:W-:-:S03]  /*15500*/  LEA.HI.X.SX32 R7, R12, R2, 0x1, P4 ;  /* 0x000000020c077211 */ /* 0x000fc600020f0eff */
[----:B------:R-:W-:Y:S01]  /*15510*/  STL.64 [R1+0x6e8], R18 ;  /* 0x0006e81201007387 */ /* 0x000fe20000100a00 */
[----:B------:R-:W-:-:S03]  /*15520*/  LEA R14, R60, R15, 0x1 ;  /* 0x0000000f3c0e7211 */ /* 0x000fc600078e08ff */
[----:B------:R0:W-:Y:S01]  /*15530*/  STL.64 [R1+0xa0], R24 ;  /* 0x0000a01801007387 */ /* 0x0001e20000100a00 */
[----:B------:R-:W-:-:S03]  /*15540*/  LEA R26, P3, R10, R0, 0x1 ;  /* 0x000000000a1a7211 */ /* 0x000fc600078608ff */
[----:B------:R2:W-:Y:S01]  /*15550*/  STL.64 [R1+0x30], R6 ;  /* 0x0000300601007387 */ /* 0x0005e20000100a00 */
[----:B------:R-:W-:Y:S01]  /*15560*/  IMAD R13, R60, 0x2, R14 ;  /* 0x000000023c0d7824 */ /* 0x000fe200078e020e */
[----:B------:R-:W-:Y:S02]  /*15570*/  LEA.HI.X.SX32 R27, R10, R2, 0x1, P3 ;  /* 0x000000020a1b7211 */ /* 0x000fe400018f0eff */
[CC--:B0-----:R-:W-:Y:S02]  /*15580*/  LEA R24, P2, R30.reuse, R0.reuse, 0x1 ;  /* 0x000000001e187211 */ /* 0x0c1fe400078408ff */
[C---:B--2---:R-:W-:Y:S02]  /*15590*/  LEA R6, P4, R31.reuse, R0, 0x1 ;  /* 0x000000001f067211 */ /* 0x044fe400078808ff */
[-C--:B------:R-:W-:Y:S02]  /*155a0*/  LEA.HI.X.SX32 R25, R30, R2.reuse, 0x1, P2 ;  /* 0x000000021e197211 */ /* 0x080fe400010f0eff */
[----:B------:R-:W-:-:S02]  /*155b0*/  LEA.HI.X.SX32 R7, R31, R2, 0x1, P4 ;  /* 0x000000021f077211 */ /* 0x000fc400020f0eff */
[CC--:B------:R-:W-:Y:S01]  /*155c0*/  LEA R50, P4, R29.reuse, R0.reuse, 0x1 ;  /* 0x000000001d327211 */ /* 0x0c0fe200078808ff */
[----:B------:R-:W-:Y:S01]  /*155d0*/  IMAD R12, R60, 0x2, R13 ;  /* 0x000000023c0c7824 */ /* 0x000fe200078e020d */
[----:B------:R-:W-:Y:S01]  /*155e0*/  STL.64 [R1+0x6d8], R24 ;  /* 0x0006d81801007387 */ /* 0x000fe20000100a00 */
[----:B------:R-:W-:Y:S02]  /*155f0*/  LEA R48, P3, R8, R0, 0x1 ;  /* 0x0000000008307211 */ /* 0x000fe400078608ff */
[----:B------:R-:W-:Y:S01]  /*15600*/  LEA.HI.X.SX32 R51, R29, R2, 0x1, P4 ;  /* 0x000000021d337211 */ /* 0x000fe200020f0eff */
[----:B------:R-:W-:Y:S01]  /*15610*/  STL.64 [R1+0x700], R26 ;  /* 0x0007001a01007387 */ /* 0x000fe20000100a00 */
[----:B------:R-:W-:-:S03]  /*15620*/  LEA R11, R60, R12, 0x1 ;  /* 0x0000000c3c0b7211 */ /* 0x000fc600078e08ff */
[----:B------:R0:W-:Y:S04]  /*15630*/  STG.E.U16 desc[UR8][R38.64], R42 ;  /* 0x0000002a26007986 */ /* 0x0001e8000c101508 */
[----:B------:R2:W-:Y:S01]  /*15640*/  STL.64 [R1+0x18], R6 ;  /* 0x0000180601007387 */ /* 0x0005e20000100a00 */
[----:B------:R-:W-:Y:S02]  /*15650*/  LEA.HI.X.SX32 R49, R8, R2, 0x1, P3 ;  /* 0x0000000208317211 */ /* 0x000fe400018f0eff */
[CC--:B0-----:R-:W-:Y:S02]  /*15660*/  LEA R38, P4, R28.reuse, R0.reuse, 0x1 ;  /* 0x000000001c267211 */ /* 0x0c1fe400078808ff */
[----:B--2---:R-:W-:Y:S02]  /*15670*/  LEA R6, P2, R3, R0, 0x1 ;  /* 0x0000000003067211 */ /* 0x004fe400078408ff */
[----:B------:R-:W-:-:S02]  /*15680*/  LEA.HI.X.SX32 R39, R28, R2, 0x1, P4 ;  /* 0x000000021c277211 */ /* 0x000fc400020f0eff */
[----:B------:R-:W-:Y:S02]  /*15690*/  LEA.HI.X.SX32 R7, R3, R2, 0x1, P2 ;  /* 0x0000000203077211 */ /* 0x000fe400010f0eff */
[-C--:B------:R-:W-:Y:S01]  /*156a0*/  LEA R42, P4, R23, R0.reuse, 0x1 ;  /* 0x00000000172a7211 */ /* 0x080fe200078808ff */
[----:B------:R-:W-:Y:S01]  /*156b0*/  IMAD R10, R60, 0x2, R11 ;  /* 0x000000023c0a7824 */ /* 0x000fe200078e020b */
[----:B------:R-:W-:Y:S01]  /*156c0*/  STL.64 [R1+0x708], R48 ;  /* 0x0007083001007387 */ /* 0x000fe20000100a00 */
[-C--:B------:R-:W-:Y:S02]  /*156d0*/  LEA R54, P2, R9, R0.reuse, 0x1 ;  /* 0x0000000009367211 */ /* 0x080fe400078408ff */
[----:B------:R-:W-:Y:S01]  /*156e0*/  LEA R52, P3, R22, R0, 0x1 ;  /* 0x0000000016347211 */ /* 0x000fe200078608ff */
[----:B------:R0:W-:Y:S01]  /*156f0*/  STL.64 [R1+0x10], R6 ;  /* 0x0000100601007387 */ /* 0x0001e20000100a00 */
[-C--:B------:R-:W-:Y:S01]  /*15700*/  LEA.HI.X.SX32 R43, R23, R2.reuse, 0x1, P4 ;  /* 0x00000002172b7211 */ /* 0x080fe200020f0eff */
[----:B------:R-:W-:Y:S01]  /*15710*/  IMAD R3, R60, 0x2, R10 ;  /* 0x000000023c037824 */ /* 0x000fe200078e020a */
[----:B------:R-:W-:-:S02]  /*15720*/  LEA.HI.X.SX32 R55, R9, R2, 0x1, P2 ;  /* 0x0000000209377211 */ /* 0x000fc400010f0eff */
[----:B------:R-:W-:Y:S02]  /*15730*/  LEA.HI.X.SX32 R53, R22, R2, 0x1, P3 ;  /* 0x0000000216357211 */ /* 0x000fe400018f0eff */
[-C--:B------:R-:W-:Y:S02]  /*15740*/  LEA R46, P2, R20, R0.reuse, 0x1 ;  /* 0x00000000142e7211 */ /* 0x080fe400078408ff */
[-C--:B0-----:R-:W-:Y:S02]  /*15750*/  LEA R6, P4, R13, R0.reuse, 0x1 ;  /* 0x000000000d067211 */ /* 0x081fe400078808ff */
[----:B------:R-:W-:Y:S02]  /*15760*/  LEA R44, P3, R21, R0, 0x1 ;  /* 0x00000000152c7211 */ /* 0x000fe400078608ff */
[----:B------:R-:W-:Y:S01]  /*15770*/  LEA.HI.X.SX32 R7, R13, R2, 0x1, P4 ;  /* 0x000000020d077211 */ /* 0x000fe200020f0eff */
[----:B------:R-:W-:Y:S01]  /*15780*/  STL.64 [R1+0x710], R50 ;  /* 0x0007103201007387 */ /* 0x000fe20000100a00 */
[----:B------:R-:W-:-:S02]  /*15790*/  LEA R8, R60, R3, 0x1 ;  /* 0x000000033c087211 */ /* 0x000fc400078e08ff */
[-C--:B------:R-:W-:Y:S01]  /*157a0*/  LEA.HI.X.SX32 R47, R20, R2.reuse, 0x1, P2 ;  /* 0x00000002142f7211 */ /* 0x080fe200010f0eff */
[----:B------:R-:W-:Y:S01]  /*157b0*/  STL.64 [R1+0x718], R54 ;  /* 0x0007183601007387 */ /* 0x000fe20000100a00 */
[----:B------:R-:W-:Y:S02]  /*157c0*/  LEA.HI.X.SX32 R45, R21, R2, 0x1, P3 ;  /* 0x00000002152d7211 */ /* 0x000fe400018f0eff */
[CC--:B------:R-:W-:Y:S01]  /*157d0*/  LEA R40, P2, R15.reuse, R0.reuse, 0x1 ;  /* 0x000000000f287211 */ /* 0x0c0fe200078408ff */
[----:B------:R-:W-:Y:S01]  /*157e0*/  STL.64 [R1+0x738], R52 ;  /* 0x0007383401007387 */ /* 0x000fe20000100a00 */
[----:B------:R-:W-:Y:S01]  /*157f0*/  LEA R36, P3, R14, R0, 0x1 ;  /* 0x000000000e247211 */ /* 0x000fe200078608ff */
[----:B------:R-:W-:Y:S02]  /*15800*/  IMAD R9, R60, 0x2, R8 ;  /* 0x000000023c097824 */ /* 0x000fe400078e0208 */
[----:B------:R0:W-:Y:S01]  /*15810*/  STL.64 [R1+0x90], R6 ;  /* 0x0000900601007387 */ /* 0x0001e20000100a00 */
[----:B------:R-:W-:-:S02]  /*15820*/  LEA.HI.X.SX32 R41, R15, R2, 0x1, P2 ;  /* 0x000000020f297211 */ /* 0x000fc400010f0eff */
[----:B------:R-:W-:Y:S02]  /*15830*/  LEA.HI.X.SX32 R37, R14, R2, 0x1, P3 ;  /* 0x000000020e257211 */ /* 0x000fe400018f0eff */
[-C--:B------:R-:W-:Y:S01]  /*15840*/  LEA R56, P2, R12, R0.reuse, 0x1 ;  /* 0x000000000c387211 */ /* 0x080fe200078408ff */
[----:B------:R-:W-:Y:S01]  /*15850*/  IMAD R22, R60, 0x2, R9 ;  /* 0x000000023c167824 */ /* 0x000fe200078e0209 */
[-C--:B------:R-:W-:Y:S02]  /*15860*/  LEA R58, P3, R11, R0.reuse, 0x1 ;  /* 0x000000000b3a7211 */ /* 0x080fe400078608ff */
[----:B0-----:R-:W-:-:S04]  /*15870*/  LEA R6, P4, R10, R0, 0x1 ;  /* 0x000000000a067211 */ /* 0x001fc800078808ff */
[-C--:B------:R-:W-:Y:S02]  /*15880*/  LEA.HI.X.SX32 R7, R10, R2.reuse, 0x1, P4 ;  /* 0x000000020a077211 */ /* 0x080fe400020f0eff */
[-C--:B------:R-:W-:Y:S02]  /*15890*/  LEA.HI.X.SX32 R57, R12, R2.reuse, 0x1, P2 ;  /* 0x000000020c397211 */ /* 0x080fe400010f0eff */
[----:B------:R-:W-:Y:S01]  /*158a0*/  LEA.HI.X.SX32 R59, R11, R2, 0x1, P3 ;  /* 0x000000020b3b7211 */ /* 0x000fe200018f0eff */
[----:B------:R0:W-:Y:S01]  /*158b0*/  STL.64 [R1+0x78], R6 ;  /* 0x0000780601007387 */ /* 0x0001e20000100a00 */
[-C--:B------:R-:W-:Y:S02]  /*158c0*/  LEA R18, P2, R3, R0.reuse, 0x1 ;  /* 0x0000000003127211 */ /* 0x080fe400078408ff */
[----:B------:R-:W-:Y:S02]  /*158d0*/  LEA R16, P3, R8, R0, 0x1 ;  /* 0x0000000008107211 */ /* 0x000fe400078608ff */
[----:B------:R-:W-:-:S02]  /*158e0*/  LEA R21, R60, R22, 0x1 ;  /* 0x000000163c157211 */ /* 0x000fc400078e08ff */
[-C--:B------:R-:W-:Y:S02]  /*158f0*/  LEA.HI.X.SX32 R19, R3, R2.reuse, 0x1, P2 ;  /* 0x0000000203137211 */ /* 0x080fe400010f0eff */
[----:B------:R-:W-:Y:S02]  /*15900*/  LEA.HI.X.SX32 R17, R8, R2, 0x1, P3 ;  /* 0x0000000208117211 */ /* 0x000fe400018f0eff */
[----:B0-----:R-:W-:Y:S01]  /*15910*/  LEA R6, P4, R9, R0, 0x1 ;  /* 0x0000000009067211 */ /* 0x001fe200078808ff */
[----:B------:R-:W-:-:S03]  /*15920*/  IMAD R20, R60, 0x2, R21 ;  /* 0x000000023c147824 */ /* 0x000fc600078e0215 */
[----:B------:R-:W-:Y:S01]  /*15930*/  LEA.HI.X.SX32 R7, R9, R2, 0x1, P4 ;  /* 0x0000000209077211 */ /* 0x000fe200020f0eff */
[----:B------:R0:W-:Y:S01]  /*15940*/  STL.64 [R1+0x70], R18 ;  /* 0x0000701201007387 */ /* 0x0001e20000100a00 */
[----:B------:R-:W-:-:S03]  /*15950*/  IMAD R14, R60, 0x2, R20 ;  /* 0x000000023c0e7824 */ /* 0x000fc600078e0214 */
[----:B------:R2:W-:Y:S04]  /*15960*/  STL.64 [R1+0x68], R16 ;  /* 0x0000681001007387 */ /* 0x0005e80000100a00 */
[----:B------:R3:W-:Y:S01]  /*15970*/  STL.64 [R1+0x60], R6 ;  /* 0x0000600601007387 */ /* 0x0007e20000100a00 */
[CC--:B0-----:R-:W-:Y:S02]  /*15980*/  LEA R18, P2, R22.reuse, R0.reuse, 0x1 ;  /* 0x0000000016127211 */ /* 0x0c1fe400078408ff */
[----:B--2---:R-:W-:Y:S02]  /*15990*/  LEA R16, P3, R21, R0, 0x1 ;  /* 0x0000000015107211 */ /* 0x004fe400078608ff */
[----:B------:R-:W-:Y:S02]  /*159a0*/  LEA.HI.X.SX32 R19, R22, R2, 0x1, P2 ;  /* 0x0000000216137211 */ /* 0x000fe400010f0eff */
[----:B---3--:R-:W-:-:S02]  /*159b0*/  LEA R6, P4, R20, R0, 0x1 ;  /* 0x0000000014067211 */ /* 0x008fc400078808ff */
[-C--:B------:R-:W-:Y:S02]  /*159c0*/  LEA.HI.X.SX32 R17, R21, R2.reuse, 0x1, P3 ;  /* 0x0000000215117211 */ /* 0x080fe400018f0eff */
[----:B------:R-:W-:Y:S01]  /*159d0*/  LEA.HI.X.SX32 R7, R20, R2, 0x1, P4 ;  /* 0x0000000214077211 */ /* 0x000fe200020f0eff */
[----:B------:R-:W-:Y:S01]  /*159e0*/  STL.64 [R1+0x58], R18 ;  /* 0x0000581201007387 */ /* 0x000fe20000100a00 */
[----:B------:R-:W-:-:S03]  /*159f0*/  LEA R13, R60, R14, 0x1 ;  /* 0x0000000e3c0d7211 */ /* 0x000fc600078e08ff */
[----:B------:R0:W-:Y:S04]  /*15a00*/  STL.64 [R1+0x50], R16 ;  /* 0x0000501001007387 */ /* 0x0001e80000100a00 */
[----:B------:R2:W-:Y:S04]  /*15a10*/  STL.64 [R1+0x48], R6 ;  /* 0x0000480601007387 */ /* 0x0005e80000100a00 */
[----:B------:R-:W3:Y:S01]  /*15a20*/  LDL.LU.64 R52, [R1+0xe8] ;  /* 0x0000e80001347983 */ /* 0x000ee20000300a00 */
[-C--:B0-----:R-:W-:Y:S02]  /*15a30*/  LEA R16, P2, R14, R0.reuse, 0x1 ;  /* 0x000000000e107211 */ /* 0x081fe400078408ff */
[----:B--2---:R-:W-:-:S02]  /*15a40*/  LEA R6, P3, R13, R0, 0x1 ;  /* 0x000000000d067211 */ /* 0x004fc400078608ff */
[-C--:B------:R-:W-:Y:S02]  /*15a50*/  LEA.HI.X.SX32 R17, R14, R2.reuse, 0x1, P2 ;  /* 0x000000020e117211 */ /* 0x080fe400010f0eff */
[----:B------:R-:W-:-:S05]  /*15a60*/  LEA.HI.X.SX32 R7, R13, R2, 0x1, P3 ;  /* 0x000000020d077211 */ /* 0x000fca00018f0eff */
[----:B------:R0:W-:Y:S04]  /*15a70*/  STL.64 [R1+0x38], R6 ;  /* 0x0000380601007387 */ /* 0x0001e80000100a00 */
[----:B------:R2:W-:Y:S04]  /*15a80*/  STL.64 [R1+0x40], R16 ;  /* 0x0000401001007387 */ /* 0x0005e80000100a00 */
[----:B0-----:R-:W4:Y:S04]  /*15a90*/  LDL.LU.64 R6, [R1+0xe0] ;  /* 0x0000e00001067983 */ /* 0x001f280000300a00 */
[----:B------:R-:W5:Y:S04]  /*15aa0*/  LDL.LU.64 R54, [R1+0xd0] ;  /* 0x0000d00001367983 */ /* 0x000f680000300a00 */
[----:B------:R-:W5:Y:S04]  /*15ab0*/  LDL.LU.64 R50, [R1+0xc8] ;  /* 0x0000c80001327983 */ /* 0x000f680000300a00 */
[----:B------:R-:W5:Y:S04]  /*15ac0*/  LDL.LU.64 R48, [R1+0xc0] ;  /* 0x0000c00001307983 */ /* 0x000f680000300a00 */
[----:B------:R-:W5:Y:S04]  /*15ad0*/  LDL.LU.64 R26, [R1+0xb8] ;  /* 0x0000b800011a7983 */ /* 0x000f680000300a00 */
[----:B--2---:R-:W2:Y:S04]  /*15ae0*/  LDL.LU.64 R16, [R1+0xb0] ;  /* 0x0000b00001107983 */ /* 0x004ea80000300a00 */
[----:B------:R-:W2:Y:S04]  /*15af0*/  LDL.LU.64 R18, [R1+0xa0] ;  /* 0x0000a00001127983 */ /* 0x000ea80000300a00 */
[----:B------:R-:W2:Y:S04]  /*15b00*/  LDL.LU.64 R24, [R1+0x30] ;  /* 0x0000300001187983 */ /* 0x000ea80000300a00 */
[----:B---3--:R0:W-:Y:S04]  /*15b10*/  STG.E.U16 desc[UR8][R52.64], R5 ;  /* 0x0000000534007986 */ /* 0x0081e8000c101508 */
[----:B0-----:R-:W3:Y:S04]  /*15b20*/  LDL.LU.64 R52, [R1+0x738] ;  /* 0x0007380001347983 */ /* 0x001ee80000300a00 */
[----:B------:R-:W2:Y:S04]  /*15b30*/  LDL.LU R5, [R1+0x730] ;  /* 0x0007300001057983 */ /* 0x000ea80000300800 */
[----:B----4-:R0:W-:Y:S04]  /*15b40*/  STG.E.U16 desc[UR8][R6.64], R4 ;  /* 0x0000000406007986 */ /* 0x0101e8000c101508 */
[----:B0-----:R-:W2:Y:S01]  /*15b50*/  LDL.LU.64 R6, [R1+0x728] ;  /* 0x0007280001067983 */ /* 0x001ea20000300a00 */
[----:B------:R-:W-:-:S03]  /*15b60*/  PRMT R4, R4, 0x7632, R4 ;  /* 0x0000763204047816 */ /* 0x000fc60000000004 */
[----:B--2---:R0:W-:Y:S04]  /*15b70*/  STG.E.U16 desc[UR8][R6.64], R5 ;  /* 0x0000000506007986 */ /* 0x0041e8000c101508 */
[----:B0-----:R-:W5:Y:S01]  /*15b80*/  LDL.LU.64 R6, [R1+0x720] ;  /* 0x0007200001067983 */ /* 0x001f620000300a00 */
[----:B------:R-:W-:Y:S01]  /*15b90*/  PRMT R5, R5, 0x7632, R5 ;  /* 0x0000763205057816 */ /* 0x000fe20000000005 */
[----:B------:R-:W-:-:S04]  /*15ba0*/  IMAD R10, R60, 0x2, R13 ;  /* 0x000000023c0a7824 */ /* 0x000fc800078e020d */
[----:B------:R-:W-:-:S05]  /*15bb0*/  IMAD R15, R60, 0x2, R10 ;  /* 0x000000023c0f7824 */ /* 0x000fca00078e020a */
[----:B------:R-:W-:-:S05]  /*15bc0*/  LEA R9, R60, R15, 0x1 ;  /* 0x0000000f3c097211 */ /* 0x000fca00078e08ff */
[----:B------:R-:W-:-:S04]  /*15bd0*/  IMAD R8, R60, 0x2, R9 ;  /* 0x000000023c087824 */ /* 0x000fc800078e0209 */
[----:B------:R-:W-:-:S05]  /*15be0*/  IMAD R12, R60, 0x2, R8 ;  /* 0x000000023c0c7824 */ /* 0x000fca00078e0208 */
[----:B------:R-:W-:Y:S01]  /*15bf0*/  LEA R11, R60, R12, 0x1 ;  /* 0x0000000c3c0b7211 */ /* 0x000fe200078e08ff */
[----:B-----5:R0:W-:Y:S04]  /*15c00*/  STG.E.U16 desc[UR8][R54.64], R6 ;  /* 0x0000000636007986 */ /* 0x0201e8000c101508 */
[----:B------:R2:W-:Y:S04]  /*15c10*/  STG.E.U16 desc[UR8][R50.64], R7 ;  /* 0x0000000732007986 */ /* 0x0005e8000c101508 */
[----:B------:R4:W-:Y:S01]  /*15c20*/  STG.E.U16 desc[UR8][R48.64], R4 ;  /* 0x0000000430007986 */ /* 0x0009e2000c101508 */
[----:B0-----:R-:W-:-:S03]  /*15c30*/  PRMT R6, R6, 0x7632, R6 ;  /* 0x0000763206067816 */ /* 0x001fc60000000006 */
[----:B------:R-:W5:Y:S04]  /*15c40*/  LDL.LU.64 R54, [R1+0x718] ;  /* 0x0007180001367983 */ /* 0x000f680000300a00 */
[----:B--2---:R-:W2:Y:S04]  /*15c50*/  LDL.LU.64 R50, [R1+0x710] ;  /* 0x0007100001327983 */ /* 0x004ea80000300a00 */
[----:B----4-:R-:W4:Y:S04]  /*15c60*/  LDL.LU.64 R48, [R1+0x708] ;  /* 0x0007080001307983 */ /* 0x010f280000300a00 */
[----:B------:R0:W-:Y:S04]  /*15c70*/  STG.E.U16 desc[UR8][R26.64], R5 ;  /* 0x000000051a007986 */ /* 0x0001e8000c101508 */
[----:B------:R1:W-:Y:S04]  /*15c80*/  STG.E.U16 desc[UR8][R16.64], R6 ;  /* 0x0000000610007986 */ /* 0x0003e8000c101508 */
[----:B0-----:R-:W2:Y:S04]  /*15c90*/  LDL.LU.64 R26, [R1+0x700] ;  /* 0x00070000011a7983 */ /* 0x001ea80000300a00 */
[----:B------:R-:W2:Y:S04]  /*15ca0*/  LDL.LU.64 R4, [R1+0x10] ;  /* 0x0000100001047983 */ /* 0x000ea80000300a00 */
[----:B-1----:R-:W2:Y:S01]  /*15cb0*/  LDL.LU.64 R16, [R1+0x6f8] ;  /* 0x0006f80001107983 */ /* 0x002ea20000300a00 */
[----:B------:R-:W-:Y:S01]  /*15cc0*/  IMAD R3, R60, 0x2, R11 ;  /* 0x000000023c037824 */ /* 0x000fe200078e020b */
[----:B------:R-:W-:-:S02]  /*15cd0*/  LEA R34, P4, R10, R0, 0x1 ;  /* 0x000000000a227211 */ /* 0x000fc400078808ff */
[----:B------:R-:W-:Y:S01]  /*15ce0*/  LEA R32, P2, R15, R0, 0x1 ;  /* 0x000000000f207211 */ /* 0x000fe200078408ff */
[----:B------:R-:W-:Y:S01]  /*15cf0*/  IMAD R61, R60, 0x2, R3 ;  /* 0x000000023c3d7824 */ /* 0x000fe200078e0203 */
[----:B------:R-:W-:Y:S02]  /*15d00*/  LEA.HI.X.SX32 R35, R10, R2, 0x1, P4 ;  /* 0x000000020a237211 */ /* 0x000fe400020f0eff */
[-C--:B------:R-:W-:Y:S02]  /*15d10*/  LEA R30, P3, R9, R0.reuse, 0x1 ;  /* 0x00000000091e7211 */ /* 0x080fe400078608ff */
[----:B------:R-:W-:Y:S02]  /*15d20*/  LEA R28, P4, R8, R0, 0x1 ;  /* 0x00000000081c7211 */ /* 0x000fe400078808ff */
[----:B------:R-:W-:Y:S02]  /*15d30*/  LEA.HI.X.SX32 R33, R15, R2, 0x1, P2 ;  /* 0x000000020f217211 */ /* 0x000fe400010f0eff */
[----:B------:R-:W-:-:S02]  /*15d40*/  LEA R15, R60, R61, 0x1 ;  /* 0x0000003d3c0f7211 */ /* 0x000fc400078e08ff */
[-C--:B------:R-:W-:Y:S02]  /*15d50*/  LEA.HI.X.SX32 R31, R9, R2.reuse, 0x1, P3 ;  /* 0x00000002091f7211 */ /* 0x080fe400018f0eff */
[----:B------:R-:W-:Y:S02]  /*15d60*/  LEA.HI.X.SX32 R29, R8, R2, 0x1, P4 ;  /* 0x00000002081d7211 */ /* 0x000fe400020f0eff */
[-C--:B------:R-:W-:Y:S01]  /*15d70*/  LEA R20, P3, R11, R0.reuse, 0x1 ;  /* 0x000000000b147211 */ /* 0x080fe200078608ff */
[C---:B------:R-:W-:Y:S01]  /*15d80*/  IMAD R13, R60.reuse, 0x2, R15 ;  /* 0x000000023c0d7824 */ /* 0x040fe200078e020f */
[----:B------:R-:W-:Y:S02]  /*15d90*/  LEA R10, P4, R3, R0, 0x1 ;  /* 0x00000000030a7211 */ /* 0x000fe400078808ff */
[-C--:B------:R-:W-:Y:S02]  /*15da0*/  LEA.HI.X.SX32 R21, R11, R2.reuse, 0x1, P3 ;  /* 0x000000020b157211 */ /* 0x080fe400018f0eff */
[----:B------:R-:W-:Y:S01]  /*15db0*/  LEA.HI.X.SX32 R11, R3, R2, 0x1, P4 ;  /* 0x00000002030b7211 */ /* 0x000fe200020f0eff */
[----:B------:R-:W-:Y:S01]  /*15dc0*/  IMAD R3, R60, 0x2, R13 ;  /* 0x000000023c037824 */ /* 0x000fe200078e020d */
[----:B------:R-:W-:-:S02]  /*15dd0*/  LEA R22, P2, R12, R0, 0x1 ;  /* 0x000000000c167211 */ /* 0x000fc400078408ff */
[----:B------:R-:W-:Y:S02]  /*15de0*/  LEA R14, P3, R15, R0, 0x1 ;  /* 0x000000000f0e7211 */ /* 0x000fe400078608ff */
[----:B------:R-:W-:Y:S02]  /*15df0*/  LEA.HI.X.SX32 R23, R12, R2, 0x1, P2 ;  /* 0x000000020c177211 */ /* 0x000fe400010f0eff */
[-C--:B------:R-:W-:Y:S02]  /*15e00*/  LEA R8, P2, R61, R0.reuse, 0x1 ;  /* 0x000000003d087211 */ /* 0x080fe400078408ff */
[-C--:B------:R-:W-:Y:S02]  /*15e10*/  LEA R12, P4, R13, R0.reuse, 0x1 ;  /* 0x000000000d0c7211 */ /* 0x080fe400078808ff */
[----:B------:R-:W-:Y:S02]  /*15e20*/  LEA R60, P5, R3, R0, 0x1 ;  /* 0x00000000033c7211 */ /* 0x000fe400078a08ff */
[----:B------:R-:W-:-:S02]  /*15e30*/  PRMT R0, R7, 0x7632, R0 ;  /* 0x0000763207007816 */ /* 0x000fc40000000000 */
[----:B------:R-:W3:Y:S04]  /*15e40*/  LDL.LU.64 R6, [R1+0x18] ;  /* 0x0000180001067983 */ /* 0x000ee80000300a00 */
[----:B--2---:R0:W-:Y:S04]  /*15e50*/  STG.E.U16 desc[UR8][R16.64], R0 ;  /* 0x0000000010007986 */ /* 0x0041e8000c101508 */
[----:B0-----:R-:W2:Y:S04]  /*15e60*/  LDL.LU.64 R16, [R1+0x6f0] ;  /* 0x0006f00001107983 */ /* 0x001ea80000300a00 */
[----:B--2---:R0:W-:Y:S04]  /*15e70*/  STG.E.U16 desc[UR8][R18.64], R16 ;  /* 0x0000001012007986 */ /* 0x0041e8000c101508 */
[----:B0-----:R-:W2:Y:S04]  /*15e80*/  LDL.LU.64 R18, [R1+0x6e8] ;  /* 0x0006e80001127983 */ /* 0x001ea80000300a00 */
[----:B--2---:R0:W-:Y:S04]  /*15e90*/  STG.E.U16 desc[UR8][R18.64], R17 ;  /* 0x0000001112007986 */ /* 0x0041e8000c101508 */
[----:B0-----:R-:W2:Y:S01]  /*15ea0*/  LDL.LU.64 R18, [R1+0x6e0] ;  /* 0x0006e00001127983 */ /* 0x001ea20000300a00 */
[----:B------:R-:W-:-:S03]  /*15eb0*/  PRMT R16, R16, 0x7632, R16 ;  /* 0x0000763210107816 */ /* 0x000fc60000000010 */
[----:B--2---:R0:W-:Y:S04]  /*15ec0*/  STG.E.U16 desc[UR8][R24.64], R18 ;  /* 0x0000001218007986 */ /* 0x0041e8000c101508 */
[----:B0-----:R-:W2:Y:S01]  /*15ed0*/  LDL.LU.64 R24, [R1+0x6d8] ;  /* 0x0006d80001187983 */ /* 0x001ea20000300a00 */
[----:B------:R-:W-:Y:S02]  /*15ee0*/  PRMT R17, R17, 0x7632, R17 ;  /* 0x0000763211117816 */ /* 0x000fe40000000011 */
[----:B------:R-:W-:Y:S02]  /*15ef0*/  PRMT R18, R18, 0x7632, R18 ;  /* 0x0000763212127816 */ /* 0x000fe40000000012 */
[----:B------:R-:W-:Y:S01]  /*15f00*/  PRMT R0, R19, 0x7632, R0 ;  /* 0x0000763213007816 */ /* 0x000fe20000000000 */
[----:B--2---:R0:W-:Y:S04]  /*15f10*/  STG.E.U16 desc[UR8][R24.64], R19 ;  /* 0x0000001318007986 */ /* 0x0041e8000c101508 */
[----:B------:R1:W-:Y:S04]  /*15f20*/  STG.E.U16 desc[UR8][R26.64], R16 ;  /* 0x000000101a007986 */ /* 0x0003e8000c101508 */
[----:B0-----:R-:W2:Y:S04]  /*15f30*/  LDL.LU.64 R24, [R1+0x6d0] ;  /* 0x0006d00001187983 */ /* 0x001ea80000300a00 */
[----:B-1----:R-:W5:Y:S04]  /*15f40*/  LDL.LU.64 R26, [R1+0x6c8] ;  /* 0x0006c800011a7983 */ /* 0x002f680000300a00 */
[----:B---3--:R-:W-:Y:S04]  /*15f50*/  STG.E.U16 desc[UR8][R6.64], R17 ;  /* 0x0000001106007986 */ /* 0x008fe8000c101508 */
[----:B------:R-:W-:Y:S04]  /*15f60*/  STG.E.U16 desc[UR8][R4.64], R18 ;  /* 0x0000001204007986 */ /* 0x000fe8000c101508 */
[----:B----4-:R0:W-:Y:S04]  /*15f70*/  STG.E.U16 desc[UR8][R48.64], R0 ;  /* 0x0000000030007986 */ /* 0x0101e8000c101508 */
[----:B0-----:R-:W3:Y:S04]  /*15f80*/  LDL.LU.64 R48, [R1+0x6c0] ;  /* 0x0006c00001307983 */ /* 0x001ee80000300a00 */
[----:B--2---:R0:W-:Y:S04]  /*15f90*/  STG.E.U16 desc[UR8][R50.64], R24 ;  /* 0x0000001832007986 */ /* 0x0041e8000c101508 */
[----:B-----5:R1:W-:Y:S04]  /*15fa0*/  STG.E.U16 desc[UR8][R54.64], R25 ;  /* 0x0000001936007986 */ /* 0x0203e8000c101508 */
[----:B------:R2:W-:Y:S04]  /*15fb0*/  STG.E.U16 desc[UR8][R52.64], R26 ;  /* 0x0000001a34007986 */ /* 0x0005e8000c101508 */
[----:B0-----:R-:W4:Y:S04]  /*15fc0*/  LDL.LU.64 R50, [R1+0x6b8] ;  /* 0x0006b80001327983 */ /* 0x001f280000300a00 */
[----:B------:R-:W5:Y:S04]  /*15fd0*/  LDL.LU.64 R16, [R1+0x38] ;  /* 0x0000380001107983 */ /* 0x000f680000300a00 */
[----:B-1----:R-:W4:Y:S04]  /*15fe0*/  LDL.LU.64 R54, [R1+0x78] ;  /* 0x0000780001367983 */ /* 0x002f280000300a00 */
[----:B--2---:R-:W2:Y:S01]  /*15ff0*/  LDL.LU.64 R52, [R1+0x90] ;  /* 0x0000900001347983 */ /* 0x004ea20000300a00 */
[----:B------:R-:W-:-:S02]  /*16000*/  PRMT R24, R24, 0x7632, R24 ;  /* 0x0000763218187816 */ /* 0x000fc40000000018 */
[----:B------:R-:W-:Y:S02]  /*16010*/  PRMT R25, R25, 0x7632, R25 ;  /* 0x0000763219197816 */ /* 0x000fe40000000019 */
[----:B------:R-:W-:Y:S01]  /*16020*/  PRMT R26, R26, 0x7632, R26 ;  /* 0x000076321a1a7816 */ /* 0x000fe2000000001a */
[----:B------:R0:W-:Y:S01]  /*16030*/  STG.E.U16 desc[UR8][R38.64], R27 ;  /* 0x0000001b26007986 */ /* 0x0001e2000c101508 */
[----:B------:R-:W-:-:S03]  /*16040*/  PRMT R0, R27, 0x7632, R0 ;  /* 0x000076321b007816 */ /* 0x000fc60000000000 */
[----:B------:R1:W-:Y:S04]  /*16050*/  STG.E.U16 desc[UR8][R46.64], R24 ;  /* 0x000000182e007986 */ /* 0x0003e8000c101508 */
[----:B------:R3:W-:Y:S04]  /*16060*/  STG.E.U16 desc[UR8][R44.64], R25 ;  /* 0x000000192c007986 */ /* 0x0007e8000c101508 */
[----:B0-----:R-:W5:Y:S04]  /*16070*/  LDL.LU.64 R38, [R1+0x40] ;  /* 0x0000400001267983 */ /* 0x001f680000300a00 */
[----:B-1----:R-:W5:Y:S04]  /*16080*/  LDL.LU.64 R46, [R1+0x48] ;  /* 0x00004800012e7983 */ /* 0x002f680000300a00 */
[----:B---3--:R-:W3:Y:S04]  /*16090*/  LDL.LU.64 R44, [R1+0x50] ;  /* 0x00005000012c7983 */ /* 0x008ee80000300a00 */
[----:B------:R0:W-:Y:S04]  /*160a0*/  STG.E.U16 desc[UR8][R42.64], R26 ;  /* 0x0000001a2a007986 */ /* 0x0001e8000c101508 */
[----:B------:R1:W-:Y:S04]  /*160b0*/  STG.E.U16 desc[UR8][R40.64], R0 ;  /* 0x0000000028007986 */ /* 0x0003e8000c101508 */
[----:B------:R1:W-:Y:S04]  /*160c0*/  STG.E.U16 desc[UR8][R36.64], R48 ;  /* 0x0000003024007986 */ /* 0x0003e8000c101508 */
[----:B0-----:R-:W3:Y:S04]  /*160d0*/  LDL.LU.64 R26, [R1+0x60] ;  /* 0x00006000011a7983 */ /* 0x001ee80000300a00 */
[----:B------:R-:W3:Y:S04]  /*160e0*/  LDL.LU.64 R42, [R1+0x58] ;  /* 0x00005800012a7983 */ /* 0x000ee80000300a00 */
[----:B-1----:R-:W3:Y:S01]  /*160f0*/  LDL.LU.64 R40, [R1+0x68] ;  /* 0x0000680001287983 */ /* 0x002ee20000300a00 */
[----:B------:R-:W-:-:S03]  /*16100*/  PRMT R48, R48, 0x7632, R48 ;  /* 0x0000763230307816 */ /* 0x000fc60000000030 */
[----:B------:R-:W3:Y:S01]  /*16110*/  LDL.LU.64 R36, [R1+0x70] ;  /* 0x0000700001247983 */ /* 0x000ee20000300a00 */
[----:B------:R-:W0:Y:S03]  /*16120*/  S2R R7, SR_TID.X ;  /* 0x0000000000077919 */ /* 0x000e260000002100 */
[----:B--2---:R-:W-:Y:S04]  /*16130*/  STG.E.U16 desc[UR8][R52.64], R49 ;  /* 0x0000003134007986 */ /* 0x004fe8000c101508 */
[----:B----4-:R1:W-:Y:S04]  /*16140*/  STG.E.U16 desc[UR8][R56.64], R50 ;  /* 0x0000003238007986 */ /* 0x0103e8000c101508 */
[----:B------:R2:W-:Y:S04]  /*16150*/  STG.E.U16 desc[UR8][R58.64], R51 ;  /* 0x000000333a007986 */ /* 0x0005e8000c101508 */
[----:B-1----:R-:W4:Y:S04]  /*16160*/  LDL.LU.64 R56, [R1+0x6b0] ;  /* 0x0006b00001387983 */ /* 0x002f280000300a00 */
[----:B--2---:R-:W2:Y:S04]  /*16170*/  LDL.LU.64 R58, [R1+0x6a8] ;  /* 0x0006a800013a7983 */ /* 0x004ea80000300a00 */
[----:B------:R-:W5:Y:S04]  /*16180*/  LDL.LU R53, [R1+0x158] ;  /* 0x0001580001357983 */ /* 0x000f680000300800 */
[----:B------:R1:W-:Y:S04]  /*16190*/  STG.E.U16 desc[UR8][R54.64], R48 ;  /* 0x0000003036007986 */ /* 0x0003e8000c101508 */
[----:B-1----:R-:W5:Y:S04]  /*161a0*/  LDL.LU R54, [R1+0x154] ;  /* 0x0001540001367983 */ /* 0x002f680000300800 */
[----:B------:R-:W5:Y:S04]  /*161b0*/  LDL.LU R55, [R1+0x160] ;  /* 0x0001600001377983 */ /* 0x000f680000300800 */
[----:B------:R-:W5:Y:S01]  /*161c0*/  LDL.LU R52, [R1+0x15c] ;  /* 0x00015c0001347983 */ /* 0x000f620000300800 */
[----:B0-----:R-:W-:-:S04]  /*161d0*/  LOP3.LUT R7, R7, 0x1ff, RZ, 0xc0, !PT ;  /* 0x000001ff07077812 */ /* 0x001fc800078ec0ff */
[----:B------:R-:W-:-:S06]  /*161e0*/  LEA R7, R7, UR6, 0x4 ;  /* 0x0000000607077c11 */ /* 0x000fcc000f8e20ff */
[----:B------:R-:W0:Y:S01]  /*161f0*/  LDS.128 R4, [R7] ;  /* 0x0000000007047984 */ /* 0x000e220000000c00 */
[----:B------:R-:W-:Y:S02]  /*16200*/  PRMT R49, R49, 0x7632, R49 ;  /* 0x0000763231317816 */ /* 0x000fe40000000031 */
[----:B------:R-:W-:Y:S02]  /*16210*/  PRMT R50, R50, 0x7632, R50 ;  /* 0x0000763232327816 */ /* 0x000fe40000000032 */
[----:B------:R-:W-:Y:S01]  /*16220*/  PRMT R0, R51, 0x7632, R0 ;  /* 0x0000763233007816 */ /* 0x000fe20000000000 */
[----:B---3--:R-:W-:Y:S01]  /*16230*/  STG.E.U16 desc[UR8][R36.64], R49 ;  /* 0x0000003124007986 */ /* 0x008fe2000c101508 */
[-C--:B------:R-:W-:Y:S02]  /*16240*/  LEA.HI.X.SX32 R9, R61, R2.reuse, 0x1, P2 ;  /* 0x000000023d097211 */ /* 0x080fe400010f0eff */
[-C--:B------:R-:W-:Y:S01]  /*16250*/  LEA.HI.X.SX32 R15, R15, R2.reuse, 0x1, P3 ;  /* 0x000000020f0f7211 */ /* 0x080fe200018f0eff */
[----:B------:R-:W-:Y:S01]  /*16260*/  STG.E.U16 desc[UR8][R40.64], R50 ;  /* 0x0000003228007986 */ /* 0x000fe2000c101508 */
[----:B------:R-:W-:-:S02]  /*16270*/  LEA.HI.X.SX32 R13, R13, R2, 0x1, P4 ;  /* 0x000000020d0d7211 */ /* 0x000fc400020f0eff */
[----:B------:R-:W-:Y:S01]  /*16280*/  LEA.HI.X.SX32 R61, R3, R2, 0x1, P5 ;  /* 0x00000002033d7211 */ /* 0x000fe200028f0eff */
[----:B------:R-:W-:Y:S01]  /*16290*/  STG.E.U16 desc[UR8][R26.64], R0 ;  /* 0x000000001a007986 */ /* 0x000fe2000c101508 */
[----:B0-----:R-:W-:Y:S02]  /*162a0*/  PRMT R24, R6, 0x7632, R24 ;  /* 0x0000763206187816 */ /* 0x001fe40000000018 */
[----:B------:R-:W-:Y:S01]  /*162b0*/  PRMT R25, R7, 0x7632, R25 ;  /* 0x0000763207197816 */ /* 0x000fe20000000019 */
[----:B------:R-:W-:-:S04]  /*162c0*/  UIMAD UR4, UR7, UR4, URZ ;  /* 0x00000004070472a4 */ /* 0x000fc8000f8e02ff */
[----:B------:R-:W-:Y:S02]  /*162d0*/  USHF.L.U32 UR7, UR4, 0x2, URZ ;  /* 0x0000000204077899 */ /* 0x000fe400080006ff */
[----:B------:R-:W-:Y:S01]  /*162e0*/  UIMAD.WIDE UR4, UR4, 0x4, URZ ;  /* 0x00000004040478a5 */ /* 0x000fe2000f8e02ff */
[----:B----4-:R-:W-:Y:S01]  /*162f0*/  PRMT R2, R56, 0x7632, R2 ;  /* 0x0000763238027816 */ /* 0x010fe20000000002 */
[----:B------:R-:W-:Y:S01]  /*16300*/  STG.E.U16 desc[UR8][R42.64], R56 ;  /* 0x000000382a007986 */ /* 0x000fe2000c101508 */
[----:B------:R-:W-:-:S03]  /*16310*/  PRMT R3, R57, 0x7632, R3 ;  /* 0x0000763239037816 */ /* 0x000fc60000000003 */
[----:B------:R-:W-:Y:S01]  /*16320*/  STG.E.U16 desc[UR8][R44.64], R57 ;  /* 0x000000392c007986 */ /* 0x000fe2000c101508 */
[----:B--2---:R-:W-:-:S03]  /*16330*/  PRMT R18, R58, 0x7632, R18 ;  /* 0x000076323a127816 */ /* 0x004fc60000000012 */
[----:B-----5:R-:W-:Y:S01]  /*16340*/  STG.E.U16 desc[UR8][R46.64], R58 ;  /* 0x0000003a2e007986 */ /* 0x020fe2000c101508 */
[----:B------:R-:W-:-:S03]  /*16350*/  PRMT R19, R59, 0x7632, R19 ;  /* 0x000076323b137816 */ /* 0x000fc60000000013 */
[----:B------:R-:W-:Y:S04]  /*16360*/  STG.E.U16 desc[UR8][R38.64], R59 ;  /* 0x0000003b26007986 */ /* 0x000fe8000c101508 */
[----:B------:R0:W-:Y:S04]  /*16370*/  STG.E.U16 desc[UR8][R16.64], R2 ;  /* 0x0000000210007986 */ /* 0x0001e8000c101508 */
[----:B------:R-:W-:Y:S04]  /*16380*/  STG.E.U16 desc[UR8][R34.64], R3 ;  /* 0x0000000322007986 */ /* 0x000fe8000c101508 */
[----:B------:R-:W-:Y:S01]  /*16390*/  STG.E.U16 desc[UR8][R32.64], R18 ;  /* 0x0000001220007986 */ /* 0x000fe2000c101508 */
[----:B0-----:R-:W-:Y:S01]  /*163a0*/  FSEL R2, R54, -INF , P1 ;  /* 0xff80000036027808 */ /* 0x001fe20000800000 */
[----:B------:R-:W0:Y:S01]  /*163b0*/  LDC.64 R16, c[0x0][0x3a0] ;  /* 0x0000e800ff107b82 */ /* 0x000e220000000a00 */
[----:B------:R-:W1:Y:S01]  /*163c0*/  S2R R54, SR_TID.X ;  /* 0x0000000000367919 */ /* 0x000e620000002100 */
[----:B------:R-:W-:Y:S04]  /*163d0*/  STG.E.U16 desc[UR8][R30.64], R19 ;  /* 0x000000131e007986 */ /* 0x000fe8000c101508 */
[----:B------:R-:W-:Y:S04]  /*163e0*/  STG.E.U16 desc[UR8][R28.64], R4 ;  /* 0x000000041c007986 */ /* 0x000fe8000c101508 */
[----:B------:R2:W-:Y:S04]  /*163f0*/  STG.E.U16 desc[UR8][R22.64], R5 ;  /* 0x0000000516007986 */ /* 0x0005e8000c101508 */
[----:B------:R3:W-:Y:S01]  /*16400*/  STG.E.U16 desc[UR8][R20.64], R6 ;  /* 0x0000000614007986 */ /* 0x0007e2000c101508 */
[----:B------:R-:W-:-:S03]  /*16410*/  FSEL R0, R53, -INF , P0 ;  /* 0xff80000035007808 */ /* 0x000fc60000000000 */
[----:B------:R4:W-:Y:S01]  /*16420*/  STG.E.U16 desc[UR8][R10.64], R7 ;  /* 0x000000070a007986 */ /* 0x0009e2000c101508 */
[----:B--2---:R-:W-:Y:S02]  /*16430*/  PRMT R23, R5, 0x7632, R23 ;  /* 0x0000763205177816 */ /* 0x004fe40000000017 */
[----:B---3--:R-:W-:-:S05]  /*16440*/  PRMT R21, R4, 0x7632, R21 ;  /* 0x0000763204157816 */ /* 0x008fca0000000015 */
[----:B------:R4:W-:Y:S04]  /*16450*/  STG.E.U16 desc[UR8][R8.64], R21 ;  /* 0x0000001508007986 */ /* 0x0009e8000c101508 */
[----:B------:R4:W-:Y:S01]  /*16460*/  STG.E.U16 desc[UR8][R14.64], R23 ;  /* 0x000000170e007986 */ /* 0x0009e2000c101508 */
[----:B------:R-:W-:-:S03]  /*16470*/  FFMA R4, R0, 0.69314718246459960938, R55 ;  /* 0x3f31721800047823 */ /* 0x000fc60000000037 */
[----:B------:R4:W-:Y:S04]  /*16480*/  STG.E.U16 desc[UR8][R12.64], R24 ;  /* 0x000000180c007986 */ /* 0x0009e8000c101508 */
[----:B------:R4:W-:Y:S01]  /*16490*/  STG.E.U16 desc[UR8][R60.64], R25 ;  /* 0x000000193c007986 */ /* 0x0009e2000c101508 */
[----:B------:R-:W2:Y:S01]  /*164a0*/  S2R R55, SR_TID.X ;  /* 0x0000000000377919 */ /* 0x000ea20000002100 */
[----:B------:R-:W2:Y:S01]  /*164b0*/  S2R R53, SR_CTAID.X ;  /* 0x0000000000357919 */ /* 0x000ea20000002500 */
[----:B-1----:R-:W-:Y:S01]  /*164c0*/  SHF.L.U32 R6, R54, 0x1, RZ ;  /* 0x0000000136067819 */ /* 0x002fe200000006ff */
[----:B------:R-:W-:-:S03]  /*164d0*/  FFMA R5, R2, 0.69314718246459960938, R52 ;  /* 0x3f31721802057823 */ /* 0x000fc60000000034 */
[----:B------:R-:W-:Y:S01]  /*164e0*/  LOP3.LUT R6, R6, 0x3f8, RZ, 0xc0, !PT ;  /* 0x000003f806067812 */ /* 0x000fe200078ec0ff */
[----:B------:R-:W-:Y:S01]  /*164f0*/  BAR.SYNC.DEFER_BLOCKING 0x0 ;  /* 0x0000000000007b1d */ /* 0x000fe20000010000 */
[----:B------:R-:W-:-:S05]  /*16500*/  LOP3.LUT P0, RZ, R54, 0x100, RZ, 0xc0, !PT ;  /* 0x0000010036ff7812 */ /* 0x000fca000780c0ff */
[----:B------:R4:W-:Y:S01]  /*16510*/  STS.64 [R6+UR6], R4 ;  /* 0x0000000406007988 */ /* 0x0009e20008000a06 */
[----:B--2---:R-:W-:-:S05]  /*16520*/  PRMT R55, R55, 0x6540, R53 ;  /* 0x0000654037377816 */ /* 0x004fca0000000035 */
[C---:B------:R-:W-:Y:S02]  /*16530*/  IMAD.SHL.U32 R3, R55.reuse, 0x4, RZ ;  /* 0x0000000437037824 */ /* 0x040fe400078e00ff */
[----:B------:R-:W-:Y:S01]  /*16540*/  IMAD.HI R0, R55, 0x4, RZ ;  /* 0x0000000437007827 */ /* 0x000fe200078e02ff */
[----:B------:R-:W-:Y:S02]  /*16550*/  BAR.SYNC.DEFER_BLOCKING 0x0 ;  /* 0x0000000000007b1d */ /* 0x000fe40000010000 */
[----:B0-----:R-:W-:-:S04]  /*16560*/  IADD3 R2, P1, P2, R3, UR7, R16 ;  /* 0x0000000703027c10 */ /* 0x001fc8000fa3e010 */
[----:B------:R-:W-:Y:S01]  /*16570*/  IADD3.X R3, PT, PT, R0, UR5, R17, P1, P2 ;  /* 0x0000000500037c10 */ /* 0x000fe20008fe4411 */
[----:B----4-:R-:W-:Y:S08]  /*16580*/  @P0 EXIT ;  /* 0x000000000000094d */ /* 0x010ff00003800000 */
[----:B------:R-:W2:Y:S04]  /*16590*/  LDL.LU R55, [R1+0x164] ;  /* 0x0001640001377983 */ /* 0x000ea80000300800 */
[----:B--2---:R-:W0:Y:S04]  /*165a0*/  LDS R5, [R55] ;  /* 0x0000000037057984 */ /* 0x004e280000000800 */
[----:B0-----:R-:W-:Y:S01]  /*165b0*/  STG.E desc[UR8][R2.64], R5 ;  /* 0x0000000502007986 */ /* 0x001fe2000c101908 */
[----:B------:R-:W-:Y:S05]  /*165c0*/  EXIT ;  /* 0x000000000000794d */ /* 0x000fea0003800000 */
.L_x_2:
[----:B------:R-:W-:-:S00]  /*165d0*/  BRA `(.L_x_2) ;  /* 0xfffffffc00fc7947 */ /* 0x000fc0000383ffff */
[----:B------:R-:W-:-:S00]  /*165e0*/  NOP ;  /* 0x0000000000007918 */ /* 0x000fc00000000000 */
        /* <DEDUP_REMOVED lines=9> */
.L_x_3:


//--------------------- .nv.global.init           --------------------------
	.section	.nv.global.init,"aw",@progbits
.nv.global.init:
	.type		_$_str,@object
	.size		_$_str,(.L_0 - _$_str)
_$_str:
        /*0000*/ 	.byte	0x5f, 0x5f, 0x43, 0x55, 0x44, 0x41, 0x5f, 0x46, 0x54, 0x5a, 0x00
.L_0:


//--------------------- .nv.shared.attn_fwd       --------------------------
	.section	.nv.shared.attn_fwd,"aw",@nobits
	.sectionflags	@""
	.align	16
	.zero		1024


//--------------------- .nv.shared.reserved.0     --------------------------
	.section	.nv.shared.reserved.0,"aw",@nobits
	.weak		__nv_reservedSMEM_offset_0_alias
	.size		__nv_reservedSMEM_offset_0_alias, 0, 64
	.other		__nv_reservedSMEM_offset_0_alias,@"STO_CUDA_RESERVED_SHARED STV_DEFAULT"
__nv_reservedSMEM_offset_0_alias:
	.zero		0
	.zero		64


//--------------------- .nv.constant0.attn_fwd    --------------------------
	.section	.nv.constant0.attn_fwd,"a",@progbits
	.sectionflags	@""
	.align	4
.nv.constant0.attn_fwd:
	.zero		1032


//--------------------- SYMBOLS --------------------------

	.type		.nv.reservedSmem.offset0,@object
	.size		.nv.reservedSmem.offset0,0x4
	.type		.nv.reservedSmem.cap,@object
	.size		.nv.reservedSmem.cap,0x4
